//
// Generated by NVIDIA NVVM Compiler
//
// Compiler Build ID: CL-36424714
// Cuda compilation tools, release 13.0, V13.0.88
// Based on NVVM 20.0.0
//

.version 9.0
.target sm_100
.address_size 64

	// .globl	_Z4fillPdid
.extern .func  (.param .b32 func_retval0) vprintf
(
	.param .b64 vprintf_param_0,
	.param .b64 vprintf_param_1
)
;
.extern .shared .align 16 .b8 shared_operation_vector[];
.extern .shared .align 16 .b8 shared_op_vec[];
.global .align 1 .b8 $str[14] = {68, 101, 98, 117, 103, 32, 112, 114, 105, 110, 116, 58, 9};
.global .align 1 .b8 $str$1[4] = {37, 102, 32};
.global .align 1 .b8 $str$2[2] = {10};
.global .align 1 .b8 $str$3[10] = {78, 101, 116, 119, 111, 114, 107, 58, 10};
.global .align 1 .b8 $str$4[17] = {78, 46, 32, 37, 100, 32, 70, 105, 101, 108, 100, 32, 37, 100, 58, 32};
.global .align 1 .b8 $str$5[12] = {70, 117, 122, 122, 121, 32, 97, 110, 100, 58, 9};
.global .align 1 .b8 $str$6[13] = {70, 117, 122, 122, 121, 32, 109, 117, 108, 116, 58, 9};
.global .align 1 .b8 $str$7[7] = {78, 111, 114, 109, 58, 9};
.global .align 1 .b8 $str$8[16] = {65, 99, 116, 105, 118, 105, 116, 121, 32, 110, 111, 114, 109, 58, 9};
.global .align 1 .b8 $str$9[12] = {70, 117, 122, 122, 121, 32, 100, 105, 118, 58, 9};
.global .align 1 .b8 $str$10[13] = {70, 117, 122, 122, 121, 32, 84, 118, 101, 99, 58, 9};
.global .align 1 .b8 $str$11[13] = {70, 117, 122, 122, 121, 32, 114, 101, 115, 111, 58, 9};
.global .align 1 .b8 $str$12[14] = {84, 118, 101, 99, 32, 43, 32, 114, 101, 115, 111, 58, 9};
.global .align 1 .b8 $str$13[16] = {108, 101, 97, 114, 110, 101, 100, 32, 105, 110, 32, 37, 100, 58, 9};
.global .align 1 .b8 $str$14[16] = {114, 101, 97, 100, 111, 117, 116, 32, 105, 110, 32, 37, 100, 58, 9};
.global .align 1 .b8 $str$15[14] = {65, 76, 76, 89, 32, 77, 69, 84, 82, 73, 67, 58, 9};
.global .align 1 .b8 $str$16[11] = {65, 98, 115, 32, 100, 105, 115, 116, 58, 9};
.global .align 1 .b8 $str$17[7] = {82, 101, 115, 111, 58, 9};

.visible .entry _Z4fillPdid(
	.param .u64 .ptr .align 1 _Z4fillPdid_param_0,
	.param .u32 _Z4fillPdid_param_1,
	.param .f64 _Z4fillPdid_param_2
)
{
	.reg .pred 	%p<2>;
	.reg .b32 	%r<6>;
	.reg .b64 	%rd<5>;
	.reg .b64 	%fd<2>;

	ld.param.u64 	%rd1, [_Z4fillPdid_param_0];
	ld.param.u32 	%r2, [_Z4fillPdid_param_1];
	ld.param.f64 	%fd1, [_Z4fillPdid_param_2];
	mov.u32 	%r3, %tid.x;
	mov.u32 	%r4, %ctaid.x;
	mov.u32 	%r5, %ntid.x;
	mad.lo.s32 	%r1, %r4, %r5, %r3;
	setp.ge.s32 	%p1, %r1, %r2;
	@%p1 bra 	$L__BB0_2;
	cvta.to.global.u64 	%rd2, %rd1;
	mul.wide.s32 	%rd3, %r1, 8;
	add.s64 	%rd4, %rd2, %rd3;
	st.global.f64 	[%rd4], %fd1;
$L__BB0_2:
	ret;

}
	// .globl	_Z8setValuePddi
.visible .entry _Z8setValuePddi(
	.param .u64 .ptr .align 1 _Z8setValuePddi_param_0,
	.param .f64 _Z8setValuePddi_param_1,
	.param .u32 _Z8setValuePddi_param_2
)
{
	.reg .b32 	%r<2>;
	.reg .b64 	%rd<5>;
	.reg .b64 	%fd<2>;

	ld.param.u64 	%rd1, [_Z8setValuePddi_param_0];
	ld.param.f64 	%fd1, [_Z8setValuePddi_param_1];
	ld.param.u32 	%r1, [_Z8setValuePddi_param_2];
	cvta.to.global.u64 	%rd2, %rd1;
	mul.wide.s32 	%rd3, %r1, 8;
	add.s64 	%rd4, %rd2, %rd3;
	st.global.f64 	[%rd4], %fd1;
	ret;

}
	// .globl	_Z23simple_reduction_sharedPiS_S_
.visible .entry _Z23simple_reduction_sharedPiS_S_(
	.param .u64 .ptr .align 1 _Z23simple_reduction_sharedPiS_S__param_0,
	.param .u64 .ptr .align 1 _Z23simple_reduction_sharedPiS_S__param_1,
	.param .u64 .ptr .align 1 _Z23simple_reduction_sharedPiS_S__param_2
)
{
	.reg .pred 	%p<6>;
	.reg .b32 	%r<33>;
	.reg .b64 	%rd<11>;

	ld.param.u64 	%rd1, [_Z23simple_reduction_sharedPiS_S__param_0];
	ld.param.u64 	%rd2, [_Z23simple_reduction_sharedPiS_S__param_1];
	ld.param.u64 	%rd3, [_Z23simple_reduction_sharedPiS_S__param_2];
	cvta.to.global.u64 	%rd4, %rd3;
	mov.u32 	%r1, %tid.x;
	mov.u32 	%r2, %ctaid.x;
	mov.u32 	%r3, %ntid.x;
	mad.lo.s32 	%r4, %r2, %r3, %r1;
	ld.global.u32 	%r5, [%rd4];
	max.s32 	%r11, %r4, %r1;
	setp.ge.s32 	%p1, %r11, %r5;
	@%p1 bra 	$L__BB2_2;
	cvta.to.global.u64 	%rd5, %rd1;
	mul.wide.s32 	%rd6, %r4, 4;
	add.s64 	%rd7, %rd5, %rd6;
	ld.global.u32 	%r16, [%rd7];
	shl.b32 	%r17, %r1, 2;
	mov.u32 	%r18, shared_operation_vector;
	add.s32 	%r19, %r18, %r17;
	st.shared.u32 	[%r19], %r16;
	bra.uni 	$L__BB2_3;
$L__BB2_2:
	shl.b32 	%r12, %r1, 2;
	mov.u32 	%r13, shared_operation_vector;
	add.s32 	%r14, %r13, %r12;
	mov.b32 	%r15, 0;
	st.shared.u32 	[%r14], %r15;
$L__BB2_3:
	min.u32 	%r6, %r5, %r3;
	bar.sync 	0;
	setp.lt.u32 	%p2, %r6, 2;
	@%p2 bra 	$L__BB2_8;
	mov.b32 	%r32, 1;
$L__BB2_5:
	shl.b32 	%r8, %r32, 1;
	mul.lo.s32 	%r21, %r8, %r1;
	add.s32 	%r10, %r21, %r32;
	max.s32 	%r22, %r21, %r10;
	setp.ge.s32 	%p3, %r22, %r6;
	@%p3 bra 	$L__BB2_7;
	shl.b32 	%r23, %r10, 2;
	mov.u32 	%r24, shared_operation_vector;
	add.s32 	%r25, %r24, %r23;
	ld.shared.u32 	%r26, [%r25];
	shl.b32 	%r27, %r21, 2;
	add.s32 	%r28, %r24, %r27;
	ld.shared.u32 	%r29, [%r28];
	add.s32 	%r30, %r29, %r26;
	st.shared.u32 	[%r28], %r30;
$L__BB2_7:
	bar.sync 	0;
	setp.lt.s32 	%p4, %r8, %r6;
	mov.u32 	%r32, %r8;
	@%p4 bra 	$L__BB2_5;
$L__BB2_8:
	setp.ne.s32 	%p5, %r1, 0;
	@%p5 bra 	$L__BB2_10;
	ld.shared.u32 	%r31, [shared_operation_vector];
	cvta.to.global.u64 	%rd8, %rd2;
	mul.wide.u32 	%rd9, %r2, 4;
	add.s64 	%rd10, %rd8, %rd9;
	st.global.u32 	[%rd10], %r31;
$L__BB2_10:
	ret;

}
	// .globl	_Z27simple_reduction_shared_maxPdS_PiS0_b
.visible .entry _Z27simple_reduction_shared_maxPdS_PiS0_b(
	.param .u64 .ptr .align 1 _Z27simple_reduction_shared_maxPdS_PiS0_b_param_0,
	.param .u64 .ptr .align 1 _Z27simple_reduction_shared_maxPdS_PiS0_b_param_1,
	.param .u64 .ptr .align 1 _Z27simple_reduction_shared_maxPdS_PiS0_b_param_2,
	.param .u64 .ptr .align 1 _Z27simple_reduction_shared_maxPdS_PiS0_b_param_3,
	.param .u8 _Z27simple_reduction_shared_maxPdS_PiS0_b_param_4
)
{
	.reg .pred 	%p<8>;
	.reg .b16 	%rs<2>;
	.reg .b32 	%r<45>;
	.reg .b64 	%rd<18>;
	.reg .b64 	%fd<5>;

	ld.param.u64 	%rd2, [_Z27simple_reduction_shared_maxPdS_PiS0_b_param_0];
	ld.param.u64 	%rd3, [_Z27simple_reduction_shared_maxPdS_PiS0_b_param_1];
	ld.param.u64 	%rd4, [_Z27simple_reduction_shared_maxPdS_PiS0_b_param_2];
	ld.param.u64 	%rd5, [_Z27simple_reduction_shared_maxPdS_PiS0_b_param_3];
	ld.param.s8 	%rs1, [_Z27simple_reduction_shared_maxPdS_PiS0_b_param_4];
	cvta.to.global.u64 	%rd1, %rd4;
	cvta.to.global.u64 	%rd6, %rd5;
	mov.u32 	%r1, %ntid.x;
	shl.b32 	%r13, %r1, 2;
	mov.u32 	%r14, shared_op_vec;
	add.s32 	%r2, %r14, %r13;
	mov.u32 	%r3, %tid.x;
	mov.u32 	%r4, %ctaid.x;
	mad.lo.s32 	%r5, %r4, %r1, %r3;
	ld.global.u32 	%r6, [%rd6];
	max.s32 	%r15, %r5, %r3;
	setp.ge.s32 	%p1, %r15, %r6;
	@%p1 bra 	$L__BB3_4;
	cvta.to.global.u64 	%rd8, %rd2;
	mul.wide.s32 	%rd9, %r5, 8;
	add.s64 	%rd10, %rd8, %rd9;
	ld.global.f64 	%fd2, [%rd10];
	shl.b32 	%r22, %r3, 3;
	add.s32 	%r23, %r2, %r22;
	st.shared.f64 	[%r23], %fd2;
	setp.eq.s16 	%p2, %rs1, 0;
	@%p2 bra 	$L__BB3_3;
	shl.b32 	%r24, %r3, 2;
	add.s32 	%r26, %r14, %r24;
	st.shared.u32 	[%r26], %r5;
	bra.uni 	$L__BB3_5;
$L__BB3_3:
	mul.wide.s32 	%rd11, %r5, 4;
	add.s64 	%rd12, %rd1, %rd11;
	ld.global.u32 	%r27, [%rd12];
	shl.b32 	%r28, %r3, 2;
	add.s32 	%r30, %r14, %r28;
	st.shared.u32 	[%r30], %r27;
	bra.uni 	$L__BB3_5;
$L__BB3_4:
	shl.b32 	%r16, %r3, 3;
	add.s32 	%r17, %r2, %r16;
	mov.b64 	%rd7, 0;
	st.shared.u64 	[%r17], %rd7;
	shl.b32 	%r18, %r3, 2;
	add.s32 	%r20, %r14, %r18;
	mov.b32 	%r21, -1;
	st.shared.u32 	[%r20], %r21;
$L__BB3_5:
	min.u32 	%r7, %r6, %r1;
	bar.sync 	0;
	setp.lt.u32 	%p3, %r7, 2;
	@%p3 bra 	$L__BB3_11;
	mov.b32 	%r44, 1;
$L__BB3_7:
	mov.u32 	%r8, %r44;
	shl.b32 	%r44, %r8, 1;
	mul.lo.s32 	%r32, %r44, %r3;
	add.s32 	%r11, %r32, %r8;
	max.s32 	%r33, %r32, %r11;
	setp.ge.s32 	%p4, %r33, %r7;
	@%p4 bra 	$L__BB3_10;
	shl.b32 	%r34, %r32, 3;
	add.s32 	%r12, %r2, %r34;
	ld.shared.f64 	%fd3, [%r12];
	shl.b32 	%r35, %r8, 3;
	add.s32 	%r36, %r12, %r35;
	ld.shared.f64 	%fd1, [%r36];
	setp.geu.f64 	%p5, %fd3, %fd1;
	@%p5 bra 	$L__BB3_10;
	st.shared.f64 	[%r12], %fd1;
	shl.b32 	%r37, %r11, 2;
	add.s32 	%r39, %r14, %r37;
	ld.shared.u32 	%r40, [%r39];
	shl.b32 	%r41, %r32, 2;
	add.s32 	%r42, %r14, %r41;
	st.shared.u32 	[%r42], %r40;
$L__BB3_10:
	bar.sync 	0;
	setp.lt.s32 	%p6, %r44, %r7;
	@%p6 bra 	$L__BB3_7;
$L__BB3_11:
	setp.ne.s32 	%p7, %r3, 0;
	@%p7 bra 	$L__BB3_13;
	ld.shared.f64 	%fd4, [%r2];
	cvta.to.global.u64 	%rd13, %rd3;
	mul.wide.u32 	%rd14, %r4, 8;
	add.s64 	%rd15, %rd13, %rd14;
	st.global.f64 	[%rd15], %fd4;
	ld.shared.u32 	%r43, [shared_op_vec];
	mul.wide.u32 	%rd16, %r4, 4;
	add.s64 	%rd17, %rd1, %rd16;
	st.global.u32 	[%rd17], %r43;
$L__BB3_13:
	ret;

}
	// .globl	_Z15debug_print_vecPdPi
.visible .entry _Z15debug_print_vecPdPi(
	.param .u64 .ptr .align 1 _Z15debug_print_vecPdPi_param_0,
	.param .u64 .ptr .align 1 _Z15debug_print_vecPdPi_param_1
)
{
	.local .align 8 .b8 	__local_depot4[8];
	.reg .b64 	%SP;
	.reg .b64 	%SPL;
	.reg .pred 	%p<3>;
	.reg .b32 	%r<13>;
	.reg .b64 	%rd<16>;
	.reg .b64 	%fd<2>;

	mov.u64 	%SPL, __local_depot4;
	cvta.local.u64 	%SP, %SPL;
	ld.param.u64 	%rd4, [_Z15debug_print_vecPdPi_param_0];
	ld.param.u64 	%rd5, [_Z15debug_print_vecPdPi_param_1];
	cvta.to.global.u64 	%rd1, %rd5;
	mov.u64 	%rd6, $str;
	cvta.global.u64 	%rd7, %rd6;
	{ // callseq 0, 0
	.param .b64 param0;
	st.param.b64 	[param0], %rd7;
	.param .b64 param1;
	st.param.b64 	[param1], 0;
	.param .b32 retval0;
	call.uni (retval0), 
	vprintf, 
	(
	param0, 
	param1
	);
	ld.param.b32 	%r3, [retval0];
	} // callseq 0
	ld.global.u32 	%r5, [%rd1];
	setp.lt.s32 	%p1, %r5, 1;
	@%p1 bra 	$L__BB4_3;
	add.u64 	%rd8, %SP, 0;
	add.u64 	%rd2, %SPL, 0;
	cvta.to.global.u64 	%rd3, %rd4;
	mov.b32 	%r12, 0;
	mov.u64 	%rd11, $str$1;
$L__BB4_2:
	mul.wide.u32 	%rd9, %r12, 8;
	add.s64 	%rd10, %rd3, %rd9;
	ld.global.f64 	%fd1, [%rd10];
	st.local.f64 	[%rd2], %fd1;
	cvta.global.u64 	%rd12, %rd11;
	{ // callseq 1, 0
	.param .b64 param0;
	st.param.b64 	[param0], %rd12;
	.param .b64 param1;
	st.param.b64 	[param1], %rd8;
	.param .b32 retval0;
	call.uni (retval0), 
	vprintf, 
	(
	param0, 
	param1
	);
	ld.param.b32 	%r7, [retval0];
	} // callseq 1
	add.s32 	%r12, %r12, 1;
	ld.global.u32 	%r9, [%rd1];
	setp.lt.s32 	%p2, %r12, %r9;
	@%p2 bra 	$L__BB4_2;
$L__BB4_3:
	mov.u64 	%rd14, $str$2;
	cvta.global.u64 	%rd15, %rd14;
	{ // callseq 2, 0
	.param .b64 param0;
	st.param.b64 	[param0], %rd15;
	.param .b64 param1;
	st.param.b64 	[param1], 0;
	.param .b32 retval0;
	call.uni (retval0), 
	vprintf, 
	(
	param0, 
	param1
	);
	ld.param.b32 	%r10, [retval0];
	} // callseq 2
	ret;

}
	// .globl	_Z19debug_print_weightsPdPiS0_
.visible .entry _Z19debug_print_weightsPdPiS0_(
	.param .u64 .ptr .align 1 _Z19debug_print_weightsPdPiS0__param_0,
	.param .u64 .ptr .align 1 _Z19debug_print_weightsPdPiS0__param_1,
	.param .u64 .ptr .align 1 _Z19debug_print_weightsPdPiS0__param_2
)
{
	.local .align 8 .b8 	__local_depot5[8];
	.reg .b64 	%SP;
	.reg .b64 	%SPL;
	.reg .pred 	%p<4>;
	.reg .b32 	%r<22>;
	.reg .b64 	%rd<20>;
	.reg .b64 	%fd<2>;

	mov.u64 	%SPL, __local_depot5;
	cvta.local.u64 	%SP, %SPL;
	ld.param.u64 	%rd5, [_Z19debug_print_weightsPdPiS0__param_0];
	ld.param.u64 	%rd6, [_Z19debug_print_weightsPdPiS0__param_1];
	ld.param.u64 	%rd7, [_Z19debug_print_weightsPdPiS0__param_2];
	cvta.to.global.u64 	%rd1, %rd7;
	cvta.to.global.u64 	%rd2, %rd6;
	mov.u64 	%rd8, $str;
	cvta.global.u64 	%rd9, %rd8;
	{ // callseq 3, 0
	.param .b64 param0;
	st.param.b64 	[param0], %rd9;
	.param .b64 param1;
	st.param.b64 	[param1], 0;
	.param .b32 retval0;
	call.uni (retval0), 
	vprintf, 
	(
	param0, 
	param1
	);
	ld.param.b32 	%r6, [retval0];
	} // callseq 3
	ld.global.u32 	%r8, [%rd2];
	ld.global.u32 	%r20, [%rd1];
	mul.lo.s32 	%r9, %r20, %r8;
	setp.lt.s32 	%p1, %r9, 1;
	@%p1 bra 	$L__BB5_5;
	add.u64 	%rd10, %SP, 0;
	add.u64 	%rd3, %SPL, 0;
	cvta.to.global.u64 	%rd4, %rd5;
	mov.b32 	%r21, 0;
	mov.u64 	%rd11, $str$2;
	mov.u64 	%rd15, $str$1;
$L__BB5_2:
	rem.s32 	%r11, %r21, %r20;
	setp.ne.s32 	%p2, %r11, 0;
	@%p2 bra 	$L__BB5_4;
	cvta.global.u64 	%rd12, %rd11;
	{ // callseq 4, 0
	.param .b64 param0;
	st.param.b64 	[param0], %rd12;
	.param .b64 param1;
	st.param.b64 	[param1], 0;
	.param .b32 retval0;
	call.uni (retval0), 
	vprintf, 
	(
	param0, 
	param1
	);
	ld.param.b32 	%r12, [retval0];
	} // callseq 4
$L__BB5_4:
	mul.wide.u32 	%rd13, %r21, 8;
	add.s64 	%rd14, %rd4, %rd13;
	ld.global.f64 	%fd1, [%rd14];
	st.local.f64 	[%rd3], %fd1;
	cvta.global.u64 	%rd16, %rd15;
	{ // callseq 5, 0
	.param .b64 param0;
	st.param.b64 	[param0], %rd16;
	.param .b64 param1;
	st.param.b64 	[param1], %rd10;
	.param .b32 retval0;
	call.uni (retval0), 
	vprintf, 
	(
	param0, 
	param1
	);
	ld.param.b32 	%r14, [retval0];
	} // callseq 5
	add.s32 	%r21, %r21, 1;
	ld.global.u32 	%r16, [%rd2];
	ld.global.u32 	%r20, [%rd1];
	mul.lo.s32 	%r17, %r20, %r16;
	setp.lt.s32 	%p3, %r21, %r17;
	@%p3 bra 	$L__BB5_2;
$L__BB5_5:
	mov.u64 	%rd18, $str$2;
	cvta.global.u64 	%rd19, %rd18;
	{ // callseq 6, 0
	.param .b64 param0;
	st.param.b64 	[param0], %rd19;
	.param .b64 param1;
	st.param.b64 	[param1], 0;
	.param .b32 retval0;
	call.uni (retval0), 
	vprintf, 
	(
	param0, 
	param1
	);
	ld.param.b32 	%r18, [retval0];
	} // callseq 6
	ret;

}
	// .globl	_Z24debug_print_full_networkPdPiS0_S0_S0_S0_
.visible .entry _Z24debug_print_full_networkPdPiS0_S0_S0_S0_(
	.param .u64 .ptr .align 1 _Z24debug_print_full_networkPdPiS0_S0_S0_S0__param_0,
	.param .u64 .ptr .align 1 _Z24debug_print_full_networkPdPiS0_S0_S0_S0__param_1,
	.param .u64 .ptr .align 1 _Z24debug_print_full_networkPdPiS0_S0_S0_S0__param_2,
	.param .u64 .ptr .align 1 _Z24debug_print_full_networkPdPiS0_S0_S0_S0__param_3,
	.param .u64 .ptr .align 1 _Z24debug_print_full_networkPdPiS0_S0_S0_S0__param_4,
	.param .u64 .ptr .align 1 _Z24debug_print_full_networkPdPiS0_S0_S0_S0__param_5
)
{
	.local .align 8 .b8 	__local_depot6[8];
	.reg .b64 	%SP;
	.reg .b64 	%SPL;
	.reg .pred 	%p<7>;
	.reg .b32 	%r<43>;
	.reg .b64 	%rd<31>;
	.reg .b64 	%fd<2>;

	mov.u64 	%SPL, __local_depot6;
	cvta.local.u64 	%SP, %SPL;
	ld.param.u64 	%rd8, [_Z24debug_print_full_networkPdPiS0_S0_S0_S0__param_0];
	ld.param.u64 	%rd11, [_Z24debug_print_full_networkPdPiS0_S0_S0_S0__param_1];
	ld.param.u64 	%rd9, [_Z24debug_print_full_networkPdPiS0_S0_S0_S0__param_2];
	ld.param.u64 	%rd12, [_Z24debug_print_full_networkPdPiS0_S0_S0_S0__param_3];
	ld.param.u64 	%rd10, [_Z24debug_print_full_networkPdPiS0_S0_S0_S0__param_5];
	cvta.to.global.u64 	%rd1, %rd12;
	cvta.to.global.u64 	%rd2, %rd11;
	add.u64 	%rd13, %SP, 0;
	add.u64 	%rd3, %SPL, 0;
	mov.u64 	%rd14, $str$3;
	cvta.global.u64 	%rd15, %rd14;
	{ // callseq 7, 0
	.param .b64 param0;
	st.param.b64 	[param0], %rd15;
	.param .b64 param1;
	st.param.b64 	[param1], 0;
	.param .b32 retval0;
	call.uni (retval0), 
	vprintf, 
	(
	param0, 
	param1
	);
	ld.param.b32 	%r19, [retval0];
	} // callseq 7
	ld.global.u32 	%r41, [%rd2];
	setp.lt.s32 	%p1, %r41, 1;
	@%p1 bra 	$L__BB6_10;
	ld.global.u32 	%r42, [%rd1];
	cvta.to.global.u64 	%rd4, %rd10;
	cvta.to.global.u64 	%rd5, %rd9;
	cvta.to.global.u64 	%rd6, %rd8;
	mov.b32 	%r37, 0;
$L__BB6_2:
	setp.lt.s32 	%p2, %r42, 1;
	@%p2 bra 	$L__BB6_9;
	mul.lo.s32 	%r6, %r42, %r37;
	mov.b32 	%r38, 0;
$L__BB6_4:
	add.s32 	%r23, %r38, %r6;
	mul.wide.u32 	%rd16, %r23, 4;
	add.s64 	%rd17, %rd4, %rd16;
	ld.global.u32 	%r39, [%rd17];
	st.local.v2.u32 	[%rd3], {%r37, %r38};
	mov.u64 	%rd18, $str$4;
	cvta.global.u64 	%rd19, %rd18;
	{ // callseq 8, 0
	.param .b64 param0;
	st.param.b64 	[param0], %rd19;
	.param .b64 param1;
	st.param.b64 	[param1], %rd13;
	.param .b32 retval0;
	call.uni (retval0), 
	vprintf, 
	(
	param0, 
	param1
	);
	ld.param.b32 	%r24, [retval0];
	} // callseq 8
	mul.wide.u32 	%rd21, %r38, 4;
	add.s64 	%rd7, %rd5, %rd21;
	ld.global.u32 	%r26, [%rd7];
	setp.lt.s32 	%p3, %r26, 1;
	@%p3 bra 	$L__BB6_7;
	mov.b32 	%r40, 0;
$L__BB6_6:
	mul.wide.s32 	%rd22, %r39, 8;
	add.s64 	%rd23, %rd6, %rd22;
	ld.global.f64 	%fd1, [%rd23];
	st.local.f64 	[%rd3], %fd1;
	mov.u64 	%rd24, $str$1;
	cvta.global.u64 	%rd25, %rd24;
	{ // callseq 9, 0
	.param .b64 param0;
	st.param.b64 	[param0], %rd25;
	.param .b64 param1;
	st.param.b64 	[param1], %rd13;
	.param .b32 retval0;
	call.uni (retval0), 
	vprintf, 
	(
	param0, 
	param1
	);
	ld.param.b32 	%r28, [retval0];
	} // callseq 9
	add.s32 	%r40, %r40, 1;
	ld.global.u32 	%r30, [%rd7];
	add.s32 	%r39, %r39, 1;
	setp.lt.s32 	%p4, %r40, %r30;
	@%p4 bra 	$L__BB6_6;
$L__BB6_7:
	mov.u64 	%rd27, $str$2;
	cvta.global.u64 	%rd28, %rd27;
	{ // callseq 10, 0
	.param .b64 param0;
	st.param.b64 	[param0], %rd28;
	.param .b64 param1;
	st.param.b64 	[param1], 0;
	.param .b32 retval0;
	call.uni (retval0), 
	vprintf, 
	(
	param0, 
	param1
	);
	ld.param.b32 	%r31, [retval0];
	} // callseq 10
	add.s32 	%r38, %r38, 1;
	ld.global.u32 	%r42, [%rd1];
	setp.lt.s32 	%p5, %r38, %r42;
	@%p5 bra 	$L__BB6_4;
	ld.global.u32 	%r41, [%rd2];
$L__BB6_9:
	add.s32 	%r37, %r37, 1;
	setp.lt.s32 	%p6, %r37, %r41;
	@%p6 bra 	$L__BB6_2;
$L__BB6_10:
	mov.u64 	%rd29, $str$2;
	cvta.global.u64 	%rd30, %rd29;
	{ // callseq 11, 0
	.param .b64 param0;
	st.param.b64 	[param0], %rd30;
	.param .b64 param1;
	st.param.b64 	[param1], 0;
	.param .b32 retval0;
	call.uni (retval0), 
	vprintf, 
	(
	param0, 
	param1
	);
	ld.param.b32 	%r33, [retval0];
	} // callseq 11
	ret;

}
	// .globl	_Z20FUSION_fuzzy_art_andPdS_S_PiS0_S0_b
.visible .entry _Z20FUSION_fuzzy_art_andPdS_S_PiS0_S0_b(
	.param .u64 .ptr .align 1 _Z20FUSION_fuzzy_art_andPdS_S_PiS0_S0_b_param_0,
	.param .u64 .ptr .align 1 _Z20FUSION_fuzzy_art_andPdS_S_PiS0_S0_b_param_1,
	.param .u64 .ptr .align 1 _Z20FUSION_fuzzy_art_andPdS_S_PiS0_S0_b_param_2,
	.param .u64 .ptr .align 1 _Z20FUSION_fuzzy_art_andPdS_S_PiS0_S0_b_param_3,
	.param .u64 .ptr .align 1 _Z20FUSION_fuzzy_art_andPdS_S_PiS0_S0_b_param_4,
	.param .u64 .ptr .align 1 _Z20FUSION_fuzzy_art_andPdS_S_PiS0_S0_b_param_5,
	.param .u8 _Z20FUSION_fuzzy_art_andPdS_S_PiS0_S0_b_param_6
)
{
	.local .align 8 .b8 	__local_depot7[8];
	.reg .b64 	%SP;
	.reg .b64 	%SPL;
	.reg .pred 	%p<8>;
	.reg .b16 	%rs<2>;
	.reg .b32 	%r<29>;
	.reg .b64 	%rd<34>;
	.reg .b64 	%fd<4>;

	mov.u64 	%SPL, __local_depot7;
	cvta.local.u64 	%SP, %SPL;
	ld.param.u64 	%rd6, [_Z20FUSION_fuzzy_art_andPdS_S_PiS0_S0_b_param_0];
	ld.param.u64 	%rd7, [_Z20FUSION_fuzzy_art_andPdS_S_PiS0_S0_b_param_1];
	ld.param.u64 	%rd9, [_Z20FUSION_fuzzy_art_andPdS_S_PiS0_S0_b_param_2];
	ld.param.u64 	%rd10, [_Z20FUSION_fuzzy_art_andPdS_S_PiS0_S0_b_param_3];
	ld.param.u64 	%rd11, [_Z20FUSION_fuzzy_art_andPdS_S_PiS0_S0_b_param_4];
	ld.param.u64 	%rd8, [_Z20FUSION_fuzzy_art_andPdS_S_PiS0_S0_b_param_5];
	ld.param.s8 	%rs1, [_Z20FUSION_fuzzy_art_andPdS_S_PiS0_S0_b_param_6];
	cvta.to.global.u64 	%rd1, %rd9;
	cvta.to.global.u64 	%rd2, %rd11;
	cvta.to.global.u64 	%rd3, %rd10;
	mov.u32 	%r5, %tid.x;
	mov.u32 	%r6, %ctaid.x;
	mov.u32 	%r7, %ntid.x;
	mad.lo.s32 	%r1, %r6, %r7, %r5;
	ld.global.u32 	%r2, [%rd3];
	ld.global.u32 	%r8, [%rd2];
	mul.lo.s32 	%r9, %r8, %r2;
	setp.ge.s32 	%p1, %r1, %r9;
	@%p1 bra 	$L__BB7_4;
	cvta.to.global.u64 	%rd12, %rd6;
	cvta.to.global.u64 	%rd13, %rd7;
	mul.wide.s32 	%rd14, %r1, 8;
	add.s64 	%rd15, %rd12, %rd14;
	ld.global.f64 	%fd1, [%rd15];
	rem.s32 	%r10, %r1, %r2;
	mul.wide.s32 	%rd16, %r10, 8;
	add.s64 	%rd17, %rd13, %rd16;
	ld.global.f64 	%fd2, [%rd17];
	setp.geu.f64 	%p2, %fd1, %fd2;
	@%p2 bra 	$L__BB7_3;
	add.s64 	%rd21, %rd1, %rd14;
	st.global.f64 	[%rd21], %fd1;
	bra.uni 	$L__BB7_4;
$L__BB7_3:
	add.s64 	%rd19, %rd1, %rd14;
	st.global.f64 	[%rd19], %fd2;
$L__BB7_4:
	setp.eq.s16 	%p3, %rs1, 0;
	@%p3 bra 	$L__BB7_12;
	bar.sync 	0;
	setp.ne.s32 	%p4, %r1, 0;
	@%p4 bra 	$L__BB7_12;
	mov.u64 	%rd22, $str$5;
	cvta.global.u64 	%rd23, %rd22;
	{ // callseq 12, 0
	.param .b64 param0;
	st.param.b64 	[param0], %rd23;
	.param .b64 param1;
	st.param.b64 	[param1], 0;
	.param .b32 retval0;
	call.uni (retval0), 
	vprintf, 
	(
	param0, 
	param1
	);
	ld.param.b32 	%r11, [retval0];
	} // callseq 12
	ld.global.u32 	%r13, [%rd2];
	ld.global.u32 	%r14, [%rd3];
	mul.lo.s32 	%r15, %r14, %r13;
	setp.lt.s32 	%p5, %r15, 1;
	@%p5 bra 	$L__BB7_11;
	add.u64 	%rd24, %SP, 0;
	add.u64 	%rd4, %SPL, 0;
	cvta.to.global.u64 	%rd5, %rd8;
	mov.b32 	%r28, 0;
	mov.u64 	%rd25, $str$2;
	mov.u64 	%rd29, $str$1;
$L__BB7_8:
	ld.global.u32 	%r17, [%rd5];
	rem.s32 	%r18, %r28, %r17;
	setp.ne.s32 	%p6, %r18, 0;
	@%p6 bra 	$L__BB7_10;
	cvta.global.u64 	%rd26, %rd25;
	{ // callseq 13, 0
	.param .b64 param0;
	st.param.b64 	[param0], %rd26;
	.param .b64 param1;
	st.param.b64 	[param1], 0;
	.param .b32 retval0;
	call.uni (retval0), 
	vprintf, 
	(
	param0, 
	param1
	);
	ld.param.b32 	%r19, [retval0];
	} // callseq 13
$L__BB7_10:
	mul.wide.u32 	%rd27, %r28, 8;
	add.s64 	%rd28, %rd1, %rd27;
	ld.global.f64 	%fd3, [%rd28];
	st.local.f64 	[%rd4], %fd3;
	cvta.global.u64 	%rd30, %rd29;
	{ // callseq 14, 0
	.param .b64 param0;
	st.param.b64 	[param0], %rd30;
	.param .b64 param1;
	st.param.b64 	[param1], %rd24;
	.param .b32 retval0;
	call.uni (retval0), 
	vprintf, 
	(
	param0, 
	param1
	);
	ld.param.b32 	%r21, [retval0];
	} // callseq 14
	add.s32 	%r28, %r28, 1;
	ld.global.u32 	%r23, [%rd2];
	ld.global.u32 	%r24, [%rd3];
	mul.lo.s32 	%r25, %r24, %r23;
	setp.lt.s32 	%p7, %r28, %r25;
	@%p7 bra 	$L__BB7_8;
$L__BB7_11:
	mov.u64 	%rd32, $str$2;
	cvta.global.u64 	%rd33, %rd32;
	{ // callseq 15, 0
	.param .b64 param0;
	st.param.b64 	[param0], %rd33;
	.param .b64 param1;
	st.param.b64 	[param1], 0;
	.param .b32 retval0;
	call.uni (retval0), 
	vprintf, 
	(
	param0, 
	param1
	);
	ld.param.b32 	%r26, [retval0];
	} // callseq 15
$L__BB7_12:
	ret;

}
	// .globl	_Z23FUSION_fuzzy_art_IImultPdS_S_PiS0_S0_b
.visible .entry _Z23FUSION_fuzzy_art_IImultPdS_S_PiS0_S0_b(
	.param .u64 .ptr .align 1 _Z23FUSION_fuzzy_art_IImultPdS_S_PiS0_S0_b_param_0,
	.param .u64 .ptr .align 1 _Z23FUSION_fuzzy_art_IImultPdS_S_PiS0_S0_b_param_1,
	.param .u64 .ptr .align 1 _Z23FUSION_fuzzy_art_IImultPdS_S_PiS0_S0_b_param_2,
	.param .u64 .ptr .align 1 _Z23FUSION_fuzzy_art_IImultPdS_S_PiS0_S0_b_param_3,
	.param .u64 .ptr .align 1 _Z23FUSION_fuzzy_art_IImultPdS_S_PiS0_S0_b_param_4,
	.param .u64 .ptr .align 1 _Z23FUSION_fuzzy_art_IImultPdS_S_PiS0_S0_b_param_5,
	.param .u8 _Z23FUSION_fuzzy_art_IImultPdS_S_PiS0_S0_b_param_6
)
{
	.local .align 8 .b8 	__local_depot8[8];
	.reg .b64 	%SP;
	.reg .b64 	%SPL;
	.reg .pred 	%p<7>;
	.reg .b16 	%rs<2>;
	.reg .b32 	%r<29>;
	.reg .b64 	%rd<31>;
	.reg .b64 	%fd<5>;

	mov.u64 	%SPL, __local_depot8;
	cvta.local.u64 	%SP, %SPL;
	ld.param.u64 	%rd6, [_Z23FUSION_fuzzy_art_IImultPdS_S_PiS0_S0_b_param_0];
	ld.param.u64 	%rd7, [_Z23FUSION_fuzzy_art_IImultPdS_S_PiS0_S0_b_param_1];
	ld.param.u64 	%rd9, [_Z23FUSION_fuzzy_art_IImultPdS_S_PiS0_S0_b_param_2];
	ld.param.u64 	%rd10, [_Z23FUSION_fuzzy_art_IImultPdS_S_PiS0_S0_b_param_3];
	ld.param.u64 	%rd11, [_Z23FUSION_fuzzy_art_IImultPdS_S_PiS0_S0_b_param_4];
	ld.param.u64 	%rd8, [_Z23FUSION_fuzzy_art_IImultPdS_S_PiS0_S0_b_param_5];
	ld.param.s8 	%rs1, [_Z23FUSION_fuzzy_art_IImultPdS_S_PiS0_S0_b_param_6];
	cvta.to.global.u64 	%rd1, %rd9;
	cvta.to.global.u64 	%rd2, %rd11;
	cvta.to.global.u64 	%rd3, %rd10;
	mov.u32 	%r5, %tid.x;
	mov.u32 	%r6, %ctaid.x;
	mov.u32 	%r7, %ntid.x;
	mad.lo.s32 	%r1, %r6, %r7, %r5;
	ld.global.u32 	%r2, [%rd3];
	ld.global.u32 	%r8, [%rd2];
	mul.lo.s32 	%r9, %r8, %r2;
	setp.ge.s32 	%p1, %r1, %r9;
	@%p1 bra 	$L__BB8_2;
	cvta.to.global.u64 	%rd12, %rd6;
	cvta.to.global.u64 	%rd13, %rd7;
	mul.wide.s32 	%rd14, %r1, 8;
	add.s64 	%rd15, %rd12, %rd14;
	ld.global.f64 	%fd1, [%rd15];
	rem.s32 	%r10, %r1, %r2;
	mul.wide.s32 	%rd16, %r10, 8;
	add.s64 	%rd17, %rd13, %rd16;
	ld.global.f64 	%fd2, [%rd17];
	mul.f64 	%fd3, %fd1, %fd2;
	add.s64 	%rd18, %rd1, %rd14;
	st.global.f64 	[%rd18], %fd3;
$L__BB8_2:
	setp.eq.s16 	%p2, %rs1, 0;
	@%p2 bra 	$L__BB8_10;
	bar.sync 	0;
	setp.ne.s32 	%p3, %r1, 0;
	@%p3 bra 	$L__BB8_10;
	mov.u64 	%rd19, $str$6;
	cvta.global.u64 	%rd20, %rd19;
	{ // callseq 16, 0
	.param .b64 param0;
	st.param.b64 	[param0], %rd20;
	.param .b64 param1;
	st.param.b64 	[param1], 0;
	.param .b32 retval0;
	call.uni (retval0), 
	vprintf, 
	(
	param0, 
	param1
	);
	ld.param.b32 	%r11, [retval0];
	} // callseq 16
	ld.global.u32 	%r13, [%rd2];
	ld.global.u32 	%r14, [%rd3];
	mul.lo.s32 	%r15, %r14, %r13;
	setp.lt.s32 	%p4, %r15, 1;
	@%p4 bra 	$L__BB8_9;
	add.u64 	%rd21, %SP, 0;
	add.u64 	%rd4, %SPL, 0;
	cvta.to.global.u64 	%rd5, %rd8;
	mov.b32 	%r28, 0;
	mov.u64 	%rd22, $str$2;
	mov.u64 	%rd26, $str$1;
$L__BB8_6:
	ld.global.u32 	%r17, [%rd5];
	rem.s32 	%r18, %r28, %r17;
	setp.ne.s32 	%p5, %r18, 0;
	@%p5 bra 	$L__BB8_8;
	cvta.global.u64 	%rd23, %rd22;
	{ // callseq 17, 0
	.param .b64 param0;
	st.param.b64 	[param0], %rd23;
	.param .b64 param1;
	st.param.b64 	[param1], 0;
	.param .b32 retval0;
	call.uni (retval0), 
	vprintf, 
	(
	param0, 
	param1
	);
	ld.param.b32 	%r19, [retval0];
	} // callseq 17
$L__BB8_8:
	mul.wide.u32 	%rd24, %r28, 8;
	add.s64 	%rd25, %rd1, %rd24;
	ld.global.f64 	%fd4, [%rd25];
	st.local.f64 	[%rd4], %fd4;
	cvta.global.u64 	%rd27, %rd26;
	{ // callseq 18, 0
	.param .b64 param0;
	st.param.b64 	[param0], %rd27;
	.param .b64 param1;
	st.param.b64 	[param1], %rd21;
	.param .b32 retval0;
	call.uni (retval0), 
	vprintf, 
	(
	param0, 
	param1
	);
	ld.param.b32 	%r21, [retval0];
	} // callseq 18
	add.s32 	%r28, %r28, 1;
	ld.global.u32 	%r23, [%rd2];
	ld.global.u32 	%r24, [%rd3];
	mul.lo.s32 	%r25, %r24, %r23;
	setp.lt.s32 	%p6, %r28, %r25;
	@%p6 bra 	$L__BB8_6;
$L__BB8_9:
	mov.u64 	%rd29, $str$2;
	cvta.global.u64 	%rd30, %rd29;
	{ // callseq 19, 0
	.param .b64 param0;
	st.param.b64 	[param0], %rd30;
	.param .b64 param1;
	st.param.b64 	[param1], 0;
	.param .b32 retval0;
	call.uni (retval0), 
	vprintf, 
	(
	param0, 
	param1
	);
	ld.param.b32 	%r26, [retval0];
	} // callseq 19
$L__BB8_10:
	ret;

}
	// .globl	_Z24FUSION_fields_fuzzy_normPdS_S_PiS0_S0_S0_b
.visible .entry _Z24FUSION_fields_fuzzy_normPdS_S_PiS0_S0_S0_b(
	.param .u64 .ptr .align 1 _Z24FUSION_fields_fuzzy_normPdS_S_PiS0_S0_S0_b_param_0,
	.param .u64 .ptr .align 1 _Z24FUSION_fields_fuzzy_normPdS_S_PiS0_S0_S0_b_param_1,
	.param .u64 .ptr .align 1 _Z24FUSION_fields_fuzzy_normPdS_S_PiS0_S0_S0_b_param_2,
	.param .u64 .ptr .align 1 _Z24FUSION_fields_fuzzy_normPdS_S_PiS0_S0_S0_b_param_3,
	.param .u64 .ptr .align 1 _Z24FUSION_fields_fuzzy_normPdS_S_PiS0_S0_S0_b_param_4,
	.param .u64 .ptr .align 1 _Z24FUSION_fields_fuzzy_normPdS_S_PiS0_S0_S0_b_param_5,
	.param .u64 .ptr .align 1 _Z24FUSION_fields_fuzzy_normPdS_S_PiS0_S0_S0_b_param_6,
	.param .u8 _Z24FUSION_fields_fuzzy_normPdS_S_PiS0_S0_S0_b_param_7
)
{
	.local .align 8 .b8 	__local_depot9[8];
	.reg .b64 	%SP;
	.reg .b64 	%SPL;
	.reg .pred 	%p<16>;
	.reg .b16 	%rs<2>;
	.reg .b32 	%r<57>;
	.reg .b64 	%rd<43>;
	.reg .b64 	%fd<92>;

	mov.u64 	%SPL, __local_depot9;
	cvta.local.u64 	%SP, %SPL;
	ld.param.u64 	%rd10, [_Z24FUSION_fields_fuzzy_normPdS_S_PiS0_S0_S0_b_param_0];
	ld.param.u64 	%rd11, [_Z24FUSION_fields_fuzzy_normPdS_S_PiS0_S0_S0_b_param_1];
	ld.param.u64 	%rd7, [_Z24FUSION_fields_fuzzy_normPdS_S_PiS0_S0_S0_b_param_2];
	ld.param.u64 	%rd8, [_Z24FUSION_fields_fuzzy_normPdS_S_PiS0_S0_S0_b_param_3];
	ld.param.u64 	%rd9, [_Z24FUSION_fields_fuzzy_normPdS_S_PiS0_S0_S0_b_param_4];
	ld.param.u64 	%rd12, [_Z24FUSION_fields_fuzzy_normPdS_S_PiS0_S0_S0_b_param_5];
	ld.param.u64 	%rd13, [_Z24FUSION_fields_fuzzy_normPdS_S_PiS0_S0_S0_b_param_6];
	ld.param.s8 	%rs1, [_Z24FUSION_fields_fuzzy_normPdS_S_PiS0_S0_S0_b_param_7];
	cvta.to.global.u64 	%rd1, %rd10;
	cvta.to.global.u64 	%rd2, %rd11;
	cvta.to.global.u64 	%rd3, %rd12;
	cvta.to.global.u64 	%rd4, %rd13;
	mov.u32 	%r28, %tid.x;
	mov.u32 	%r29, %ctaid.x;
	mov.u32 	%r30, %ntid.x;
	mad.lo.s32 	%r1, %r29, %r30, %r28;
	ld.global.u32 	%r31, [%rd4];
	ld.global.u32 	%r2, [%rd3];
	mul.lo.s32 	%r32, %r2, %r31;
	setp.ge.s32 	%p1, %r1, %r32;
	@%p1 bra 	$L__BB9_17;
	cvta.to.global.u64 	%rd14, %rd8;
	cvta.to.global.u64 	%rd15, %rd9;
	rem.s32 	%r3, %r1, %r2;
	mul.wide.s32 	%rd16, %r1, 4;
	add.s64 	%rd17, %rd15, %rd16;
	ld.global.u32 	%r4, [%rd17];
	mul.wide.s32 	%rd18, %r3, 4;
	add.s64 	%rd19, %rd14, %rd18;
	ld.global.u32 	%r5, [%rd19];
	setp.lt.s32 	%p2, %r5, 1;
	mov.f64 	%fd90, 0d0000000000000000;
	@%p2 bra 	$L__BB9_14;
	and.b32  	%r6, %r5, 15;
	setp.lt.u32 	%p3, %r5, 16;
	mov.f64 	%fd90, 0d0000000000000000;
	mov.b32 	%r52, 0;
	@%p3 bra 	$L__BB9_5;
	and.b32  	%r52, %r5, 2147483632;
	neg.s32 	%r50, %r52;
	add.s64 	%rd5, %rd1, 64;
	mov.f64 	%fd90, 0d0000000000000000;
	mov.u32 	%r49, %r4;
$L__BB9_4:
	.pragma "nounroll";
	mul.wide.s32 	%rd20, %r49, 8;
	add.s64 	%rd21, %rd5, %rd20;
	ld.global.f64 	%fd20, [%rd21+-64];
	add.f64 	%fd21, %fd90, %fd20;
	ld.global.f64 	%fd22, [%rd21+-56];
	add.f64 	%fd23, %fd21, %fd22;
	ld.global.f64 	%fd24, [%rd21+-48];
	add.f64 	%fd25, %fd23, %fd24;
	ld.global.f64 	%fd26, [%rd21+-40];
	add.f64 	%fd27, %fd25, %fd26;
	ld.global.f64 	%fd28, [%rd21+-32];
	add.f64 	%fd29, %fd27, %fd28;
	ld.global.f64 	%fd30, [%rd21+-24];
	add.f64 	%fd31, %fd29, %fd30;
	ld.global.f64 	%fd32, [%rd21+-16];
	add.f64 	%fd33, %fd31, %fd32;
	ld.global.f64 	%fd34, [%rd21+-8];
	add.f64 	%fd35, %fd33, %fd34;
	ld.global.f64 	%fd36, [%rd21];
	add.f64 	%fd37, %fd35, %fd36;
	ld.global.f64 	%fd38, [%rd21+8];
	add.f64 	%fd39, %fd37, %fd38;
	ld.global.f64 	%fd40, [%rd21+16];
	add.f64 	%fd41, %fd39, %fd40;
	ld.global.f64 	%fd42, [%rd21+24];
	add.f64 	%fd43, %fd41, %fd42;
	ld.global.f64 	%fd44, [%rd21+32];
	add.f64 	%fd45, %fd43, %fd44;
	ld.global.f64 	%fd46, [%rd21+40];
	add.f64 	%fd47, %fd45, %fd46;
	ld.global.f64 	%fd48, [%rd21+48];
	add.f64 	%fd49, %fd47, %fd48;
	ld.global.f64 	%fd50, [%rd21+56];
	add.f64 	%fd90, %fd49, %fd50;
	add.s32 	%r50, %r50, 16;
	add.s32 	%r49, %r49, 16;
	setp.ne.s32 	%p4, %r50, 0;
	@%p4 bra 	$L__BB9_4;
$L__BB9_5:
	setp.eq.s32 	%p5, %r6, 0;
	@%p5 bra 	$L__BB9_14;
	and.b32  	%r14, %r5, 7;
	setp.lt.u32 	%p6, %r6, 8;
	@%p6 bra 	$L__BB9_8;
	add.s32 	%r34, %r52, %r4;
	mul.wide.s32 	%rd22, %r34, 8;
	add.s64 	%rd23, %rd1, %rd22;
	ld.global.f64 	%fd52, [%rd23];
	add.f64 	%fd53, %fd90, %fd52;
	ld.global.f64 	%fd54, [%rd23+8];
	add.f64 	%fd55, %fd53, %fd54;
	ld.global.f64 	%fd56, [%rd23+16];
	add.f64 	%fd57, %fd55, %fd56;
	ld.global.f64 	%fd58, [%rd23+24];
	add.f64 	%fd59, %fd57, %fd58;
	ld.global.f64 	%fd60, [%rd23+32];
	add.f64 	%fd61, %fd59, %fd60;
	ld.global.f64 	%fd62, [%rd23+40];
	add.f64 	%fd63, %fd61, %fd62;
	ld.global.f64 	%fd64, [%rd23+48];
	add.f64 	%fd65, %fd63, %fd64;
	ld.global.f64 	%fd66, [%rd23+56];
	add.f64 	%fd90, %fd65, %fd66;
	add.s32 	%r52, %r52, 8;
$L__BB9_8:
	setp.eq.s32 	%p7, %r14, 0;
	@%p7 bra 	$L__BB9_14;
	and.b32  	%r17, %r5, 3;
	setp.lt.u32 	%p8, %r14, 4;
	@%p8 bra 	$L__BB9_11;
	add.s32 	%r35, %r52, %r4;
	mul.wide.s32 	%rd24, %r35, 8;
	add.s64 	%rd25, %rd1, %rd24;
	ld.global.f64 	%fd68, [%rd25];
	add.f64 	%fd69, %fd90, %fd68;
	ld.global.f64 	%fd70, [%rd25+8];
	add.f64 	%fd71, %fd69, %fd70;
	ld.global.f64 	%fd72, [%rd25+16];
	add.f64 	%fd73, %fd71, %fd72;
	ld.global.f64 	%fd74, [%rd25+24];
	add.f64 	%fd90, %fd73, %fd74;
	add.s32 	%r52, %r52, 4;
$L__BB9_11:
	setp.eq.s32 	%p9, %r17, 0;
	@%p9 bra 	$L__BB9_14;
	add.s32 	%r55, %r52, %r4;
	neg.s32 	%r54, %r17;
$L__BB9_13:
	.pragma "nounroll";
	mul.wide.s32 	%rd26, %r55, 8;
	add.s64 	%rd27, %rd1, %rd26;
	ld.global.f64 	%fd75, [%rd27];
	add.f64 	%fd90, %fd90, %fd75;
	add.s32 	%r55, %r55, 1;
	add.s32 	%r54, %r54, 1;
	setp.ne.s32 	%p10, %r54, 0;
	@%p10 bra 	$L__BB9_13;
$L__BB9_14:
	setp.eq.s64 	%p11, %rd7, 0;
	@%p11 bra 	$L__BB9_16;
	cvta.to.global.u64 	%rd28, %rd7;
	mul.wide.s32 	%rd29, %r3, 8;
	add.s64 	%rd30, %rd28, %rd29;
	ld.global.f64 	%fd76, [%rd30];
	add.f64 	%fd90, %fd90, %fd76;
$L__BB9_16:
	cvt.rn.f64.s32 	%fd77, %r5;
	div.rn.f64 	%fd78, %fd90, %fd77;
	mov.f64 	%fd79, 0d3FF0000000000000;
	sub.f64 	%fd80, %fd79, %fd78;
	mul.wide.s32 	%rd31, %r1, 8;
	add.s64 	%rd32, %rd2, %rd31;
	st.global.f64 	[%rd32], %fd80;
$L__BB9_17:
	setp.eq.s16 	%p12, %rs1, 0;
	@%p12 bra 	$L__BB9_23;
	bar.sync 	0;
	setp.ne.s32 	%p13, %r1, 0;
	@%p13 bra 	$L__BB9_23;
	mov.u64 	%rd33, $str$7;
	cvta.global.u64 	%rd34, %rd33;
	{ // callseq 20, 0
	.param .b64 param0;
	st.param.b64 	[param0], %rd34;
	.param .b64 param1;
	st.param.b64 	[param1], 0;
	.param .b32 retval0;
	call.uni (retval0), 
	vprintf, 
	(
	param0, 
	param1
	);
	ld.param.b32 	%r36, [retval0];
	} // callseq 20
	ld.global.u32 	%r38, [%rd4];
	ld.global.u32 	%r39, [%rd3];
	mul.lo.s32 	%r40, %r39, %r38;
	setp.lt.s32 	%p14, %r40, 1;
	@%p14 bra 	$L__BB9_22;
	add.u64 	%rd35, %SP, 0;
	add.u64 	%rd6, %SPL, 0;
	mov.b32 	%r56, 0;
	mov.u64 	%rd38, $str$1;
$L__BB9_21:
	mul.wide.u32 	%rd36, %r56, 8;
	add.s64 	%rd37, %rd2, %rd36;
	ld.global.f64 	%fd81, [%rd37];
	st.local.f64 	[%rd6], %fd81;
	cvta.global.u64 	%rd39, %rd38;
	{ // callseq 21, 0
	.param .b64 param0;
	st.param.b64 	[param0], %rd39;
	.param .b64 param1;
	st.param.b64 	[param1], %rd35;
	.param .b32 retval0;
	call.uni (retval0), 
	vprintf, 
	(
	param0, 
	param1
	);
	ld.param.b32 	%r42, [retval0];
	} // callseq 21
	add.s32 	%r56, %r56, 1;
	ld.global.u32 	%r44, [%rd4];
	ld.global.u32 	%r45, [%rd3];
	mul.lo.s32 	%r46, %r45, %r44;
	setp.lt.s32 	%p15, %r56, %r46;
	@%p15 bra 	$L__BB9_21;
$L__BB9_22:
	mov.u64 	%rd41, $str$2;
	cvta.global.u64 	%rd42, %rd41;
	{ // callseq 22, 0
	.param .b64 param0;
	st.param.b64 	[param0], %rd42;
	.param .b64 param1;
	st.param.b64 	[param1], 0;
	.param .b32 retval0;
	call.uni (retval0), 
	vprintf, 
	(
	param0, 
	param1
	);
	ld.param.b32 	%r47, [retval0];
	} // callseq 22
$L__BB9_23:
	ret;

}
	// .globl	_Z26FUSION_activity_fuzzy_normPdS_S_PiS0_S0_b
.visible .entry _Z26FUSION_activity_fuzzy_normPdS_S_PiS0_S0_b(
	.param .u64 .ptr .align 1 _Z26FUSION_activity_fuzzy_normPdS_S_PiS0_S0_b_param_0,
	.param .u64 .ptr .align 1 _Z26FUSION_activity_fuzzy_normPdS_S_PiS0_S0_b_param_1,
	.param .u64 .ptr .align 1 _Z26FUSION_activity_fuzzy_normPdS_S_PiS0_S0_b_param_2,
	.param .u64 .ptr .align 1 _Z26FUSION_activity_fuzzy_normPdS_S_PiS0_S0_b_param_3,
	.param .u64 .ptr .align 1 _Z26FUSION_activity_fuzzy_normPdS_S_PiS0_S0_b_param_4,
	.param .u64 .ptr .align 1 _Z26FUSION_activity_fuzzy_normPdS_S_PiS0_S0_b_param_5,
	.param .u8 _Z26FUSION_activity_fuzzy_normPdS_S_PiS0_S0_b_param_6
)
{
	.local .align 8 .b8 	__local_depot10[8];
	.reg .b64 	%SP;
	.reg .b64 	%SPL;
	.reg .pred 	%p<16>;
	.reg .b16 	%rs<2>;
	.reg .b32 	%r<50>;
	.reg .b64 	%rd<40>;
	.reg .b64 	%fd<88>;

	mov.u64 	%SPL, __local_depot10;
	cvta.local.u64 	%SP, %SPL;
	ld.param.u64 	%rd9, [_Z26FUSION_activity_fuzzy_normPdS_S_PiS0_S0_b_param_0];
	ld.param.u64 	%rd10, [_Z26FUSION_activity_fuzzy_normPdS_S_PiS0_S0_b_param_1];
	ld.param.u64 	%rd6, [_Z26FUSION_activity_fuzzy_normPdS_S_PiS0_S0_b_param_2];
	ld.param.u64 	%rd7, [_Z26FUSION_activity_fuzzy_normPdS_S_PiS0_S0_b_param_3];
	ld.param.u64 	%rd8, [_Z26FUSION_activity_fuzzy_normPdS_S_PiS0_S0_b_param_4];
	ld.param.u64 	%rd11, [_Z26FUSION_activity_fuzzy_normPdS_S_PiS0_S0_b_param_5];
	ld.param.s8 	%rs1, [_Z26FUSION_activity_fuzzy_normPdS_S_PiS0_S0_b_param_6];
	cvta.to.global.u64 	%rd1, %rd9;
	cvta.to.global.u64 	%rd2, %rd10;
	cvta.to.global.u64 	%rd3, %rd11;
	mov.u32 	%r26, %tid.x;
	mov.u32 	%r27, %ctaid.x;
	mov.u32 	%r28, %ntid.x;
	mad.lo.s32 	%r1, %r27, %r28, %r26;
	ld.global.u32 	%r29, [%rd3];
	setp.ge.s32 	%p1, %r1, %r29;
	@%p1 bra 	$L__BB10_17;
	cvta.to.global.u64 	%rd12, %rd7;
	cvta.to.global.u64 	%rd13, %rd8;
	mul.wide.s32 	%rd14, %r1, 4;
	add.s64 	%rd15, %rd13, %rd14;
	ld.global.u32 	%r2, [%rd15];
	add.s64 	%rd16, %rd12, %rd14;
	ld.global.u32 	%r3, [%rd16];
	setp.lt.s32 	%p2, %r3, 1;
	mov.f64 	%fd86, 0d0000000000000000;
	@%p2 bra 	$L__BB10_14;
	and.b32  	%r4, %r3, 15;
	setp.lt.u32 	%p3, %r3, 16;
	mov.f64 	%fd86, 0d0000000000000000;
	mov.b32 	%r45, 0;
	@%p3 bra 	$L__BB10_5;
	and.b32  	%r45, %r3, 2147483632;
	neg.s32 	%r43, %r45;
	add.s64 	%rd4, %rd1, 64;
	mov.f64 	%fd86, 0d0000000000000000;
	mov.u32 	%r42, %r2;
$L__BB10_4:
	.pragma "nounroll";
	mul.wide.s32 	%rd17, %r42, 8;
	add.s64 	%rd18, %rd4, %rd17;
	ld.global.f64 	%fd20, [%rd18+-64];
	add.f64 	%fd21, %fd86, %fd20;
	ld.global.f64 	%fd22, [%rd18+-56];
	add.f64 	%fd23, %fd21, %fd22;
	ld.global.f64 	%fd24, [%rd18+-48];
	add.f64 	%fd25, %fd23, %fd24;
	ld.global.f64 	%fd26, [%rd18+-40];
	add.f64 	%fd27, %fd25, %fd26;
	ld.global.f64 	%fd28, [%rd18+-32];
	add.f64 	%fd29, %fd27, %fd28;
	ld.global.f64 	%fd30, [%rd18+-24];
	add.f64 	%fd31, %fd29, %fd30;
	ld.global.f64 	%fd32, [%rd18+-16];
	add.f64 	%fd33, %fd31, %fd32;
	ld.global.f64 	%fd34, [%rd18+-8];
	add.f64 	%fd35, %fd33, %fd34;
	ld.global.f64 	%fd36, [%rd18];
	add.f64 	%fd37, %fd35, %fd36;
	ld.global.f64 	%fd38, [%rd18+8];
	add.f64 	%fd39, %fd37, %fd38;
	ld.global.f64 	%fd40, [%rd18+16];
	add.f64 	%fd41, %fd39, %fd40;
	ld.global.f64 	%fd42, [%rd18+24];
	add.f64 	%fd43, %fd41, %fd42;
	ld.global.f64 	%fd44, [%rd18+32];
	add.f64 	%fd45, %fd43, %fd44;
	ld.global.f64 	%fd46, [%rd18+40];
	add.f64 	%fd47, %fd45, %fd46;
	ld.global.f64 	%fd48, [%rd18+48];
	add.f64 	%fd49, %fd47, %fd48;
	ld.global.f64 	%fd50, [%rd18+56];
	add.f64 	%fd86, %fd49, %fd50;
	add.s32 	%r43, %r43, 16;
	add.s32 	%r42, %r42, 16;
	setp.ne.s32 	%p4, %r43, 0;
	@%p4 bra 	$L__BB10_4;
$L__BB10_5:
	setp.eq.s32 	%p5, %r4, 0;
	@%p5 bra 	$L__BB10_14;
	and.b32  	%r12, %r3, 7;
	setp.lt.u32 	%p6, %r4, 8;
	@%p6 bra 	$L__BB10_8;
	add.s32 	%r31, %r45, %r2;
	mul.wide.s32 	%rd19, %r31, 8;
	add.s64 	%rd20, %rd1, %rd19;
	ld.global.f64 	%fd52, [%rd20];
	add.f64 	%fd53, %fd86, %fd52;
	ld.global.f64 	%fd54, [%rd20+8];
	add.f64 	%fd55, %fd53, %fd54;
	ld.global.f64 	%fd56, [%rd20+16];
	add.f64 	%fd57, %fd55, %fd56;
	ld.global.f64 	%fd58, [%rd20+24];
	add.f64 	%fd59, %fd57, %fd58;
	ld.global.f64 	%fd60, [%rd20+32];
	add.f64 	%fd61, %fd59, %fd60;
	ld.global.f64 	%fd62, [%rd20+40];
	add.f64 	%fd63, %fd61, %fd62;
	ld.global.f64 	%fd64, [%rd20+48];
	add.f64 	%fd65, %fd63, %fd64;
	ld.global.f64 	%fd66, [%rd20+56];
	add.f64 	%fd86, %fd65, %fd66;
	add.s32 	%r45, %r45, 8;
$L__BB10_8:
	setp.eq.s32 	%p7, %r12, 0;
	@%p7 bra 	$L__BB10_14;
	and.b32  	%r15, %r3, 3;
	setp.lt.u32 	%p8, %r12, 4;
	@%p8 bra 	$L__BB10_11;
	add.s32 	%r32, %r45, %r2;
	mul.wide.s32 	%rd21, %r32, 8;
	add.s64 	%rd22, %rd1, %rd21;
	ld.global.f64 	%fd68, [%rd22];
	add.f64 	%fd69, %fd86, %fd68;
	ld.global.f64 	%fd70, [%rd22+8];
	add.f64 	%fd71, %fd69, %fd70;
	ld.global.f64 	%fd72, [%rd22+16];
	add.f64 	%fd73, %fd71, %fd72;
	ld.global.f64 	%fd74, [%rd22+24];
	add.f64 	%fd86, %fd73, %fd74;
	add.s32 	%r45, %r45, 4;
$L__BB10_11:
	setp.eq.s32 	%p9, %r15, 0;
	@%p9 bra 	$L__BB10_14;
	add.s32 	%r48, %r45, %r2;
	neg.s32 	%r47, %r15;
$L__BB10_13:
	.pragma "nounroll";
	mul.wide.s32 	%rd23, %r48, 8;
	add.s64 	%rd24, %rd1, %rd23;
	ld.global.f64 	%fd75, [%rd24];
	add.f64 	%fd86, %fd86, %fd75;
	add.s32 	%r48, %r48, 1;
	add.s32 	%r47, %r47, 1;
	setp.ne.s32 	%p10, %r47, 0;
	@%p10 bra 	$L__BB10_13;
$L__BB10_14:
	setp.eq.s64 	%p11, %rd6, 0;
	@%p11 bra 	$L__BB10_16;
	cvta.to.global.u64 	%rd25, %rd6;
	mul.wide.s32 	%rd26, %r1, 8;
	add.s64 	%rd27, %rd25, %rd26;
	ld.global.f64 	%fd76, [%rd27];
	add.f64 	%fd86, %fd86, %fd76;
$L__BB10_16:
	mul.wide.s32 	%rd28, %r1, 8;
	add.s64 	%rd29, %rd2, %rd28;
	st.global.f64 	[%rd29], %fd86;
$L__BB10_17:
	setp.eq.s16 	%p12, %rs1, 0;
	@%p12 bra 	$L__BB10_23;
	bar.sync 	0;
	setp.ne.s32 	%p13, %r1, 0;
	@%p13 bra 	$L__BB10_23;
	mov.u64 	%rd30, $str$8;
	cvta.global.u64 	%rd31, %rd30;
	{ // callseq 23, 0
	.param .b64 param0;
	st.param.b64 	[param0], %rd31;
	.param .b64 param1;
	st.param.b64 	[param1], 0;
	.param .b32 retval0;
	call.uni (retval0), 
	vprintf, 
	(
	param0, 
	param1
	);
	ld.param.b32 	%r33, [retval0];
	} // callseq 23
	ld.global.u32 	%r35, [%rd3];
	setp.lt.s32 	%p14, %r35, 1;
	@%p14 bra 	$L__BB10_22;
	add.u64 	%rd32, %SP, 0;
	add.u64 	%rd5, %SPL, 0;
	mov.b32 	%r49, 0;
	mov.u64 	%rd35, $str$1;
$L__BB10_21:
	mul.wide.u32 	%rd33, %r49, 8;
	add.s64 	%rd34, %rd2, %rd33;
	ld.global.f64 	%fd77, [%rd34];
	st.local.f64 	[%rd5], %fd77;
	cvta.global.u64 	%rd36, %rd35;
	{ // callseq 24, 0
	.param .b64 param0;
	st.param.b64 	[param0], %rd36;
	.param .b64 param1;
	st.param.b64 	[param1], %rd32;
	.param .b32 retval0;
	call.uni (retval0), 
	vprintf, 
	(
	param0, 
	param1
	);
	ld.param.b32 	%r37, [retval0];
	} // callseq 24
	add.s32 	%r49, %r49, 1;
	ld.global.u32 	%r39, [%rd3];
	setp.lt.s32 	%p15, %r49, %r39;
	@%p15 bra 	$L__BB10_21;
$L__BB10_22:
	mov.u64 	%rd38, $str$2;
	cvta.global.u64 	%rd39, %rd38;
	{ // callseq 25, 0
	.param .b64 param0;
	st.param.b64 	[param0], %rd39;
	.param .b64 param1;
	st.param.b64 	[param1], 0;
	.param .b32 retval0;
	call.uni (retval0), 
	vprintf, 
	(
	param0, 
	param1
	);
	ld.param.b32 	%r40, [retval0];
	} // callseq 25
$L__BB10_23:
	ret;

}
	// .globl	_Z22FUSION_fields_fuzzyDivPdS_S_S_PiS0_b
.visible .entry _Z22FUSION_fields_fuzzyDivPdS_S_S_PiS0_b(
	.param .u64 .ptr .align 1 _Z22FUSION_fields_fuzzyDivPdS_S_S_PiS0_b_param_0,
	.param .u64 .ptr .align 1 _Z22FUSION_fields_fuzzyDivPdS_S_S_PiS0_b_param_1,
	.param .u64 .ptr .align 1 _Z22FUSION_fields_fuzzyDivPdS_S_S_PiS0_b_param_2,
	.param .u64 .ptr .align 1 _Z22FUSION_fields_fuzzyDivPdS_S_S_PiS0_b_param_3,
	.param .u64 .ptr .align 1 _Z22FUSION_fields_fuzzyDivPdS_S_S_PiS0_b_param_4,
	.param .u64 .ptr .align 1 _Z22FUSION_fields_fuzzyDivPdS_S_S_PiS0_b_param_5,
	.param .u8 _Z22FUSION_fields_fuzzyDivPdS_S_S_PiS0_b_param_6
)
{
	.local .align 8 .b8 	__local_depot11[8];
	.reg .b64 	%SP;
	.reg .b64 	%SPL;
	.reg .pred 	%p<6>;
	.reg .b16 	%rs<2>;
	.reg .b32 	%r<25>;
	.reg .b64 	%rd<30>;
	.reg .b64 	%fd<7>;

	mov.u64 	%SPL, __local_depot11;
	cvta.local.u64 	%SP, %SPL;
	ld.param.u64 	%rd5, [_Z22FUSION_fields_fuzzyDivPdS_S_S_PiS0_b_param_0];
	ld.param.u64 	%rd6, [_Z22FUSION_fields_fuzzyDivPdS_S_S_PiS0_b_param_1];
	ld.param.u64 	%rd8, [_Z22FUSION_fields_fuzzyDivPdS_S_S_PiS0_b_param_2];
	ld.param.u64 	%rd7, [_Z22FUSION_fields_fuzzyDivPdS_S_S_PiS0_b_param_3];
	ld.param.u64 	%rd9, [_Z22FUSION_fields_fuzzyDivPdS_S_S_PiS0_b_param_4];
	ld.param.u64 	%rd10, [_Z22FUSION_fields_fuzzyDivPdS_S_S_PiS0_b_param_5];
	ld.param.s8 	%rs1, [_Z22FUSION_fields_fuzzyDivPdS_S_S_PiS0_b_param_6];
	cvta.to.global.u64 	%rd1, %rd8;
	cvta.to.global.u64 	%rd2, %rd9;
	cvta.to.global.u64 	%rd3, %rd10;
	mov.u32 	%r5, %tid.x;
	mov.u32 	%r6, %ctaid.x;
	mov.u32 	%r7, %ntid.x;
	mad.lo.s32 	%r1, %r6, %r7, %r5;
	ld.global.u32 	%r8, [%rd3];
	ld.global.u32 	%r2, [%rd2];
	mul.lo.s32 	%r9, %r2, %r8;
	setp.ge.s32 	%p1, %r1, %r9;
	@%p1 bra 	$L__BB11_2;
	cvta.to.global.u64 	%rd11, %rd5;
	cvta.to.global.u64 	%rd12, %rd6;
	cvta.to.global.u64 	%rd13, %rd7;
	rem.s32 	%r10, %r1, %r2;
	mul.wide.s32 	%rd14, %r1, 8;
	add.s64 	%rd15, %rd11, %rd14;
	ld.global.f64 	%fd1, [%rd15];
	add.s64 	%rd16, %rd12, %rd14;
	ld.global.f64 	%fd2, [%rd16];
	div.rn.f64 	%fd3, %fd1, %fd2;
	mul.wide.s32 	%rd17, %r10, 8;
	add.s64 	%rd18, %rd13, %rd17;
	ld.global.f64 	%fd4, [%rd18];
	mul.f64 	%fd5, %fd3, %fd4;
	add.s64 	%rd19, %rd1, %rd14;
	st.global.f64 	[%rd19], %fd5;
$L__BB11_2:
	setp.eq.s16 	%p2, %rs1, 0;
	@%p2 bra 	$L__BB11_8;
	bar.sync 	0;
	setp.ne.s32 	%p3, %r1, 0;
	@%p3 bra 	$L__BB11_8;
	mov.u64 	%rd20, $str$9;
	cvta.global.u64 	%rd21, %rd20;
	{ // callseq 26, 0
	.param .b64 param0;
	st.param.b64 	[param0], %rd21;
	.param .b64 param1;
	st.param.b64 	[param1], 0;
	.param .b32 retval0;
	call.uni (retval0), 
	vprintf, 
	(
	param0, 
	param1
	);
	ld.param.b32 	%r11, [retval0];
	} // callseq 26
	ld.global.u32 	%r13, [%rd3];
	ld.global.u32 	%r14, [%rd2];
	mul.lo.s32 	%r15, %r14, %r13;
	setp.lt.s32 	%p4, %r15, 1;
	@%p4 bra 	$L__BB11_7;
	add.u64 	%rd22, %SP, 0;
	add.u64 	%rd4, %SPL, 0;
	mov.b32 	%r24, 0;
	mov.u64 	%rd25, $str$1;
$L__BB11_6:
	mul.wide.u32 	%rd23, %r24, 8;
	add.s64 	%rd24, %rd1, %rd23;
	ld.global.f64 	%fd6, [%rd24];
	st.local.f64 	[%rd4], %fd6;
	cvta.global.u64 	%rd26, %rd25;
	{ // callseq 27, 0
	.param .b64 param0;
	st.param.b64 	[param0], %rd26;
	.param .b64 param1;
	st.param.b64 	[param1], %rd22;
	.param .b32 retval0;
	call.uni (retval0), 
	vprintf, 
	(
	param0, 
	param1
	);
	ld.param.b32 	%r17, [retval0];
	} // callseq 27
	add.s32 	%r24, %r24, 1;
	ld.global.u32 	%r19, [%rd3];
	ld.global.u32 	%r20, [%rd2];
	mul.lo.s32 	%r21, %r20, %r19;
	setp.lt.s32 	%p5, %r24, %r21;
	@%p5 bra 	$L__BB11_6;
$L__BB11_7:
	mov.u64 	%rd28, $str$2;
	cvta.global.u64 	%rd29, %rd28;
	{ // callseq 28, 0
	.param .b64 param0;
	st.param.b64 	[param0], %rd29;
	.param .b64 param1;
	st.param.b64 	[param1], 0;
	.param .b32 retval0;
	call.uni (retval0), 
	vprintf, 
	(
	param0, 
	param1
	);
	ld.param.b32 	%r22, [retval0];
	} // callseq 28
$L__BB11_8:
	ret;

}
	// .globl	_Z18FUSION_calculate_TPdS_PiS0_S0_S_S0_S0_bb
.visible .entry _Z18FUSION_calculate_TPdS_PiS0_S0_S_S0_S0_bb(
	.param .u64 .ptr .align 1 _Z18FUSION_calculate_TPdS_PiS0_S0_S_S0_S0_bb_param_0,
	.param .u64 .ptr .align 1 _Z18FUSION_calculate_TPdS_PiS0_S0_S_S0_S0_bb_param_1,
	.param .u64 .ptr .align 1 _Z18FUSION_calculate_TPdS_PiS0_S0_S_S0_S0_bb_param_2,
	.param .u64 .ptr .align 1 _Z18FUSION_calculate_TPdS_PiS0_S0_S_S0_S0_bb_param_3,
	.param .u64 .ptr .align 1 _Z18FUSION_calculate_TPdS_PiS0_S0_S_S0_S0_bb_param_4,
	.param .u64 .ptr .align 1 _Z18FUSION_calculate_TPdS_PiS0_S0_S_S0_S0_bb_param_5,
	.param .u64 .ptr .align 1 _Z18FUSION_calculate_TPdS_PiS0_S0_S_S0_S0_bb_param_6,
	.param .u64 .ptr .align 1 _Z18FUSION_calculate_TPdS_PiS0_S0_S_S0_S0_bb_param_7,
	.param .u8 _Z18FUSION_calculate_TPdS_PiS0_S0_S_S0_S0_bb_param_8,
	.param .u8 _Z18FUSION_calculate_TPdS_PiS0_S0_S_S0_S0_bb_param_9
)
{
	.local .align 8 .b8 	__local_depot12[8];
	.reg .b64 	%SP;
	.reg .b64 	%SPL;
	.reg .pred 	%p<28>;
	.reg .b16 	%rs<5>;
	.reg .b32 	%r<52>;
	.reg .b64 	%rd<68>;
	.reg .b64 	%fd<60>;

	mov.u64 	%SPL, __local_depot12;
	cvta.local.u64 	%SP, %SPL;
	ld.param.u64 	%rd26, [_Z18FUSION_calculate_TPdS_PiS0_S0_S_S0_S0_bb_param_0];
	ld.param.u64 	%rd27, [_Z18FUSION_calculate_TPdS_PiS0_S0_S_S0_S0_bb_param_1];
	ld.param.u64 	%rd24, [_Z18FUSION_calculate_TPdS_PiS0_S0_S_S0_S0_bb_param_2];
	ld.param.u64 	%rd28, [_Z18FUSION_calculate_TPdS_PiS0_S0_S_S0_S0_bb_param_3];
	ld.param.u64 	%rd29, [_Z18FUSION_calculate_TPdS_PiS0_S0_S_S0_S0_bb_param_5];
	ld.param.u64 	%rd30, [_Z18FUSION_calculate_TPdS_PiS0_S0_S_S0_S0_bb_param_6];
	ld.param.u64 	%rd31, [_Z18FUSION_calculate_TPdS_PiS0_S0_S_S0_S0_bb_param_7];
	cvta.to.global.u64 	%rd1, %rd27;
	cvta.to.global.u64 	%rd2, %rd26;
	cvta.to.global.u64 	%rd3, %rd24;
	cvta.to.global.u64 	%rd4, %rd28;
	cvta.to.global.u64 	%rd5, %rd29;
	cvta.to.global.u64 	%rd6, %rd31;
	cvta.to.global.u64 	%rd32, %rd30;
	mov.u32 	%r26, %tid.x;
	mov.u32 	%r27, %ctaid.x;
	mov.u32 	%r28, %ntid.x;
	mad.lo.s32 	%r1, %r27, %r28, %r26;
	ld.global.u32 	%r2, [%rd32];
	mul.lo.s32 	%r3, %r2, %r1;
	ld.global.u32 	%r4, [%rd6];
	setp.ge.s32 	%p1, %r1, %r4;
	@%p1 bra 	$L__BB12_34;
	setp.lt.s32 	%p2, %r2, 1;
	mov.f64 	%fd49, 0d0000000000000000;
	@%p2 bra 	$L__BB12_33;
	and.b32  	%r5, %r2, 3;
	setp.lt.u32 	%p3, %r2, 4;
	mov.f64 	%fd49, 0d0000000000000000;
	mov.b32 	%r48, 0;
	@%p3 bra 	$L__BB12_25;
	and.b32  	%r48, %r2, 2147483644;
	neg.s32 	%r47, %r48;
	add.s64 	%rd65, %rd4, 8;
	mul.wide.s32 	%rd33, %r3, 8;
	add.s64 	%rd64, %rd33, 16;
	add.s64 	%rd63, %rd3, 8;
	mov.f64 	%fd49, 0d0000000000000000;
	mov.u32 	%r46, %r3;
$L__BB12_4:
	ld.global.u32 	%r30, [%rd65+-8];
	setp.lt.s32 	%p4, %r30, 1;
	@%p4 bra 	$L__BB12_9;
	ld.global.u32 	%r10, [%rd63+-8];
	setp.ne.s32 	%p5, %r10, 1;
	@%p5 bra 	$L__BB12_7;
	mul.wide.s32 	%rd34, %r46, 8;
	add.s64 	%rd35, %rd2, %rd34;
	ld.global.f64 	%fd30, [%rd35];
	add.f64 	%fd49, %fd49, %fd30;
$L__BB12_7:
	setp.ne.s32 	%p6, %r10, 2;
	@%p6 bra 	$L__BB12_9;
	mul.wide.s32 	%rd36, %r46, 8;
	add.s64 	%rd37, %rd1, %rd36;
	ld.global.f64 	%fd31, [%rd37];
	add.f64 	%fd49, %fd49, %fd31;
$L__BB12_9:
	ld.global.u32 	%r31, [%rd65+-4];
	setp.lt.s32 	%p7, %r31, 1;
	@%p7 bra 	$L__BB12_14;
	ld.global.u32 	%r11, [%rd63+-4];
	setp.ne.s32 	%p8, %r11, 1;
	@%p8 bra 	$L__BB12_12;
	add.s64 	%rd38, %rd2, %rd64;
	ld.global.f64 	%fd32, [%rd38+-8];
	add.f64 	%fd49, %fd49, %fd32;
$L__BB12_12:
	setp.ne.s32 	%p9, %r11, 2;
	@%p9 bra 	$L__BB12_14;
	add.s64 	%rd39, %rd1, %rd64;
	ld.global.f64 	%fd33, [%rd39+-8];
	add.f64 	%fd49, %fd49, %fd33;
$L__BB12_14:
	ld.global.u32 	%r32, [%rd65];
	setp.lt.s32 	%p10, %r32, 1;
	@%p10 bra 	$L__BB12_19;
	ld.global.u32 	%r12, [%rd63];
	setp.ne.s32 	%p11, %r12, 1;
	@%p11 bra 	$L__BB12_17;
	add.s64 	%rd40, %rd2, %rd64;
	ld.global.f64 	%fd34, [%rd40];
	add.f64 	%fd49, %fd49, %fd34;
$L__BB12_17:
	setp.ne.s32 	%p12, %r12, 2;
	@%p12 bra 	$L__BB12_19;
	add.s64 	%rd41, %rd1, %rd64;
	ld.global.f64 	%fd35, [%rd41];
	add.f64 	%fd49, %fd49, %fd35;
$L__BB12_19:
	ld.global.u32 	%r33, [%rd65+4];
	setp.lt.s32 	%p13, %r33, 1;
	@%p13 bra 	$L__BB12_24;
	ld.global.u32 	%r13, [%rd63+4];
	setp.ne.s32 	%p14, %r13, 1;
	@%p14 bra 	$L__BB12_22;
	add.s64 	%rd42, %rd2, %rd64;
	ld.global.f64 	%fd36, [%rd42+8];
	add.f64 	%fd49, %fd49, %fd36;
$L__BB12_22:
	setp.ne.s32 	%p15, %r13, 2;
	@%p15 bra 	$L__BB12_24;
	add.s64 	%rd43, %rd1, %rd64;
	ld.global.f64 	%fd37, [%rd43+8];
	add.f64 	%fd49, %fd49, %fd37;
$L__BB12_24:
	add.s32 	%r47, %r47, 4;
	add.s32 	%r46, %r46, 4;
	add.s64 	%rd65, %rd65, 16;
	add.s64 	%rd64, %rd64, 32;
	add.s64 	%rd63, %rd63, 16;
	setp.ne.s32 	%p16, %r47, 0;
	@%p16 bra 	$L__BB12_4;
$L__BB12_25:
	setp.eq.s32 	%p17, %r5, 0;
	@%p17 bra 	$L__BB12_33;
	ld.param.u64 	%rd61, [_Z18FUSION_calculate_TPdS_PiS0_S0_S_S0_S0_bb_param_2];
	add.s32 	%r50, %r48, %r3;
	mul.wide.u32 	%rd44, %r48, 4;
	cvta.to.global.u64 	%rd45, %rd61;
	add.s64 	%rd67, %rd45, %rd44;
	add.s64 	%rd66, %rd4, %rd44;
	neg.s32 	%r49, %r5;
$L__BB12_27:
	.pragma "nounroll";
	mul.wide.s32 	%rd20, %r50, 8;
	ld.global.u32 	%r34, [%rd66];
	setp.lt.s32 	%p18, %r34, 1;
	@%p18 bra 	$L__BB12_32;
	ld.global.u32 	%r21, [%rd67];
	setp.ne.s32 	%p19, %r21, 1;
	@%p19 bra 	$L__BB12_30;
	add.s64 	%rd46, %rd2, %rd20;
	ld.global.f64 	%fd38, [%rd46];
	add.f64 	%fd49, %fd49, %fd38;
$L__BB12_30:
	setp.ne.s32 	%p20, %r21, 2;
	@%p20 bra 	$L__BB12_32;
	add.s64 	%rd47, %rd1, %rd20;
	ld.global.f64 	%fd39, [%rd47];
	add.f64 	%fd49, %fd49, %fd39;
$L__BB12_32:
	add.s32 	%r50, %r50, 1;
	add.s64 	%rd67, %rd67, 4;
	add.s64 	%rd66, %rd66, 4;
	add.s32 	%r49, %r49, 1;
	setp.ne.s32 	%p21, %r49, 0;
	@%p21 bra 	$L__BB12_27;
$L__BB12_33:
	ld.param.s8 	%rs3, [_Z18FUSION_calculate_TPdS_PiS0_S0_S_S0_S0_bb_param_8];
	ld.param.u64 	%rd62, [_Z18FUSION_calculate_TPdS_PiS0_S0_S_S0_S0_bb_param_4];
	cvta.to.global.u64 	%rd48, %rd62;
	ld.global.u32 	%r35, [%rd48];
	cvt.rn.f64.s32 	%fd40, %r35;
	div.rn.f64 	%fd41, %fd49, %fd40;
	setp.eq.s16 	%p22, %rs3, 0;
	add.s32 	%r36, %r4, -1;
	setp.eq.s32 	%p23, %r1, %r36;
	selp.f64 	%fd42, 0d3FF8000000000000, %fd41, %p23;
	selp.f64 	%fd43, %fd42, %fd41, %p22;
	mul.wide.s32 	%rd49, %r1, 8;
	add.s64 	%rd50, %rd5, %rd49;
	st.global.f64 	[%rd50], %fd43;
$L__BB12_34:
	ld.param.s8 	%rs4, [_Z18FUSION_calculate_TPdS_PiS0_S0_S_S0_S0_bb_param_9];
	setp.eq.s16 	%p24, %rs4, 0;
	@%p24 bra 	$L__BB12_40;
	bar.sync 	0;
	setp.ne.s32 	%p25, %r1, 0;
	@%p25 bra 	$L__BB12_40;
	mov.u64 	%rd51, $str$10;
	cvta.global.u64 	%rd52, %rd51;
	{ // callseq 29, 0
	.param .b64 param0;
	st.param.b64 	[param0], %rd52;
	.param .b64 param1;
	st.param.b64 	[param1], 0;
	.param .b32 retval0;
	call.uni (retval0), 
	vprintf, 
	(
	param0, 
	param1
	);
	ld.param.b32 	%r37, [retval0];
	} // callseq 29
	ld.global.u32 	%r39, [%rd6];
	setp.lt.s32 	%p26, %r39, 1;
	@%p26 bra 	$L__BB12_39;
	add.u64 	%rd53, %SP, 0;
	add.u64 	%rd23, %SPL, 0;
	mov.b32 	%r51, 0;
	mov.u64 	%rd56, $str$1;
$L__BB12_38:
	mul.wide.u32 	%rd54, %r51, 8;
	add.s64 	%rd55, %rd5, %rd54;
	ld.global.f64 	%fd44, [%rd55];
	st.local.f64 	[%rd23], %fd44;
	cvta.global.u64 	%rd57, %rd56;
	{ // callseq 30, 0
	.param .b64 param0;
	st.param.b64 	[param0], %rd57;
	.param .b64 param1;
	st.param.b64 	[param1], %rd53;
	.param .b32 retval0;
	call.uni (retval0), 
	vprintf, 
	(
	param0, 
	param1
	);
	ld.param.b32 	%r41, [retval0];
	} // callseq 30
	add.s32 	%r51, %r51, 1;
	ld.global.u32 	%r43, [%rd6];
	setp.lt.s32 	%p27, %r51, %r43;
	@%p27 bra 	$L__BB12_38;
$L__BB12_39:
	mov.u64 	%rd59, $str$2;
	cvta.global.u64 	%rd60, %rd59;
	{ // callseq 31, 0
	.param .b64 param0;
	st.param.b64 	[param0], %rd60;
	.param .b64 param1;
	st.param.b64 	[param1], 0;
	.param .b32 retval0;
	call.uni (retval0), 
	vprintf, 
	(
	param0, 
	param1
	);
	ld.param.b32 	%r44, [retval0];
	} // callseq 31
$L__BB12_40:
	ret;

}
	// .globl	_Z33FUSION_calculate_SUPER_RESO_AND_TPdS_PiS_S_S_S0_S0_S0_S0_bb
.visible .entry _Z33FUSION_calculate_SUPER_RESO_AND_TPdS_PiS_S_S_S0_S0_S0_S0_bb(
	.param .u64 .ptr .align 1 _Z33FUSION_calculate_SUPER_RESO_AND_TPdS_PiS_S_S_S0_S0_S0_S0_bb_param_0,
	.param .u64 .ptr .align 1 _Z33FUSION_calculate_SUPER_RESO_AND_TPdS_PiS_S_S_S0_S0_S0_S0_bb_param_1,
	.param .u64 .ptr .align 1 _Z33FUSION_calculate_SUPER_RESO_AND_TPdS_PiS_S_S_S0_S0_S0_S0_bb_param_2,
	.param .u64 .ptr .align 1 _Z33FUSION_calculate_SUPER_RESO_AND_TPdS_PiS_S_S_S0_S0_S0_S0_bb_param_3,
	.param .u64 .ptr .align 1 _Z33FUSION_calculate_SUPER_RESO_AND_TPdS_PiS_S_S_S0_S0_S0_S0_bb_param_4,
	.param .u64 .ptr .align 1 _Z33FUSION_calculate_SUPER_RESO_AND_TPdS_PiS_S_S_S0_S0_S0_S0_bb_param_5,
	.param .u64 .ptr .align 1 _Z33FUSION_calculate_SUPER_RESO_AND_TPdS_PiS_S_S_S0_S0_S0_S0_bb_param_6,
	.param .u64 .ptr .align 1 _Z33FUSION_calculate_SUPER_RESO_AND_TPdS_PiS_S_S_S0_S0_S0_S0_bb_param_7,
	.param .u64 .ptr .align 1 _Z33FUSION_calculate_SUPER_RESO_AND_TPdS_PiS_S_S_S0_S0_S0_S0_bb_param_8,
	.param .u64 .ptr .align 1 _Z33FUSION_calculate_SUPER_RESO_AND_TPdS_PiS_S_S_S0_S0_S0_S0_bb_param_9,
	.param .u8 _Z33FUSION_calculate_SUPER_RESO_AND_TPdS_PiS_S_S_S0_S0_S0_S0_bb_param_10,
	.param .u8 _Z33FUSION_calculate_SUPER_RESO_AND_TPdS_PiS_S_S_S0_S0_S0_S0_bb_param_11
)
{
	.local .align 8 .b8 	__local_depot13[8];
	.reg .b64 	%SP;
	.reg .b64 	%SPL;
	.reg .pred 	%p<30>;
	.reg .b32 	%r<51>;
	.reg .b64 	%rd<80>;
	.reg .b64 	%fd<111>;

	mov.u64 	%SPL, __local_depot13;
	cvta.local.u64 	%SP, %SPL;
	ld.param.u64 	%rd33, [_Z33FUSION_calculate_SUPER_RESO_AND_TPdS_PiS_S_S_S0_S0_S0_S0_bb_param_0];
	ld.param.u64 	%rd34, [_Z33FUSION_calculate_SUPER_RESO_AND_TPdS_PiS_S_S_S0_S0_S0_S0_bb_param_1];
	ld.param.u64 	%rd35, [_Z33FUSION_calculate_SUPER_RESO_AND_TPdS_PiS_S_S_S0_S0_S0_S0_bb_param_2];
	ld.param.u64 	%rd36, [_Z33FUSION_calculate_SUPER_RESO_AND_TPdS_PiS_S_S_S0_S0_S0_S0_bb_param_4];
	ld.param.u64 	%rd37, [_Z33FUSION_calculate_SUPER_RESO_AND_TPdS_PiS_S_S_S0_S0_S0_S0_bb_param_5];
	ld.param.u64 	%rd38, [_Z33FUSION_calculate_SUPER_RESO_AND_TPdS_PiS_S_S_S0_S0_S0_S0_bb_param_6];
	ld.param.u64 	%rd39, [_Z33FUSION_calculate_SUPER_RESO_AND_TPdS_PiS_S_S_S0_S0_S0_S0_bb_param_8];
	ld.param.u64 	%rd40, [_Z33FUSION_calculate_SUPER_RESO_AND_TPdS_PiS_S_S_S0_S0_S0_S0_bb_param_9];
	cvta.to.global.u64 	%rd1, %rd36;
	cvta.to.global.u64 	%rd2, %rd34;
	cvta.to.global.u64 	%rd3, %rd33;
	cvta.to.global.u64 	%rd4, %rd35;
	cvta.to.global.u64 	%rd5, %rd38;
	cvta.to.global.u64 	%rd6, %rd37;
	cvta.to.global.u64 	%rd7, %rd40;
	cvta.to.global.u64 	%rd41, %rd39;
	mov.u32 	%r25, %tid.x;
	mov.u32 	%r26, %ctaid.x;
	mov.u32 	%r27, %ntid.x;
	mad.lo.s32 	%r1, %r26, %r27, %r25;
	ld.global.u32 	%r2, [%rd41];
	mul.lo.s32 	%r3, %r2, %r1;
	ld.global.u32 	%r28, [%rd7];
	setp.ge.s32 	%p1, %r1, %r28;
	@%p1 bra 	$L__BB13_42;
	setp.lt.s32 	%p2, %r2, 1;
	mov.f64 	%fd83, 0d0000000000000000;
	mov.f64 	%fd82, 0d4000000000000000;
	@%p2 bra 	$L__BB13_41;
	and.b32  	%r4, %r2, 3;
	setp.lt.u32 	%p3, %r2, 4;
	mov.f64 	%fd82, 0d4000000000000000;
	mov.f64 	%fd83, 0d0000000000000000;
	mov.b32 	%r47, 0;
	@%p3 bra 	$L__BB13_32;
	and.b32  	%r47, %r2, 2147483644;
	neg.s32 	%r46, %r47;
	add.s64 	%rd76, %rd5, 8;
	mul.wide.s32 	%rd42, %r3, 8;
	add.s64 	%rd75, %rd42, 16;
	add.s64 	%rd74, %rd4, 8;
	add.s64 	%rd73, %rd1, 16;
	mov.f64 	%fd82, 0d4000000000000000;
	mov.f64 	%fd83, 0d0000000000000000;
	mov.u32 	%r45, %r3;
$L__BB13_4:
	ld.global.u32 	%r30, [%rd76+-8];
	setp.lt.s32 	%p4, %r30, 1;
	@%p4 bra 	$L__BB13_10;
	ld.global.u32 	%r9, [%rd74+-8];
	setp.ne.s32 	%p5, %r9, 1;
	@%p5 bra 	$L__BB13_7;
	mul.wide.s32 	%rd43, %r45, 8;
	add.s64 	%rd44, %rd3, %rd43;
	ld.global.f64 	%fd64, [%rd44];
	add.f64 	%fd83, %fd83, %fd64;
$L__BB13_7:
	setp.ne.s32 	%p6, %r9, 2;
	mul.wide.s32 	%rd45, %r45, 8;
	add.s64 	%rd46, %rd2, %rd45;
	ld.global.f64 	%fd5, [%rd46];
	@%p6 bra 	$L__BB13_9;
	add.f64 	%fd83, %fd83, %fd5;
$L__BB13_9:
	ld.global.f64 	%fd65, [%rd73+-16];
	setp.lt.f64 	%p7, %fd5, %fd65;
	selp.f64 	%fd82, 0d0000000000000000, %fd82, %p7;
$L__BB13_10:
	ld.global.u32 	%r31, [%rd76+-4];
	setp.lt.s32 	%p8, %r31, 1;
	@%p8 bra 	$L__BB13_17;
	ld.global.u32 	%r10, [%rd74+-4];
	setp.ne.s32 	%p9, %r10, 1;
	@%p9 bra 	$L__BB13_13;
	add.s64 	%rd47, %rd3, %rd75;
	ld.global.f64 	%fd66, [%rd47+-8];
	add.f64 	%fd83, %fd83, %fd66;
$L__BB13_13:
	setp.eq.s32 	%p10, %r10, 2;
	@%p10 bra 	$L__BB13_15;
	add.s64 	%rd48, %rd2, %rd75;
	ld.global.f64 	%fd85, [%rd48+-8];
	bra.uni 	$L__BB13_16;
$L__BB13_15:
	add.s64 	%rd49, %rd2, %rd75;
	ld.global.f64 	%fd85, [%rd49+-8];
	add.f64 	%fd83, %fd83, %fd85;
$L__BB13_16:
	ld.global.f64 	%fd67, [%rd73+-8];
	setp.lt.f64 	%p11, %fd85, %fd67;
	selp.f64 	%fd82, 0d0000000000000000, %fd82, %p11;
$L__BB13_17:
	ld.global.u32 	%r32, [%rd76];
	setp.lt.s32 	%p12, %r32, 1;
	@%p12 bra 	$L__BB13_24;
	ld.global.u32 	%r11, [%rd74];
	setp.ne.s32 	%p13, %r11, 1;
	@%p13 bra 	$L__BB13_20;
	add.s64 	%rd50, %rd3, %rd75;
	ld.global.f64 	%fd68, [%rd50];
	add.f64 	%fd83, %fd83, %fd68;
$L__BB13_20:
	setp.eq.s32 	%p14, %r11, 2;
	@%p14 bra 	$L__BB13_22;
	add.s64 	%rd51, %rd2, %rd75;
	ld.global.f64 	%fd90, [%rd51];
	bra.uni 	$L__BB13_23;
$L__BB13_22:
	add.s64 	%rd52, %rd2, %rd75;
	ld.global.f64 	%fd90, [%rd52];
	add.f64 	%fd83, %fd83, %fd90;
$L__BB13_23:
	ld.global.f64 	%fd69, [%rd73];
	setp.lt.f64 	%p15, %fd90, %fd69;
	selp.f64 	%fd82, 0d0000000000000000, %fd82, %p15;
$L__BB13_24:
	ld.global.u32 	%r33, [%rd76+4];
	setp.lt.s32 	%p16, %r33, 1;
	@%p16 bra 	$L__BB13_31;
	ld.global.u32 	%r12, [%rd74+4];
	setp.ne.s32 	%p17, %r12, 1;
	@%p17 bra 	$L__BB13_27;
	add.s64 	%rd53, %rd3, %rd75;
	ld.global.f64 	%fd70, [%rd53+8];
	add.f64 	%fd83, %fd83, %fd70;
$L__BB13_27:
	setp.eq.s32 	%p18, %r12, 2;
	@%p18 bra 	$L__BB13_29;
	add.s64 	%rd54, %rd2, %rd75;
	ld.global.f64 	%fd95, [%rd54+8];
	bra.uni 	$L__BB13_30;
$L__BB13_29:
	add.s64 	%rd55, %rd2, %rd75;
	ld.global.f64 	%fd95, [%rd55+8];
	add.f64 	%fd83, %fd83, %fd95;
$L__BB13_30:
	ld.global.f64 	%fd71, [%rd73+8];
	setp.lt.f64 	%p19, %fd95, %fd71;
	selp.f64 	%fd82, 0d0000000000000000, %fd82, %p19;
$L__BB13_31:
	add.s32 	%r46, %r46, 4;
	add.s32 	%r45, %r45, 4;
	add.s64 	%rd76, %rd76, 16;
	add.s64 	%rd75, %rd75, 32;
	add.s64 	%rd74, %rd74, 16;
	add.s64 	%rd73, %rd73, 32;
	setp.ne.s32 	%p20, %r46, 0;
	@%p20 bra 	$L__BB13_4;
$L__BB13_32:
	setp.eq.s32 	%p21, %r4, 0;
	@%p21 bra 	$L__BB13_41;
	add.s32 	%r49, %r47, %r3;
	mul.wide.u32 	%rd56, %r47, 8;
	add.s64 	%rd79, %rd1, %rd56;
	mul.wide.u32 	%rd57, %r47, 4;
	add.s64 	%rd78, %rd4, %rd57;
	add.s64 	%rd77, %rd5, %rd57;
	neg.s32 	%r48, %r4;
$L__BB13_34:
	.pragma "nounroll";
	mul.wide.s32 	%rd26, %r49, 8;
	add.s64 	%rd27, %rd2, %rd26;
	ld.global.u32 	%r34, [%rd77];
	setp.lt.s32 	%p22, %r34, 1;
	@%p22 bra 	$L__BB13_40;
	ld.global.u32 	%r20, [%rd78];
	setp.ne.s32 	%p23, %r20, 1;
	@%p23 bra 	$L__BB13_37;
	add.s64 	%rd58, %rd3, %rd26;
	ld.global.f64 	%fd72, [%rd58];
	add.f64 	%fd83, %fd83, %fd72;
$L__BB13_37:
	setp.ne.s32 	%p24, %r20, 2;
	ld.global.f64 	%fd49, [%rd27];
	@%p24 bra 	$L__BB13_39;
	add.f64 	%fd83, %fd83, %fd49;
$L__BB13_39:
	ld.global.f64 	%fd73, [%rd79];
	setp.lt.f64 	%p25, %fd49, %fd73;
	selp.f64 	%fd82, 0d0000000000000000, %fd82, %p25;
$L__BB13_40:
	add.s32 	%r49, %r49, 1;
	add.s64 	%rd79, %rd79, 8;
	add.s64 	%rd78, %rd78, 4;
	add.s64 	%rd77, %rd77, 4;
	add.s32 	%r48, %r48, 1;
	setp.ne.s32 	%p26, %r48, 0;
	@%p26 bra 	$L__BB13_34;
$L__BB13_41:
	ld.param.u64 	%rd72, [_Z33FUSION_calculate_SUPER_RESO_AND_TPdS_PiS_S_S_S0_S0_S0_S0_bb_param_7];
	cvta.to.global.u64 	%rd59, %rd72;
	ld.global.u32 	%r35, [%rd59];
	cvt.rn.f64.s32 	%fd74, %r35;
	div.rn.f64 	%fd75, %fd83, %fd74;
	add.f64 	%fd76, %fd82, %fd75;
	mul.wide.s32 	%rd60, %r1, 8;
	add.s64 	%rd61, %rd6, %rd60;
	st.global.f64 	[%rd61], %fd76;
$L__BB13_42:
	bar.sync 	0;
	setp.ne.s32 	%p27, %r1, 0;
	@%p27 bra 	$L__BB13_47;
	mov.u64 	%rd62, $str$10;
	cvta.global.u64 	%rd63, %rd62;
	{ // callseq 32, 0
	.param .b64 param0;
	st.param.b64 	[param0], %rd63;
	.param .b64 param1;
	st.param.b64 	[param1], 0;
	.param .b32 retval0;
	call.uni (retval0), 
	vprintf, 
	(
	param0, 
	param1
	);
	ld.param.b32 	%r36, [retval0];
	} // callseq 32
	ld.global.u32 	%r38, [%rd7];
	setp.lt.s32 	%p28, %r38, 1;
	@%p28 bra 	$L__BB13_46;
	add.u64 	%rd64, %SP, 0;
	add.u64 	%rd31, %SPL, 0;
	mov.b32 	%r50, 0;
	mov.u64 	%rd67, $str$1;
$L__BB13_45:
	mul.wide.u32 	%rd65, %r50, 8;
	add.s64 	%rd66, %rd6, %rd65;
	ld.global.f64 	%fd77, [%rd66];
	st.local.f64 	[%rd31], %fd77;
	cvta.global.u64 	%rd68, %rd67;
	{ // callseq 33, 0
	.param .b64 param0;
	st.param.b64 	[param0], %rd68;
	.param .b64 param1;
	st.param.b64 	[param1], %rd64;
	.param .b32 retval0;
	call.uni (retval0), 
	vprintf, 
	(
	param0, 
	param1
	);
	ld.param.b32 	%r40, [retval0];
	} // callseq 33
	add.s32 	%r50, %r50, 1;
	ld.global.u32 	%r42, [%rd7];
	setp.lt.s32 	%p29, %r50, %r42;
	@%p29 bra 	$L__BB13_45;
$L__BB13_46:
	mov.u64 	%rd70, $str$2;
	cvta.global.u64 	%rd71, %rd70;
	{ // callseq 34, 0
	.param .b64 param0;
	st.param.b64 	[param0], %rd71;
	.param .b64 param1;
	st.param.b64 	[param1], 0;
	.param .b32 retval0;
	call.uni (retval0), 
	vprintf, 
	(
	param0, 
	param1
	);
	ld.param.b32 	%r43, [retval0];
	} // callseq 34
$L__BB13_47:
	ret;

}
	// .globl	_Z26FUSION_calculate_resonancePdS_S_PiS_S0_S0_b
.visible .entry _Z26FUSION_calculate_resonancePdS_S_PiS_S0_S0_b(
	.param .u64 .ptr .align 1 _Z26FUSION_calculate_resonancePdS_S_PiS_S0_S0_b_param_0,
	.param .u64 .ptr .align 1 _Z26FUSION_calculate_resonancePdS_S_PiS_S0_S0_b_param_1,
	.param .u64 .ptr .align 1 _Z26FUSION_calculate_resonancePdS_S_PiS_S0_S0_b_param_2,
	.param .u64 .ptr .align 1 _Z26FUSION_calculate_resonancePdS_S_PiS_S0_S0_b_param_3,
	.param .u64 .ptr .align 1 _Z26FUSION_calculate_resonancePdS_S_PiS_S0_S0_b_param_4,
	.param .u64 .ptr .align 1 _Z26FUSION_calculate_resonancePdS_S_PiS_S0_S0_b_param_5,
	.param .u64 .ptr .align 1 _Z26FUSION_calculate_resonancePdS_S_PiS_S0_S0_b_param_6,
	.param .u8 _Z26FUSION_calculate_resonancePdS_S_PiS_S0_S0_b_param_7
)
{
	.local .align 8 .b8 	__local_depot14[8];
	.reg .b64 	%SP;
	.reg .b64 	%SPL;
	.reg .pred 	%p<11>;
	.reg .b16 	%rs<2>;
	.reg .b32 	%r<29>;
	.reg .b64 	%rd<35>;
	.reg .b64 	%fd<16>;

	mov.u64 	%SPL, __local_depot14;
	cvta.local.u64 	%SP, %SPL;
	ld.param.u64 	%rd8, [_Z26FUSION_calculate_resonancePdS_S_PiS_S0_S0_b_param_0];
	ld.param.u64 	%rd9, [_Z26FUSION_calculate_resonancePdS_S_PiS_S0_S0_b_param_1];
	ld.param.u64 	%rd13, [_Z26FUSION_calculate_resonancePdS_S_PiS_S0_S0_b_param_2];
	ld.param.u64 	%rd10, [_Z26FUSION_calculate_resonancePdS_S_PiS_S0_S0_b_param_3];
	ld.param.u64 	%rd11, [_Z26FUSION_calculate_resonancePdS_S_PiS_S0_S0_b_param_4];
	ld.param.u64 	%rd12, [_Z26FUSION_calculate_resonancePdS_S_PiS_S0_S0_b_param_5];
	ld.param.u64 	%rd14, [_Z26FUSION_calculate_resonancePdS_S_PiS_S0_S0_b_param_6];
	ld.param.s8 	%rs1, [_Z26FUSION_calculate_resonancePdS_S_PiS_S0_S0_b_param_7];
	cvta.to.global.u64 	%rd1, %rd13;
	cvta.to.global.u64 	%rd2, %rd14;
	mov.u32 	%r10, %tid.x;
	mov.u32 	%r11, %ctaid.x;
	mov.u32 	%r12, %ntid.x;
	mad.lo.s32 	%r1, %r11, %r12, %r10;
	ld.global.u32 	%r2, [%rd2];
	setp.ge.s32 	%p1, %r1, %r2;
	@%p1 bra 	$L__BB14_8;
	cvta.to.global.u64 	%rd15, %rd12;
	ld.global.u32 	%r3, [%rd15];
	setp.lt.s32 	%p2, %r3, 1;
	mov.f64 	%fd13, 0d4000000000000000;
	@%p2 bra 	$L__BB14_7;
	cvta.to.global.u64 	%rd3, %rd10;
	cvta.to.global.u64 	%rd4, %rd8;
	cvta.to.global.u64 	%rd5, %rd9;
	cvta.to.global.u64 	%rd6, %rd11;
	mul.lo.s32 	%r4, %r3, %r1;
	mov.f64 	%fd13, 0d4000000000000000;
	mov.b32 	%r27, 0;
$L__BB14_3:
	mul.wide.s32 	%rd16, %r27, 4;
	add.s64 	%rd17, %rd3, %rd16;
	ld.global.u32 	%r14, [%rd17];
	setp.lt.s32 	%p3, %r14, 1;
	@%p3 bra 	$L__BB14_6;
	add.s32 	%r15, %r27, %r4;
	mul.wide.s32 	%rd18, %r15, 8;
	add.s64 	%rd19, %rd4, %rd18;
	ld.global.f64 	%fd6, [%rd19];
	mul.wide.s32 	%rd20, %r27, 8;
	add.s64 	%rd21, %rd5, %rd20;
	ld.global.f64 	%fd7, [%rd21];
	div.rn.f64 	%fd8, %fd6, %fd7;
	add.s64 	%rd22, %rd6, %rd20;
	ld.global.f64 	%fd9, [%rd22];
	setp.geu.f64 	%p4, %fd8, %fd9;
	@%p4 bra 	$L__BB14_6;
	mov.f64 	%fd13, 0d0000000000000000;
	mov.u32 	%r27, %r3;
$L__BB14_6:
	add.s32 	%r27, %r27, 1;
	setp.lt.s32 	%p5, %r27, %r3;
	@%p5 bra 	$L__BB14_3;
$L__BB14_7:
	add.s32 	%r16, %r2, -1;
	setp.eq.s32 	%p6, %r1, %r16;
	selp.f64 	%fd11, 0d0000000000000000, %fd13, %p6;
	mul.wide.s32 	%rd23, %r1, 8;
	add.s64 	%rd24, %rd1, %rd23;
	st.global.f64 	[%rd24], %fd11;
$L__BB14_8:
	setp.eq.s16 	%p7, %rs1, 0;
	@%p7 bra 	$L__BB14_14;
	bar.sync 	0;
	setp.ne.s32 	%p8, %r1, 0;
	@%p8 bra 	$L__BB14_14;
	mov.u64 	%rd25, $str$11;
	cvta.global.u64 	%rd26, %rd25;
	{ // callseq 35, 0
	.param .b64 param0;
	st.param.b64 	[param0], %rd26;
	.param .b64 param1;
	st.param.b64 	[param1], 0;
	.param .b32 retval0;
	call.uni (retval0), 
	vprintf, 
	(
	param0, 
	param1
	);
	ld.param.b32 	%r17, [retval0];
	} // callseq 35
	ld.global.u32 	%r19, [%rd2];
	setp.lt.s32 	%p9, %r19, 1;
	@%p9 bra 	$L__BB14_13;
	add.u64 	%rd27, %SP, 0;
	add.u64 	%rd7, %SPL, 0;
	mov.b32 	%r28, 0;
	mov.u64 	%rd30, $str$1;
$L__BB14_12:
	mul.wide.u32 	%rd28, %r28, 8;
	add.s64 	%rd29, %rd1, %rd28;
	ld.global.f64 	%fd12, [%rd29];
	st.local.f64 	[%rd7], %fd12;
	cvta.global.u64 	%rd31, %rd30;
	{ // callseq 36, 0
	.param .b64 param0;
	st.param.b64 	[param0], %rd31;
	.param .b64 param1;
	st.param.b64 	[param1], %rd27;
	.param .b32 retval0;
	call.uni (retval0), 
	vprintf, 
	(
	param0, 
	param1
	);
	ld.param.b32 	%r21, [retval0];
	} // callseq 36
	add.s32 	%r28, %r28, 1;
	ld.global.u32 	%r23, [%rd2];
	setp.lt.s32 	%p10, %r28, %r23;
	@%p10 bra 	$L__BB14_12;
$L__BB14_13:
	mov.u64 	%rd33, $str$2;
	cvta.global.u64 	%rd34, %rd33;
	{ // callseq 37, 0
	.param .b64 param0;
	st.param.b64 	[param0], %rd34;
	.param .b64 param1;
	st.param.b64 	[param1], 0;
	.param .b32 retval0;
	call.uni (retval0), 
	vprintf, 
	(
	param0, 
	param1
	);
	ld.param.b32 	%r24, [retval0];
	} // callseq 37
$L__BB14_14:
	ret;

}
	// .globl	_Z31FUSION_calculate_resonanceARTIIPdS_S_S_PiS0_b
.visible .entry _Z31FUSION_calculate_resonanceARTIIPdS_S_S_PiS0_b(
	.param .u64 .ptr .align 1 _Z31FUSION_calculate_resonanceARTIIPdS_S_S_PiS0_b_param_0,
	.param .u64 .ptr .align 1 _Z31FUSION_calculate_resonanceARTIIPdS_S_S_PiS0_b_param_1,
	.param .u64 .ptr .align 1 _Z31FUSION_calculate_resonanceARTIIPdS_S_S_PiS0_b_param_2,
	.param .u64 .ptr .align 1 _Z31FUSION_calculate_resonanceARTIIPdS_S_S_PiS0_b_param_3,
	.param .u64 .ptr .align 1 _Z31FUSION_calculate_resonanceARTIIPdS_S_S_PiS0_b_param_4,
	.param .u64 .ptr .align 1 _Z31FUSION_calculate_resonanceARTIIPdS_S_S_PiS0_b_param_5,
	.param .u8 _Z31FUSION_calculate_resonanceARTIIPdS_S_S_PiS0_b_param_6
)
{
	.local .align 8 .b8 	__local_depot15[8];
	.reg .b64 	%SP;
	.reg .b64 	%SPL;
	.reg .pred 	%p<10>;
	.reg .b16 	%rs<2>;
	.reg .b32 	%r<27>;
	.reg .b64 	%rd<31>;
	.reg .b64 	%fd<14>;

	mov.u64 	%SPL, __local_depot15;
	cvta.local.u64 	%SP, %SPL;
	ld.param.u64 	%rd7, [_Z31FUSION_calculate_resonanceARTIIPdS_S_S_PiS0_b_param_0];
	ld.param.u64 	%rd11, [_Z31FUSION_calculate_resonanceARTIIPdS_S_S_PiS0_b_param_1];
	ld.param.u64 	%rd8, [_Z31FUSION_calculate_resonanceARTIIPdS_S_S_PiS0_b_param_2];
	ld.param.u64 	%rd9, [_Z31FUSION_calculate_resonanceARTIIPdS_S_S_PiS0_b_param_3];
	ld.param.u64 	%rd10, [_Z31FUSION_calculate_resonanceARTIIPdS_S_S_PiS0_b_param_4];
	ld.param.u64 	%rd12, [_Z31FUSION_calculate_resonanceARTIIPdS_S_S_PiS0_b_param_5];
	ld.param.s8 	%rs1, [_Z31FUSION_calculate_resonanceARTIIPdS_S_S_PiS0_b_param_6];
	cvta.to.global.u64 	%rd1, %rd11;
	cvta.to.global.u64 	%rd2, %rd12;
	mov.u32 	%r9, %tid.x;
	mov.u32 	%r10, %ctaid.x;
	mov.u32 	%r11, %ntid.x;
	mad.lo.s32 	%r1, %r10, %r11, %r9;
	ld.global.u32 	%r2, [%rd2];
	setp.ge.s32 	%p1, %r1, %r2;
	@%p1 bra 	$L__BB15_5;
	cvta.to.global.u64 	%rd13, %rd10;
	ld.global.u32 	%r3, [%rd13];
	setp.lt.s32 	%p2, %r3, 1;
	mov.f64 	%fd13, 0d4000000000000000;
	@%p2 bra 	$L__BB15_4;
	cvta.to.global.u64 	%rd3, %rd7;
	cvta.to.global.u64 	%rd4, %rd9;
	cvta.to.global.u64 	%rd5, %rd8;
	mul.lo.s32 	%r4, %r3, %r1;
	mov.f64 	%fd13, 0d4000000000000000;
	mov.b32 	%r25, 0;
$L__BB15_3:
	add.s32 	%r13, %r25, %r4;
	mul.wide.s32 	%rd14, %r13, 8;
	add.s64 	%rd15, %rd3, %rd14;
	ld.global.f64 	%fd6, [%rd15];
	mul.wide.s32 	%rd16, %r25, 8;
	add.s64 	%rd17, %rd4, %rd16;
	ld.global.f64 	%fd7, [%rd17];
	add.s64 	%rd18, %rd5, %rd16;
	ld.global.f64 	%fd8, [%rd18];
	mul.f64 	%fd9, %fd7, %fd8;
	setp.lt.f64 	%p3, %fd6, %fd9;
	selp.f64 	%fd13, 0d0000000000000000, %fd13, %p3;
	selp.b32 	%r14, %r3, %r25, %p3;
	add.s32 	%r25, %r14, 1;
	setp.lt.s32 	%p4, %r25, %r3;
	@%p4 bra 	$L__BB15_3;
$L__BB15_4:
	add.s32 	%r15, %r2, -1;
	setp.eq.s32 	%p5, %r1, %r15;
	selp.f64 	%fd10, 0d0000000000000000, %fd13, %p5;
	mul.wide.s32 	%rd19, %r1, 8;
	add.s64 	%rd20, %rd1, %rd19;
	st.global.f64 	[%rd20], %fd10;
$L__BB15_5:
	setp.eq.s16 	%p6, %rs1, 0;
	@%p6 bra 	$L__BB15_11;
	bar.sync 	0;
	setp.ne.s32 	%p7, %r1, 0;
	@%p7 bra 	$L__BB15_11;
	mov.u64 	%rd21, $str$11;
	cvta.global.u64 	%rd22, %rd21;
	{ // callseq 38, 0
	.param .b64 param0;
	st.param.b64 	[param0], %rd22;
	.param .b64 param1;
	st.param.b64 	[param1], 0;
	.param .b32 retval0;
	call.uni (retval0), 
	vprintf, 
	(
	param0, 
	param1
	);
	ld.param.b32 	%r16, [retval0];
	} // callseq 38
	ld.global.u32 	%r18, [%rd2];
	setp.lt.s32 	%p8, %r18, 1;
	@%p8 bra 	$L__BB15_10;
	add.u64 	%rd23, %SP, 0;
	add.u64 	%rd6, %SPL, 0;
	mov.b32 	%r26, 0;
	mov.u64 	%rd26, $str$1;
$L__BB15_9:
	mul.wide.u32 	%rd24, %r26, 8;
	add.s64 	%rd25, %rd1, %rd24;
	ld.global.f64 	%fd11, [%rd25];
	st.local.f64 	[%rd6], %fd11;
	cvta.global.u64 	%rd27, %rd26;
	{ // callseq 39, 0
	.param .b64 param0;
	st.param.b64 	[param0], %rd27;
	.param .b64 param1;
	st.param.b64 	[param1], %rd23;
	.param .b32 retval0;
	call.uni (retval0), 
	vprintf, 
	(
	param0, 
	param1
	);
	ld.param.b32 	%r20, [retval0];
	} // callseq 39
	add.s32 	%r26, %r26, 1;
	ld.global.u32 	%r22, [%rd2];
	setp.lt.s32 	%p9, %r26, %r22;
	@%p9 bra 	$L__BB15_9;
$L__BB15_10:
	mov.u64 	%rd29, $str$2;
	cvta.global.u64 	%rd30, %rd29;
	{ // callseq 40, 0
	.param .b64 param0;
	st.param.b64 	[param0], %rd30;
	.param .b64 param1;
	st.param.b64 	[param1], 0;
	.param .b32 retval0;
	call.uni (retval0), 
	vprintf, 
	(
	param0, 
	param1
	);
	ld.param.b32 	%r23, [retval0];
	} // callseq 40
$L__BB15_11:
	ret;

}
	// .globl	_Z30FUSION_calculate_resonance_sumPdS_S_Pib
.visible .entry _Z30FUSION_calculate_resonance_sumPdS_S_Pib(
	.param .u64 .ptr .align 1 _Z30FUSION_calculate_resonance_sumPdS_S_Pib_param_0,
	.param .u64 .ptr .align 1 _Z30FUSION_calculate_resonance_sumPdS_S_Pib_param_1,
	.param .u64 .ptr .align 1 _Z30FUSION_calculate_resonance_sumPdS_S_Pib_param_2,
	.param .u64 .ptr .align 1 _Z30FUSION_calculate_resonance_sumPdS_S_Pib_param_3,
	.param .u8 _Z30FUSION_calculate_resonance_sumPdS_S_Pib_param_4
)
{
	.local .align 8 .b8 	__local_depot16[8];
	.reg .b64 	%SP;
	.reg .b64 	%SPL;
	.reg .pred 	%p<6>;
	.reg .b16 	%rs<2>;
	.reg .b32 	%r<18>;
	.reg .b64 	%rd<24>;
	.reg .b64 	%fd<5>;

	mov.u64 	%SPL, __local_depot16;
	cvta.local.u64 	%SP, %SPL;
	ld.param.u64 	%rd4, [_Z30FUSION_calculate_resonance_sumPdS_S_Pib_param_0];
	ld.param.u64 	%rd5, [_Z30FUSION_calculate_resonance_sumPdS_S_Pib_param_1];
	ld.param.u64 	%rd6, [_Z30FUSION_calculate_resonance_sumPdS_S_Pib_param_2];
	ld.param.u64 	%rd7, [_Z30FUSION_calculate_resonance_sumPdS_S_Pib_param_3];
	ld.param.s8 	%rs1, [_Z30FUSION_calculate_resonance_sumPdS_S_Pib_param_4];
	cvta.to.global.u64 	%rd1, %rd6;
	cvta.to.global.u64 	%rd2, %rd7;
	mov.u32 	%r4, %tid.x;
	mov.u32 	%r5, %ctaid.x;
	mov.u32 	%r6, %ntid.x;
	mad.lo.s32 	%r1, %r5, %r6, %r4;
	ld.global.u32 	%r7, [%rd2];
	setp.ge.s32 	%p1, %r1, %r7;
	@%p1 bra 	$L__BB16_2;
	cvta.to.global.u64 	%rd8, %rd4;
	cvta.to.global.u64 	%rd9, %rd5;
	mul.wide.s32 	%rd10, %r1, 8;
	add.s64 	%rd11, %rd8, %rd10;
	ld.global.f64 	%fd1, [%rd11];
	add.s64 	%rd12, %rd9, %rd10;
	ld.global.f64 	%fd2, [%rd12];
	add.f64 	%fd3, %fd1, %fd2;
	add.s64 	%rd13, %rd1, %rd10;
	st.global.f64 	[%rd13], %fd3;
$L__BB16_2:
	setp.eq.s16 	%p2, %rs1, 0;
	@%p2 bra 	$L__BB16_8;
	bar.sync 	0;
	setp.ne.s32 	%p3, %r1, 0;
	@%p3 bra 	$L__BB16_8;
	mov.u64 	%rd14, $str$12;
	cvta.global.u64 	%rd15, %rd14;
	{ // callseq 41, 0
	.param .b64 param0;
	st.param.b64 	[param0], %rd15;
	.param .b64 param1;
	st.param.b64 	[param1], 0;
	.param .b32 retval0;
	call.uni (retval0), 
	vprintf, 
	(
	param0, 
	param1
	);
	ld.param.b32 	%r8, [retval0];
	} // callseq 41
	ld.global.u32 	%r10, [%rd2];
	setp.lt.s32 	%p4, %r10, 1;
	@%p4 bra 	$L__BB16_7;
	add.u64 	%rd16, %SP, 0;
	add.u64 	%rd3, %SPL, 0;
	mov.b32 	%r17, 0;
	mov.u64 	%rd19, $str$1;
$L__BB16_6:
	mul.wide.u32 	%rd17, %r17, 8;
	add.s64 	%rd18, %rd1, %rd17;
	ld.global.f64 	%fd4, [%rd18];
	st.local.f64 	[%rd3], %fd4;
	cvta.global.u64 	%rd20, %rd19;
	{ // callseq 42, 0
	.param .b64 param0;
	st.param.b64 	[param0], %rd20;
	.param .b64 param1;
	st.param.b64 	[param1], %rd16;
	.param .b32 retval0;
	call.uni (retval0), 
	vprintf, 
	(
	param0, 
	param1
	);
	ld.param.b32 	%r12, [retval0];
	} // callseq 42
	add.s32 	%r17, %r17, 1;
	ld.global.u32 	%r14, [%rd2];
	setp.lt.s32 	%p5, %r17, %r14;
	@%p5 bra 	$L__BB16_6;
$L__BB16_7:
	mov.u64 	%rd22, $str$2;
	cvta.global.u64 	%rd23, %rd22;
	{ // callseq 43, 0
	.param .b64 param0;
	st.param.b64 	[param0], %rd23;
	.param .b64 param1;
	st.param.b64 	[param1], 0;
	.param .b32 retval0;
	call.uni (retval0), 
	vprintf, 
	(
	param0, 
	param1
	);
	ld.param.b32 	%r15, [retval0];
	} // callseq 43
$L__BB16_8:
	ret;

}
	// .globl	_Z24FUSION_learn_and_readoutPdS_PiS_S_S0_S0_S0_S0_S0_S0_bS_b
.visible .entry _Z24FUSION_learn_and_readoutPdS_PiS_S_S0_S0_S0_S0_S0_S0_bS_b(
	.param .u64 .ptr .align 1 _Z24FUSION_learn_and_readoutPdS_PiS_S_S0_S0_S0_S0_S0_S0_bS_b_param_0,
	.param .u64 .ptr .align 1 _Z24FUSION_learn_and_readoutPdS_PiS_S_S0_S0_S0_S0_S0_S0_bS_b_param_1,
	.param .u64 .ptr .align 1 _Z24FUSION_learn_and_readoutPdS_PiS_S_S0_S0_S0_S0_S0_S0_bS_b_param_2,
	.param .u64 .ptr .align 1 _Z24FUSION_learn_and_readoutPdS_PiS_S_S0_S0_S0_S0_S0_S0_bS_b_param_3,
	.param .u64 .ptr .align 1 _Z24FUSION_learn_and_readoutPdS_PiS_S_S0_S0_S0_S0_S0_S0_bS_b_param_4,
	.param .u64 .ptr .align 1 _Z24FUSION_learn_and_readoutPdS_PiS_S_S0_S0_S0_S0_S0_S0_bS_b_param_5,
	.param .u64 .ptr .align 1 _Z24FUSION_learn_and_readoutPdS_PiS_S_S0_S0_S0_S0_S0_S0_bS_b_param_6,
	.param .u64 .ptr .align 1 _Z24FUSION_learn_and_readoutPdS_PiS_S_S0_S0_S0_S0_S0_S0_bS_b_param_7,
	.param .u64 .ptr .align 1 _Z24FUSION_learn_and_readoutPdS_PiS_S_S0_S0_S0_S0_S0_S0_bS_b_param_8,
	.param .u64 .ptr .align 1 _Z24FUSION_learn_and_readoutPdS_PiS_S_S0_S0_S0_S0_S0_S0_bS_b_param_9,
	.param .u64 .ptr .align 1 _Z24FUSION_learn_and_readoutPdS_PiS_S_S0_S0_S0_S0_S0_S0_bS_b_param_10,
	.param .u8 _Z24FUSION_learn_and_readoutPdS_PiS_S_S0_S0_S0_S0_S0_S0_bS_b_param_11,
	.param .u64 .ptr .align 1 _Z24FUSION_learn_and_readoutPdS_PiS_S_S0_S0_S0_S0_S0_S0_bS_b_param_12,
	.param .u8 _Z24FUSION_learn_and_readoutPdS_PiS_S_S0_S0_S0_S0_S0_S0_bS_b_param_13
)
{
	.local .align 8 .b8 	__local_depot17[8];
	.reg .b64 	%SP;
	.reg .b64 	%SPL;
	.reg .pred 	%p<30>;
	.reg .b16 	%rs<3>;
	.reg .b32 	%r<174>;
	.reg .b64 	%rd<80>;
	.reg .b64 	%fd<22>;

	mov.u64 	%SPL, __local_depot17;
	cvta.local.u64 	%SP, %SPL;
	ld.param.u64 	%rd19, [_Z24FUSION_learn_and_readoutPdS_PiS_S_S0_S0_S0_S0_S0_S0_bS_b_param_0];
	ld.param.u64 	%rd16, [_Z24FUSION_learn_and_readoutPdS_PiS_S_S0_S0_S0_S0_S0_S0_bS_b_param_2];
	ld.param.u64 	%rd20, [_Z24FUSION_learn_and_readoutPdS_PiS_S_S0_S0_S0_S0_S0_S0_bS_b_param_3];
	ld.param.u64 	%rd17, [_Z24FUSION_learn_and_readoutPdS_PiS_S_S0_S0_S0_S0_S0_S0_bS_b_param_4];
	ld.param.u64 	%rd21, [_Z24FUSION_learn_and_readoutPdS_PiS_S_S0_S0_S0_S0_S0_S0_bS_b_param_5];
	ld.param.u64 	%rd22, [_Z24FUSION_learn_and_readoutPdS_PiS_S_S0_S0_S0_S0_S0_S0_bS_b_param_6];
	ld.param.u64 	%rd23, [_Z24FUSION_learn_and_readoutPdS_PiS_S_S0_S0_S0_S0_S0_S0_bS_b_param_7];
	ld.param.u64 	%rd24, [_Z24FUSION_learn_and_readoutPdS_PiS_S_S0_S0_S0_S0_S0_S0_bS_b_param_8];
	ld.param.u64 	%rd25, [_Z24FUSION_learn_and_readoutPdS_PiS_S_S0_S0_S0_S0_S0_S0_bS_b_param_9];
	ld.param.u64 	%rd26, [_Z24FUSION_learn_and_readoutPdS_PiS_S_S0_S0_S0_S0_S0_S0_bS_b_param_10];
	ld.param.s8 	%rs1, [_Z24FUSION_learn_and_readoutPdS_PiS_S_S0_S0_S0_S0_S0_S0_bS_b_param_11];
	ld.param.u64 	%rd18, [_Z24FUSION_learn_and_readoutPdS_PiS_S_S0_S0_S0_S0_S0_S0_bS_b_param_12];
	ld.param.s8 	%rs2, [_Z24FUSION_learn_and_readoutPdS_PiS_S_S0_S0_S0_S0_S0_S0_bS_b_param_13];
	cvta.to.global.u64 	%rd1, %rd20;
	cvta.to.global.u64 	%rd2, %rd19;
	cvta.to.global.u64 	%rd3, %rd24;
	cvta.to.global.u64 	%rd4, %rd26;
	cvta.to.global.u64 	%rd5, %rd22;
	cvta.to.global.u64 	%rd27, %rd21;
	cvta.to.global.u64 	%rd28, %rd23;
	cvta.to.global.u64 	%rd6, %rd25;
	add.u64 	%rd7, %SPL, 0;
	mov.u32 	%r50, %tid.x;
	mov.u32 	%r51, %ctaid.x;
	mov.u32 	%r52, %ntid.x;
	mad.lo.s32 	%r1, %r51, %r52, %r50;
	ld.global.u32 	%r53, [%rd6];
	ld.global.u32 	%r54, [%rd28];
	mad.lo.s32 	%r55, %r54, %r53, %r1;
	mul.wide.s32 	%rd30, %r55, 4;
	add.s64 	%rd31, %rd27, %rd30;
	ld.global.u32 	%r2, [%rd31];
	setp.lt.s32 	%p1, %r1, 1;
	mov.b32 	%r168, 0;
	@%p1 bra 	$L__BB17_14;
	and.b32  	%r3, %r1, 15;
	setp.lt.u32 	%p2, %r1, 16;
	mov.b32 	%r168, 0;
	mov.b32 	%r160, 1;
	@%p2 bra 	$L__BB17_5;
	and.b32  	%r60, %r1, 2147483632;
	neg.s32 	%r154, %r60;
	mov.b32 	%r153, 0;
	mov.u32 	%r152, %r1;
	mov.u32 	%r168, %r153;
$L__BB17_3:
	.pragma "nounroll";
	add.s32 	%r61, %r152, -1;
	mul.wide.s32 	%rd32, %r61, 4;
	add.s64 	%rd33, %rd5, %rd32;
	ld.global.u32 	%r62, [%rd33];
	add.s32 	%r63, %r62, %r168;
	ld.global.u32 	%r64, [%rd33+-4];
	add.s32 	%r65, %r64, %r63;
	ld.global.u32 	%r66, [%rd33+-8];
	add.s32 	%r67, %r66, %r65;
	ld.global.u32 	%r68, [%rd33+-12];
	add.s32 	%r69, %r68, %r67;
	ld.global.u32 	%r70, [%rd33+-16];
	add.s32 	%r71, %r70, %r69;
	ld.global.u32 	%r72, [%rd33+-20];
	add.s32 	%r73, %r72, %r71;
	ld.global.u32 	%r74, [%rd33+-24];
	add.s32 	%r75, %r74, %r73;
	ld.global.u32 	%r76, [%rd33+-28];
	add.s32 	%r77, %r76, %r75;
	ld.global.u32 	%r78, [%rd33+-32];
	add.s32 	%r79, %r78, %r77;
	ld.global.u32 	%r80, [%rd33+-36];
	add.s32 	%r81, %r80, %r79;
	ld.global.u32 	%r82, [%rd33+-40];
	add.s32 	%r83, %r82, %r81;
	ld.global.u32 	%r84, [%rd33+-44];
	add.s32 	%r85, %r84, %r83;
	ld.global.u32 	%r86, [%rd33+-48];
	add.s32 	%r87, %r86, %r85;
	ld.global.u32 	%r88, [%rd33+-52];
	add.s32 	%r89, %r88, %r87;
	ld.global.u32 	%r90, [%rd33+-56];
	add.s32 	%r91, %r90, %r89;
	ld.global.u32 	%r92, [%rd33+-60];
	add.s32 	%r168, %r92, %r91;
	add.s32 	%r154, %r154, 16;
	add.s32 	%r153, %r153, 16;
	add.s32 	%r152, %r152, -16;
	setp.ne.s32 	%p3, %r154, 0;
	@%p3 bra 	$L__BB17_3;
	add.s32 	%r160, %r153, 1;
$L__BB17_5:
	setp.eq.s32 	%p4, %r3, 0;
	@%p4 bra 	$L__BB17_14;
	and.b32  	%r17, %r1, 7;
	setp.lt.u32 	%p5, %r3, 8;
	@%p5 bra 	$L__BB17_8;
	sub.s32 	%r94, %r1, %r160;
	mul.wide.s32 	%rd34, %r94, 4;
	add.s64 	%rd35, %rd5, %rd34;
	ld.global.u32 	%r95, [%rd35];
	add.s32 	%r96, %r95, %r168;
	ld.global.u32 	%r97, [%rd35+-4];
	add.s32 	%r98, %r97, %r96;
	ld.global.u32 	%r99, [%rd35+-8];
	add.s32 	%r100, %r99, %r98;
	ld.global.u32 	%r101, [%rd35+-12];
	add.s32 	%r102, %r101, %r100;
	ld.global.u32 	%r103, [%rd35+-16];
	add.s32 	%r104, %r103, %r102;
	ld.global.u32 	%r105, [%rd35+-20];
	add.s32 	%r106, %r105, %r104;
	ld.global.u32 	%r107, [%rd35+-24];
	add.s32 	%r108, %r107, %r106;
	ld.global.u32 	%r109, [%rd35+-28];
	add.s32 	%r168, %r109, %r108;
	add.s32 	%r160, %r160, 8;
$L__BB17_8:
	setp.eq.s32 	%p6, %r17, 0;
	@%p6 bra 	$L__BB17_14;
	and.b32  	%r23, %r1, 3;
	setp.lt.u32 	%p7, %r17, 4;
	@%p7 bra 	$L__BB17_11;
	sub.s32 	%r111, %r1, %r160;
	mul.wide.s32 	%rd36, %r111, 4;
	add.s64 	%rd37, %rd5, %rd36;
	ld.global.u32 	%r112, [%rd37];
	add.s32 	%r113, %r112, %r168;
	ld.global.u32 	%r114, [%rd37+-4];
	add.s32 	%r115, %r114, %r113;
	ld.global.u32 	%r116, [%rd37+-8];
	add.s32 	%r117, %r116, %r115;
	ld.global.u32 	%r118, [%rd37+-12];
	add.s32 	%r168, %r118, %r117;
	add.s32 	%r160, %r160, 4;
$L__BB17_11:
	setp.eq.s32 	%p8, %r23, 0;
	@%p8 bra 	$L__BB17_14;
	mul.wide.s32 	%rd38, %r1, 4;
	add.s64 	%rd8, %rd5, %rd38;
	neg.s32 	%r165, %r23;
$L__BB17_13:
	.pragma "nounroll";
	mul.wide.s32 	%rd39, %r160, 4;
	sub.s64 	%rd40, %rd8, %rd39;
	ld.global.u32 	%r119, [%rd40];
	add.s32 	%r168, %r119, %r168;
	add.s32 	%r160, %r160, 1;
	add.s32 	%r165, %r165, 1;
	setp.ne.s32 	%p9, %r165, 0;
	@%p9 bra 	$L__BB17_13;
$L__BB17_14:
	mul.wide.s32 	%rd41, %r1, 4;
	add.s64 	%rd9, %rd5, %rd41;
	ld.global.u32 	%r120, [%rd9];
	setp.lt.s32 	%p10, %r120, 1;
	@%p10 bra 	$L__BB17_24;
	setp.eq.s16 	%p11, %rs1, 0;
	@%p11 bra 	$L__BB17_22;
	ld.param.u64 	%rd79, [_Z24FUSION_learn_and_readoutPdS_PiS_S_S0_S0_S0_S0_S0_S0_bS_b_param_1];
	cvta.to.global.u64 	%rd42, %rd17;
	mul.wide.s32 	%rd43, %r1, 8;
	add.s64 	%rd10, %rd42, %rd43;
	cvta.to.global.u64 	%rd44, %rd16;
	add.s64 	%rd11, %rd44, %rd41;
	cvta.to.global.u64 	%rd12, %rd79;
	cvta.to.global.u64 	%rd46, %rd18;
	add.s64 	%rd13, %rd46, %rd43;
	mov.u32 	%r170, %r2;
$L__BB17_17:
	ld.global.f64 	%fd1, [%rd10];
	mov.f64 	%fd3, 0d3FF0000000000000;
	sub.f64 	%fd4, %fd3, %fd1;
	setp.gt.f64 	%p12, %fd4, 0d3FF0000000000000;
	selp.f64 	%fd5, 0d3FF0000000000000, %fd4, %p12;
	setp.lt.f64 	%p13, %fd5, 0d0000000000000000;
	selp.f64 	%fd2, 0d0000000000000000, %fd5, %p13;
	ld.global.u32 	%r171, [%rd11];
	setp.ne.s32 	%p14, %r171, 1;
	@%p14 bra 	$L__BB17_19;
	mul.wide.s32 	%rd47, %r170, 8;
	add.s64 	%rd48, %rd2, %rd47;
	ld.global.f64 	%fd6, [%rd48];
	add.s64 	%rd49, %rd12, %rd47;
	ld.global.f64 	%fd7, [%rd49];
	mul.f64 	%fd8, %fd1, %fd7;
	fma.rn.f64 	%fd9, %fd2, %fd6, %fd8;
	st.global.f64 	[%rd48], %fd9;
	ld.global.u32 	%r171, [%rd11];
$L__BB17_19:
	setp.ne.s32 	%p15, %r171, 2;
	sub.s32 	%r121, %r170, %r2;
	add.s32 	%r122, %r121, %r168;
	mul.wide.s32 	%rd50, %r122, 8;
	add.s64 	%rd14, %rd1, %rd50;
	@%p15 bra 	$L__BB17_21;
	mul.wide.s32 	%rd51, %r170, 8;
	add.s64 	%rd52, %rd2, %rd51;
	ld.global.f64 	%fd10, [%rd52];
	ld.global.f64 	%fd11, [%rd14];
	mul.f64 	%fd12, %fd1, %fd11;
	fma.rn.f64 	%fd13, %fd2, %fd10, %fd12;
	st.global.f64 	[%rd52], %fd13;
$L__BB17_21:
	ld.global.f64 	%fd14, [%rd13];
	ld.global.f64 	%fd15, [%rd10];
	sub.f64 	%fd16, %fd15, %fd14;
	setp.lt.f64 	%p16, %fd16, 0d3F747AE147AE147B;
	selp.f64 	%fd17, 0d3F747AE147AE147B, %fd16, %p16;
	st.global.f64 	[%rd10], %fd17;
	mul.wide.s32 	%rd53, %r170, 8;
	add.s64 	%rd54, %rd2, %rd53;
	ld.global.f64 	%fd18, [%rd54];
	st.global.f64 	[%rd14], %fd18;
	add.s32 	%r170, %r170, 1;
	ld.global.u32 	%r123, [%rd9];
	add.s32 	%r124, %r123, %r2;
	setp.lt.s32 	%p17, %r170, %r124;
	@%p17 bra 	$L__BB17_17;
	bra.uni 	$L__BB17_24;
$L__BB17_22:
	mov.u32 	%r169, %r2;
$L__BB17_23:
	sub.s32 	%r125, %r169, %r2;
	add.s32 	%r126, %r125, %r168;
	mul.wide.s32 	%rd55, %r169, 8;
	add.s64 	%rd56, %rd2, %rd55;
	ld.global.f64 	%fd19, [%rd56];
	mul.wide.s32 	%rd57, %r126, 8;
	add.s64 	%rd58, %rd1, %rd57;
	st.global.f64 	[%rd58], %fd19;
	add.s32 	%r169, %r169, 1;
	ld.global.u32 	%r127, [%rd9];
	add.s32 	%r128, %r127, %r2;
	setp.lt.s32 	%p18, %r169, %r128;
	@%p18 bra 	$L__BB17_23;
$L__BB17_24:
	setp.eq.s16 	%p19, %rs1, 0;
	@%p19 bra 	$L__BB17_27;
	ld.global.u32 	%r129, [%rd6];
	ld.global.u32 	%r44, [%rd4];
	add.s32 	%r130, %r44, -1;
	setp.ne.s32 	%p20, %r129, %r130;
	setp.gt.s32 	%p21, %r44, 19999;
	or.pred  	%p22, %p20, %p21;
	@%p22 bra 	$L__BB17_27;
	add.s32 	%r131, %r44, 1;
	st.global.u32 	[%rd4], %r131;
$L__BB17_27:
	setp.eq.s16 	%p23, %rs2, 0;
	@%p23 bra 	$L__BB17_38;
	bar.sync 	0;
	setp.ne.s32 	%p24, %r1, 0;
	@%p24 bra 	$L__BB17_38;
	setp.eq.s16 	%p25, %rs1, 0;
	@%p25 bra 	$L__BB17_34;
	ld.global.u32 	%r132, [%rd6];
	st.local.u32 	[%rd7], %r132;
	mov.u64 	%rd59, $str$13;
	cvta.global.u64 	%rd60, %rd59;
	add.u64 	%rd61, %SP, 0;
	{ // callseq 44, 0
	.param .b64 param0;
	st.param.b64 	[param0], %rd60;
	.param .b64 param1;
	st.param.b64 	[param1], %rd61;
	.param .b32 retval0;
	call.uni (retval0), 
	vprintf, 
	(
	param0, 
	param1
	);
	ld.param.b32 	%r133, [retval0];
	} // callseq 44
	ld.global.u32 	%r135, [%rd3];
	setp.lt.s32 	%p26, %r135, 1;
	@%p26 bra 	$L__BB17_33;
	mov.u64 	%rd64, $str$1;
	mov.u32 	%r172, %r2;
$L__BB17_32:
	mul.wide.s32 	%rd62, %r172, 8;
	add.s64 	%rd63, %rd2, %rd62;
	ld.global.f64 	%fd20, [%rd63];
	st.local.f64 	[%rd7], %fd20;
	cvta.global.u64 	%rd65, %rd64;
	{ // callseq 45, 0
	.param .b64 param0;
	st.param.b64 	[param0], %rd65;
	.param .b64 param1;
	st.param.b64 	[param1], %rd61;
	.param .b32 retval0;
	call.uni (retval0), 
	vprintf, 
	(
	param0, 
	param1
	);
	ld.param.b32 	%r136, [retval0];
	} // callseq 45
	add.s32 	%r172, %r172, 1;
	ld.global.u32 	%r138, [%rd3];
	add.s32 	%r139, %r138, %r2;
	setp.lt.s32 	%p27, %r172, %r139;
	@%p27 bra 	$L__BB17_32;
$L__BB17_33:
	mov.u64 	%rd67, $str$2;
	cvta.global.u64 	%rd68, %rd67;
	{ // callseq 46, 0
	.param .b64 param0;
	st.param.b64 	[param0], %rd68;
	.param .b64 param1;
	st.param.b64 	[param1], 0;
	.param .b32 retval0;
	call.uni (retval0), 
	vprintf, 
	(
	param0, 
	param1
	);
	ld.param.b32 	%r140, [retval0];
	} // callseq 46
$L__BB17_34:
	ld.global.u32 	%r142, [%rd6];
	st.local.u32 	[%rd7], %r142;
	mov.u64 	%rd69, $str$14;
	cvta.global.u64 	%rd70, %rd69;
	add.u64 	%rd71, %SP, 0;
	{ // callseq 47, 0
	.param .b64 param0;
	st.param.b64 	[param0], %rd70;
	.param .b64 param1;
	st.param.b64 	[param1], %rd71;
	.param .b32 retval0;
	call.uni (retval0), 
	vprintf, 
	(
	param0, 
	param1
	);
	ld.param.b32 	%r143, [retval0];
	} // callseq 47
	ld.global.u32 	%r145, [%rd3];
	setp.lt.s32 	%p28, %r145, 1;
	@%p28 bra 	$L__BB17_37;
	mov.b32 	%r173, 0;
	mov.u64 	%rd74, $str$1;
$L__BB17_36:
	mul.wide.u32 	%rd72, %r173, 8;
	add.s64 	%rd73, %rd1, %rd72;
	ld.global.f64 	%fd21, [%rd73];
	st.local.f64 	[%rd7], %fd21;
	cvta.global.u64 	%rd75, %rd74;
	{ // callseq 48, 0
	.param .b64 param0;
	st.param.b64 	[param0], %rd75;
	.param .b64 param1;
	st.param.b64 	[param1], %rd71;
	.param .b32 retval0;
	call.uni (retval0), 
	vprintf, 
	(
	param0, 
	param1
	);
	ld.param.b32 	%r147, [retval0];
	} // callseq 48
	add.s32 	%r173, %r173, 1;
	ld.global.u32 	%r149, [%rd3];
	setp.lt.s32 	%p29, %r173, %r149;
	@%p29 bra 	$L__BB17_36;
$L__BB17_37:
	mov.u64 	%rd77, $str$2;
	cvta.global.u64 	%rd78, %rd77;
	{ // callseq 49, 0
	.param .b64 param0;
	st.param.b64 	[param0], %rd78;
	.param .b64 param1;
	st.param.b64 	[param1], 0;
	.param .b32 retval0;
	call.uni (retval0), 
	vprintf, 
	(
	param0, 
	param1
	);
	ld.param.b32 	%r150, [retval0];
	} // callseq 49
$L__BB17_38:
	ret;

}
	// .globl	_Z18FUSION_activityPOWPdS_Pi
.visible .entry _Z18FUSION_activityPOWPdS_Pi(
	.param .u64 .ptr .align 1 _Z18FUSION_activityPOWPdS_Pi_param_0,
	.param .u64 .ptr .align 1 _Z18FUSION_activityPOWPdS_Pi_param_1,
	.param .u64 .ptr .align 1 _Z18FUSION_activityPOWPdS_Pi_param_2
)
{
	.reg .pred 	%p<2>;
	.reg .b32 	%r<6>;
	.reg .b64 	%rd<10>;
	.reg .b64 	%fd<3>;

	ld.param.u64 	%rd1, [_Z18FUSION_activityPOWPdS_Pi_param_0];
	ld.param.u64 	%rd2, [_Z18FUSION_activityPOWPdS_Pi_param_1];
	ld.param.u64 	%rd3, [_Z18FUSION_activityPOWPdS_Pi_param_2];
	cvta.to.global.u64 	%rd4, %rd3;
	mov.u32 	%r2, %tid.x;
	mov.u32 	%r3, %ctaid.x;
	mov.u32 	%r4, %ntid.x;
	mad.lo.s32 	%r1, %r3, %r4, %r2;
	ld.global.u32 	%r5, [%rd4];
	setp.ge.s32 	%p1, %r1, %r5;
	@%p1 bra 	$L__BB18_2;
	cvta.to.global.u64 	%rd5, %rd1;
	cvta.to.global.u64 	%rd6, %rd2;
	mul.wide.s32 	%rd7, %r1, 8;
	add.s64 	%rd8, %rd5, %rd7;
	ld.global.f64 	%fd1, [%rd8];
	mul.f64 	%fd2, %fd1, %fd1;
	add.s64 	%rd9, %rd6, %rd7;
	st.global.f64 	[%rd9], %fd2;
$L__BB18_2:
	ret;

}
	// .globl	_Z17FUSION_weightsPOWPdS_PiS0_
.visible .entry _Z17FUSION_weightsPOWPdS_PiS0_(
	.param .u64 .ptr .align 1 _Z17FUSION_weightsPOWPdS_PiS0__param_0,
	.param .u64 .ptr .align 1 _Z17FUSION_weightsPOWPdS_PiS0__param_1,
	.param .u64 .ptr .align 1 _Z17FUSION_weightsPOWPdS_PiS0__param_2,
	.param .u64 .ptr .align 1 _Z17FUSION_weightsPOWPdS_PiS0__param_3
)
{
	.reg .pred 	%p<2>;
	.reg .b32 	%r<8>;
	.reg .b64 	%rd<12>;
	.reg .b64 	%fd<3>;

	ld.param.u64 	%rd1, [_Z17FUSION_weightsPOWPdS_PiS0__param_0];
	ld.param.u64 	%rd2, [_Z17FUSION_weightsPOWPdS_PiS0__param_1];
	ld.param.u64 	%rd3, [_Z17FUSION_weightsPOWPdS_PiS0__param_2];
	ld.param.u64 	%rd4, [_Z17FUSION_weightsPOWPdS_PiS0__param_3];
	cvta.to.global.u64 	%rd5, %rd4;
	cvta.to.global.u64 	%rd6, %rd3;
	mov.u32 	%r2, %tid.x;
	mov.u32 	%r3, %ctaid.x;
	mov.u32 	%r4, %ntid.x;
	mad.lo.s32 	%r1, %r3, %r4, %r2;
	ld.global.u32 	%r5, [%rd6];
	ld.global.u32 	%r6, [%rd5];
	mul.lo.s32 	%r7, %r6, %r5;
	setp.ge.s32 	%p1, %r1, %r7;
	@%p1 bra 	$L__BB19_2;
	cvta.to.global.u64 	%rd7, %rd1;
	cvta.to.global.u64 	%rd8, %rd2;
	mul.wide.s32 	%rd9, %r1, 8;
	add.s64 	%rd10, %rd7, %rd9;
	ld.global.f64 	%fd1, [%rd10];
	mul.f64 	%fd2, %fd1, %fd1;
	add.s64 	%rd11, %rd8, %rd9;
	st.global.f64 	[%rd11], %fd2;
$L__BB19_2:
	ret;

}
	// .globl	_Z19FUSION_activitySQRTPdS_Pi
.visible .entry _Z19FUSION_activitySQRTPdS_Pi(
	.param .u64 .ptr .align 1 _Z19FUSION_activitySQRTPdS_Pi_param_0,
	.param .u64 .ptr .align 1 _Z19FUSION_activitySQRTPdS_Pi_param_1,
	.param .u64 .ptr .align 1 _Z19FUSION_activitySQRTPdS_Pi_param_2
)
{
	.reg .pred 	%p<2>;
	.reg .b32 	%r<6>;
	.reg .b32 	%f<3>;
	.reg .b64 	%rd<10>;
	.reg .b64 	%fd<3>;

	ld.param.u64 	%rd1, [_Z19FUSION_activitySQRTPdS_Pi_param_0];
	ld.param.u64 	%rd2, [_Z19FUSION_activitySQRTPdS_Pi_param_1];
	ld.param.u64 	%rd3, [_Z19FUSION_activitySQRTPdS_Pi_param_2];
	cvta.to.global.u64 	%rd4, %rd3;
	mov.u32 	%r2, %tid.x;
	mov.u32 	%r3, %ctaid.x;
	mov.u32 	%r4, %ntid.x;
	mad.lo.s32 	%r1, %r3, %r4, %r2;
	ld.global.u32 	%r5, [%rd4];
	setp.ge.s32 	%p1, %r1, %r5;
	@%p1 bra 	$L__BB20_2;
	cvta.to.global.u64 	%rd5, %rd1;
	cvta.to.global.u64 	%rd6, %rd2;
	mul.wide.s32 	%rd7, %r1, 8;
	add.s64 	%rd8, %rd5, %rd7;
	ld.global.f64 	%fd1, [%rd8];
	cvt.rn.f32.f64 	%f1, %fd1;
	sqrt.rn.f32 	%f2, %f1;
	cvt.f64.f32 	%fd2, %f2;
	add.s64 	%rd9, %rd6, %rd7;
	st.global.f64 	[%rd9], %fd2;
$L__BB20_2:
	ret;

}
	// .globl	_Z18FUSION_weightsSQRTPdS_PiS0_
.visible .entry _Z18FUSION_weightsSQRTPdS_PiS0_(
	.param .u64 .ptr .align 1 _Z18FUSION_weightsSQRTPdS_PiS0__param_0,
	.param .u64 .ptr .align 1 _Z18FUSION_weightsSQRTPdS_PiS0__param_1,
	.param .u64 .ptr .align 1 _Z18FUSION_weightsSQRTPdS_PiS0__param_2,
	.param .u64 .ptr .align 1 _Z18FUSION_weightsSQRTPdS_PiS0__param_3
)
{
	.reg .pred 	%p<2>;
	.reg .b32 	%r<8>;
	.reg .b32 	%f<3>;
	.reg .b64 	%rd<12>;
	.reg .b64 	%fd<3>;

	ld.param.u64 	%rd1, [_Z18FUSION_weightsSQRTPdS_PiS0__param_0];
	ld.param.u64 	%rd2, [_Z18FUSION_weightsSQRTPdS_PiS0__param_1];
	ld.param.u64 	%rd3, [_Z18FUSION_weightsSQRTPdS_PiS0__param_2];
	ld.param.u64 	%rd4, [_Z18FUSION_weightsSQRTPdS_PiS0__param_3];
	cvta.to.global.u64 	%rd5, %rd4;
	cvta.to.global.u64 	%rd6, %rd3;
	mov.u32 	%r2, %tid.x;
	mov.u32 	%r3, %ctaid.x;
	mov.u32 	%r4, %ntid.x;
	mad.lo.s32 	%r1, %r3, %r4, %r2;
	ld.global.u32 	%r5, [%rd6];
	ld.global.u32 	%r6, [%rd5];
	mul.lo.s32 	%r7, %r6, %r5;
	setp.ge.s32 	%p1, %r1, %r7;
	@%p1 bra 	$L__BB21_2;
	cvta.to.global.u64 	%rd7, %rd1;
	cvta.to.global.u64 	%rd8, %rd2;
	mul.wide.s32 	%rd9, %r1, 8;
	add.s64 	%rd10, %rd7, %rd9;
	ld.global.f64 	%fd1, [%rd10];
	cvt.rn.f32.f64 	%f1, %fd1;
	sqrt.rn.f32 	%f2, %f1;
	cvt.f64.f32 	%fd2, %f2;
	add.s64 	%rd11, %rd8, %rd9;
	st.global.f64 	[%rd11], %fd2;
$L__BB21_2:
	ret;

}
	// .globl	_Z27FUSION_fields_fuzzyDivARTIIPdS_S_S_S_PiS0_b
.visible .entry _Z27FUSION_fields_fuzzyDivARTIIPdS_S_S_S_PiS0_b(
	.param .u64 .ptr .align 1 _Z27FUSION_fields_fuzzyDivARTIIPdS_S_S_S_PiS0_b_param_0,
	.param .u64 .ptr .align 1 _Z27FUSION_fields_fuzzyDivARTIIPdS_S_S_S_PiS0_b_param_1,
	.param .u64 .ptr .align 1 _Z27FUSION_fields_fuzzyDivARTIIPdS_S_S_S_PiS0_b_param_2,
	.param .u64 .ptr .align 1 _Z27FUSION_fields_fuzzyDivARTIIPdS_S_S_S_PiS0_b_param_3,
	.param .u64 .ptr .align 1 _Z27FUSION_fields_fuzzyDivARTIIPdS_S_S_S_PiS0_b_param_4,
	.param .u64 .ptr .align 1 _Z27FUSION_fields_fuzzyDivARTIIPdS_S_S_S_PiS0_b_param_5,
	.param .u64 .ptr .align 1 _Z27FUSION_fields_fuzzyDivARTIIPdS_S_S_S_PiS0_b_param_6,
	.param .u8 _Z27FUSION_fields_fuzzyDivARTIIPdS_S_S_S_PiS0_b_param_7
)
{
	.local .align 8 .b8 	__local_depot22[8];
	.reg .b64 	%SP;
	.reg .b64 	%SPL;
	.reg .pred 	%p<7>;
	.reg .b16 	%rs<2>;
	.reg .b32 	%r<25>;
	.reg .b64 	%rd<36>;
	.reg .b64 	%fd<12>;

	mov.u64 	%SPL, __local_depot22;
	cvta.local.u64 	%SP, %SPL;
	ld.param.u64 	%rd5, [_Z27FUSION_fields_fuzzyDivARTIIPdS_S_S_S_PiS0_b_param_0];
	ld.param.u64 	%rd6, [_Z27FUSION_fields_fuzzyDivARTIIPdS_S_S_S_PiS0_b_param_1];
	ld.param.u64 	%rd7, [_Z27FUSION_fields_fuzzyDivARTIIPdS_S_S_S_PiS0_b_param_2];
	ld.param.u64 	%rd9, [_Z27FUSION_fields_fuzzyDivARTIIPdS_S_S_S_PiS0_b_param_3];
	ld.param.u64 	%rd8, [_Z27FUSION_fields_fuzzyDivARTIIPdS_S_S_S_PiS0_b_param_4];
	ld.param.u64 	%rd10, [_Z27FUSION_fields_fuzzyDivARTIIPdS_S_S_S_PiS0_b_param_5];
	ld.param.u64 	%rd11, [_Z27FUSION_fields_fuzzyDivARTIIPdS_S_S_S_PiS0_b_param_6];
	ld.param.s8 	%rs1, [_Z27FUSION_fields_fuzzyDivARTIIPdS_S_S_S_PiS0_b_param_7];
	cvta.to.global.u64 	%rd1, %rd9;
	cvta.to.global.u64 	%rd2, %rd10;
	cvta.to.global.u64 	%rd3, %rd11;
	mov.u32 	%r6, %tid.x;
	mov.u32 	%r7, %ctaid.x;
	mov.u32 	%r8, %ntid.x;
	mad.lo.s32 	%r1, %r7, %r8, %r6;
	ld.global.u32 	%r9, [%rd3];
	ld.global.u32 	%r2, [%rd2];
	mul.lo.s32 	%r10, %r2, %r9;
	setp.ge.s32 	%p1, %r1, %r10;
	@%p1 bra 	$L__BB22_4;
	cvta.to.global.u64 	%rd12, %rd6;
	cvta.to.global.u64 	%rd13, %rd7;
	rem.s32 	%r3, %r1, %r2;
	mul.wide.s32 	%rd14, %r3, 8;
	add.s64 	%rd15, %rd12, %rd14;
	ld.global.f64 	%fd5, [%rd15];
	mul.wide.s32 	%rd16, %r1, 8;
	add.s64 	%rd17, %rd13, %rd16;
	ld.global.f64 	%fd6, [%rd17];
	mul.f64 	%fd1, %fd5, %fd6;
	setp.le.f64 	%p2, %fd1, 0d0000000000000000;
	mov.f64 	%fd11, 0d0000000000000000;
	@%p2 bra 	$L__BB22_3;
	cvta.to.global.u64 	%rd18, %rd5;
	add.s64 	%rd20, %rd18, %rd16;
	ld.global.f64 	%fd7, [%rd20];
	div.rn.f64 	%fd11, %fd7, %fd1;
$L__BB22_3:
	cvta.to.global.u64 	%rd21, %rd8;
	add.s64 	%rd23, %rd21, %rd14;
	ld.global.f64 	%fd8, [%rd23];
	mul.f64 	%fd9, %fd11, %fd8;
	add.s64 	%rd25, %rd1, %rd16;
	st.global.f64 	[%rd25], %fd9;
$L__BB22_4:
	setp.eq.s16 	%p3, %rs1, 0;
	@%p3 bra 	$L__BB22_10;
	bar.sync 	0;
	setp.ne.s32 	%p4, %r1, 0;
	@%p4 bra 	$L__BB22_10;
	mov.u64 	%rd26, $str$9;
	cvta.global.u64 	%rd27, %rd26;
	{ // callseq 50, 0
	.param .b64 param0;
	st.param.b64 	[param0], %rd27;
	.param .b64 param1;
	st.param.b64 	[param1], 0;
	.param .b32 retval0;
	call.uni (retval0), 
	vprintf, 
	(
	param0, 
	param1
	);
	ld.param.b32 	%r11, [retval0];
	} // callseq 50
	ld.global.u32 	%r13, [%rd3];
	ld.global.u32 	%r14, [%rd2];
	mul.lo.s32 	%r15, %r14, %r13;
	setp.lt.s32 	%p5, %r15, 1;
	@%p5 bra 	$L__BB22_9;
	add.u64 	%rd28, %SP, 0;
	add.u64 	%rd4, %SPL, 0;
	mov.b32 	%r24, 0;
	mov.u64 	%rd31, $str$1;
$L__BB22_8:
	mul.wide.u32 	%rd29, %r24, 8;
	add.s64 	%rd30, %rd1, %rd29;
	ld.global.f64 	%fd10, [%rd30];
	st.local.f64 	[%rd4], %fd10;
	cvta.global.u64 	%rd32, %rd31;
	{ // callseq 51, 0
	.param .b64 param0;
	st.param.b64 	[param0], %rd32;
	.param .b64 param1;
	st.param.b64 	[param1], %rd28;
	.param .b32 retval0;
	call.uni (retval0), 
	vprintf, 
	(
	param0, 
	param1
	);
	ld.param.b32 	%r17, [retval0];
	} // callseq 51
	add.s32 	%r24, %r24, 1;
	ld.global.u32 	%r19, [%rd3];
	ld.global.u32 	%r20, [%rd2];
	mul.lo.s32 	%r21, %r20, %r19;
	setp.lt.s32 	%p6, %r24, %r21;
	@%p6 bra 	$L__BB22_8;
$L__BB22_9:
	mov.u64 	%rd34, $str$2;
	cvta.global.u64 	%rd35, %rd34;
	{ // callseq 52, 0
	.param .b64 param0;
	st.param.b64 	[param0], %rd35;
	.param .b64 param1;
	st.param.b64 	[param1], 0;
	.param .b32 retval0;
	call.uni (retval0), 
	vprintf, 
	(
	param0, 
	param1
	);
	ld.param.b32 	%r22, [retval0];
	} // callseq 52
$L__BB22_10:
	ret;

}
	// .globl	_Z13calculateMeanPdS_PiS0_b
.visible .entry _Z13calculateMeanPdS_PiS0_b(
	.param .u64 .ptr .align 1 _Z13calculateMeanPdS_PiS0_b_param_0,
	.param .u64 .ptr .align 1 _Z13calculateMeanPdS_PiS0_b_param_1,
	.param .u64 .ptr .align 1 _Z13calculateMeanPdS_PiS0_b_param_2,
	.param .u64 .ptr .align 1 _Z13calculateMeanPdS_PiS0_b_param_3,
	.param .u8 _Z13calculateMeanPdS_PiS0_b_param_4
)
{
	.reg .b32 	%r<8>;
	.reg .b64 	%rd<14>;
	.reg .b64 	%fd<4>;

	ld.param.u64 	%rd1, [_Z13calculateMeanPdS_PiS0_b_param_0];
	ld.param.u64 	%rd2, [_Z13calculateMeanPdS_PiS0_b_param_1];
	ld.param.u64 	%rd3, [_Z13calculateMeanPdS_PiS0_b_param_2];
	ld.param.u64 	%rd4, [_Z13calculateMeanPdS_PiS0_b_param_3];
	cvta.to.global.u64 	%rd5, %rd2;
	cvta.to.global.u64 	%rd6, %rd1;
	cvta.to.global.u64 	%rd7, %rd3;
	cvta.to.global.u64 	%rd8, %rd4;
	mov.u32 	%r1, %tid.x;
	mov.u32 	%r2, %ctaid.x;
	mov.u32 	%r3, %ntid.x;
	mad.lo.s32 	%r4, %r2, %r3, %r1;
	ld.global.u32 	%r5, [%rd8];
	rem.s32 	%r6, %r4, %r5;
	mul.wide.s32 	%rd9, %r6, 4;
	add.s64 	%rd10, %rd7, %rd9;
	ld.global.u32 	%r7, [%rd10];
	mul.wide.s32 	%rd11, %r4, 8;
	add.s64 	%rd12, %rd6, %rd11;
	ld.global.f64 	%fd1, [%rd12];
	cvt.rn.f64.s32 	%fd2, %r7;
	div.rn.f64 	%fd3, %fd1, %fd2;
	add.s64 	%rd13, %rd5, %rd11;
	st.global.f64 	[%rd13], %fd3;
	ret;

}
	// .globl	_Z15distMeanNeuronsPdS_S_PiS0_S0_S0_b
.visible .entry _Z15distMeanNeuronsPdS_S_PiS0_S0_S0_b(
	.param .u64 .ptr .align 1 _Z15distMeanNeuronsPdS_S_PiS0_S0_S0_b_param_0,
	.param .u64 .ptr .align 1 _Z15distMeanNeuronsPdS_S_PiS0_S0_S0_b_param_1,
	.param .u64 .ptr .align 1 _Z15distMeanNeuronsPdS_S_PiS0_S0_S0_b_param_2,
	.param .u64 .ptr .align 1 _Z15distMeanNeuronsPdS_S_PiS0_S0_S0_b_param_3,
	.param .u64 .ptr .align 1 _Z15distMeanNeuronsPdS_S_PiS0_S0_S0_b_param_4,
	.param .u64 .ptr .align 1 _Z15distMeanNeuronsPdS_S_PiS0_S0_S0_b_param_5,
	.param .u64 .ptr .align 1 _Z15distMeanNeuronsPdS_S_PiS0_S0_S0_b_param_6,
	.param .u8 _Z15distMeanNeuronsPdS_S_PiS0_S0_S0_b_param_7
)
{
	.local .align 8 .b8 	__local_depot24[8];
	.reg .b64 	%SP;
	.reg .b64 	%SPL;
	.reg .pred 	%p<10>;
	.reg .b16 	%rs<2>;
	.reg .b32 	%r<46>;
	.reg .b64 	%rd<35>;
	.reg .b64 	%fd<17>;

	mov.u64 	%SPL, __local_depot24;
	cvta.local.u64 	%SP, %SPL;
	ld.param.u64 	%rd9, [_Z15distMeanNeuronsPdS_S_PiS0_S0_S0_b_param_0];
	ld.param.u64 	%rd8, [_Z15distMeanNeuronsPdS_S_PiS0_S0_S0_b_param_1];
	ld.param.u64 	%rd10, [_Z15distMeanNeuronsPdS_S_PiS0_S0_S0_b_param_2];
	ld.param.u64 	%rd11, [_Z15distMeanNeuronsPdS_S_PiS0_S0_S0_b_param_3];
	ld.param.u64 	%rd12, [_Z15distMeanNeuronsPdS_S_PiS0_S0_S0_b_param_5];
	ld.param.u64 	%rd13, [_Z15distMeanNeuronsPdS_S_PiS0_S0_S0_b_param_6];
	ld.param.s8 	%rs1, [_Z15distMeanNeuronsPdS_S_PiS0_S0_S0_b_param_7];
	cvta.to.global.u64 	%rd1, %rd9;
	cvta.to.global.u64 	%rd2, %rd10;
	cvta.to.global.u64 	%rd3, %rd11;
	cvta.to.global.u64 	%rd14, %rd12;
	cvta.to.global.u64 	%rd4, %rd13;
	mov.u32 	%r20, %tid.x;
	mov.u32 	%r21, %ctaid.x;
	mov.u32 	%r22, %ntid.x;
	mad.lo.s32 	%r1, %r21, %r22, %r20;
	ld.global.u32 	%r23, [%rd4];
	mul.lo.s32 	%r2, %r23, %r1;
	ld.global.u32 	%r24, [%rd14];
	rem.s32 	%r25, %r1, %r24;
	mul.wide.s32 	%rd15, %r25, 4;
	add.s64 	%rd16, %rd14, %rd15;
	ld.global.u32 	%r3, [%rd16];
	setp.lt.s32 	%p1, %r3, 1;
	@%p1 bra 	$L__BB24_7;
	cvta.to.global.u64 	%rd17, %rd8;
	mul.wide.s32 	%rd18, %r1, 8;
	add.s64 	%rd5, %rd17, %rd18;
	and.b32  	%r4, %r3, 3;
	setp.lt.u32 	%p2, %r3, 4;
	mov.b32 	%r42, 0;
	@%p2 bra 	$L__BB24_4;
	and.b32  	%r42, %r3, 2147483644;
	neg.s32 	%r41, %r42;
	add.s64 	%rd6, %rd2, 16;
	mov.u32 	%r40, %r2;
$L__BB24_3:
	mul.wide.s32 	%rd19, %r40, 8;
	add.s64 	%rd20, %rd1, %rd19;
	add.s64 	%rd21, %rd6, %rd19;
	ld.global.f64 	%fd1, [%rd20];
	ld.global.f64 	%fd2, [%rd5];
	sub.f64 	%fd3, %fd1, %fd2;
	st.global.f64 	[%rd21+-16], %fd3;
	ld.global.f64 	%fd4, [%rd20+8];
	ld.global.f64 	%fd5, [%rd5];
	sub.f64 	%fd6, %fd4, %fd5;
	st.global.f64 	[%rd21+-8], %fd6;
	ld.global.f64 	%fd7, [%rd20+16];
	ld.global.f64 	%fd8, [%rd5];
	sub.f64 	%fd9, %fd7, %fd8;
	st.global.f64 	[%rd21], %fd9;
	ld.global.f64 	%fd10, [%rd20+24];
	ld.global.f64 	%fd11, [%rd5];
	sub.f64 	%fd12, %fd10, %fd11;
	st.global.f64 	[%rd21+8], %fd12;
	add.s32 	%r41, %r41, 4;
	add.s32 	%r40, %r40, 4;
	setp.ne.s32 	%p3, %r41, 0;
	@%p3 bra 	$L__BB24_3;
$L__BB24_4:
	setp.eq.s32 	%p4, %r4, 0;
	@%p4 bra 	$L__BB24_7;
	add.s32 	%r44, %r42, %r2;
	neg.s32 	%r43, %r4;
$L__BB24_6:
	.pragma "nounroll";
	mul.wide.s32 	%rd22, %r44, 8;
	add.s64 	%rd23, %rd2, %rd22;
	add.s64 	%rd24, %rd1, %rd22;
	ld.global.f64 	%fd13, [%rd24];
	ld.global.f64 	%fd14, [%rd5];
	sub.f64 	%fd15, %fd13, %fd14;
	st.global.f64 	[%rd23], %fd15;
	add.s32 	%r44, %r44, 1;
	add.s32 	%r43, %r43, 1;
	setp.ne.s32 	%p5, %r43, 0;
	@%p5 bra 	$L__BB24_6;
$L__BB24_7:
	setp.eq.s16 	%p6, %rs1, 0;
	@%p6 bra 	$L__BB24_13;
	bar.sync 	0;
	setp.ne.s32 	%p7, %r1, 0;
	@%p7 bra 	$L__BB24_13;
	mov.u64 	%rd25, $str$15;
	cvta.global.u64 	%rd26, %rd25;
	{ // callseq 53, 0
	.param .b64 param0;
	st.param.b64 	[param0], %rd26;
	.param .b64 param1;
	st.param.b64 	[param1], 0;
	.param .b32 retval0;
	call.uni (retval0), 
	vprintf, 
	(
	param0, 
	param1
	);
	ld.param.b32 	%r27, [retval0];
	} // callseq 53
	ld.global.u32 	%r29, [%rd3];
	ld.global.u32 	%r30, [%rd4];
	mul.lo.s32 	%r31, %r30, %r29;
	setp.lt.s32 	%p8, %r31, 1;
	@%p8 bra 	$L__BB24_12;
	add.u64 	%rd27, %SP, 0;
	add.u64 	%rd7, %SPL, 0;
	mov.b32 	%r45, 0;
	mov.u64 	%rd30, $str$1;
$L__BB24_11:
	mul.wide.u32 	%rd28, %r45, 8;
	add.s64 	%rd29, %rd2, %rd28;
	ld.global.f64 	%fd16, [%rd29];
	st.local.f64 	[%rd7], %fd16;
	cvta.global.u64 	%rd31, %rd30;
	{ // callseq 54, 0
	.param .b64 param0;
	st.param.b64 	[param0], %rd31;
	.param .b64 param1;
	st.param.b64 	[param1], %rd27;
	.param .b32 retval0;
	call.uni (retval0), 
	vprintf, 
	(
	param0, 
	param1
	);
	ld.param.b32 	%r33, [retval0];
	} // callseq 54
	add.s32 	%r45, %r45, 1;
	ld.global.u32 	%r35, [%rd3];
	ld.global.u32 	%r36, [%rd4];
	mul.lo.s32 	%r37, %r36, %r35;
	setp.lt.s32 	%p9, %r45, %r37;
	@%p9 bra 	$L__BB24_11;
$L__BB24_12:
	mov.u64 	%rd33, $str$2;
	cvta.global.u64 	%rd34, %rd33;
	{ // callseq 55, 0
	.param .b64 param0;
	st.param.b64 	[param0], %rd34;
	.param .b64 param1;
	st.param.b64 	[param1], 0;
	.param .b32 retval0;
	call.uni (retval0), 
	vprintf, 
	(
	param0, 
	param1
	);
	ld.param.b32 	%r38, [retval0];
	} // callseq 55
$L__BB24_13:
	ret;

}
	// .globl	_Z22FUSION_ALY_taxicab_subPdS_S_PiS0_S0_b
.visible .entry _Z22FUSION_ALY_taxicab_subPdS_S_PiS0_S0_b(
	.param .u64 .ptr .align 1 _Z22FUSION_ALY_taxicab_subPdS_S_PiS0_S0_b_param_0,
	.param .u64 .ptr .align 1 _Z22FUSION_ALY_taxicab_subPdS_S_PiS0_S0_b_param_1,
	.param .u64 .ptr .align 1 _Z22FUSION_ALY_taxicab_subPdS_S_PiS0_S0_b_param_2,
	.param .u64 .ptr .align 1 _Z22FUSION_ALY_taxicab_subPdS_S_PiS0_S0_b_param_3,
	.param .u64 .ptr .align 1 _Z22FUSION_ALY_taxicab_subPdS_S_PiS0_S0_b_param_4,
	.param .u64 .ptr .align 1 _Z22FUSION_ALY_taxicab_subPdS_S_PiS0_S0_b_param_5,
	.param .u8 _Z22FUSION_ALY_taxicab_subPdS_S_PiS0_S0_b_param_6
)
{
	.local .align 8 .b8 	__local_depot25[8];
	.reg .b64 	%SP;
	.reg .b64 	%SPL;
	.reg .pred 	%p<7>;
	.reg .b16 	%rs<2>;
	.reg .b32 	%r<29>;
	.reg .b64 	%rd<31>;
	.reg .b64 	%fd<6>;

	mov.u64 	%SPL, __local_depot25;
	cvta.local.u64 	%SP, %SPL;
	ld.param.u64 	%rd6, [_Z22FUSION_ALY_taxicab_subPdS_S_PiS0_S0_b_param_0];
	ld.param.u64 	%rd7, [_Z22FUSION_ALY_taxicab_subPdS_S_PiS0_S0_b_param_1];
	ld.param.u64 	%rd9, [_Z22FUSION_ALY_taxicab_subPdS_S_PiS0_S0_b_param_2];
	ld.param.u64 	%rd10, [_Z22FUSION_ALY_taxicab_subPdS_S_PiS0_S0_b_param_3];
	ld.param.u64 	%rd11, [_Z22FUSION_ALY_taxicab_subPdS_S_PiS0_S0_b_param_4];
	ld.param.u64 	%rd8, [_Z22FUSION_ALY_taxicab_subPdS_S_PiS0_S0_b_param_5];
	ld.param.s8 	%rs1, [_Z22FUSION_ALY_taxicab_subPdS_S_PiS0_S0_b_param_6];
	cvta.to.global.u64 	%rd1, %rd9;
	cvta.to.global.u64 	%rd2, %rd11;
	cvta.to.global.u64 	%rd3, %rd10;
	mov.u32 	%r5, %tid.x;
	mov.u32 	%r6, %ctaid.x;
	mov.u32 	%r7, %ntid.x;
	mad.lo.s32 	%r1, %r6, %r7, %r5;
	ld.global.u32 	%r2, [%rd3];
	ld.global.u32 	%r8, [%rd2];
	mul.lo.s32 	%r9, %r8, %r2;
	setp.ge.s32 	%p1, %r1, %r9;
	@%p1 bra 	$L__BB25_2;
	cvta.to.global.u64 	%rd12, %rd6;
	cvta.to.global.u64 	%rd13, %rd7;
	mul.wide.s32 	%rd14, %r1, 8;
	add.s64 	%rd15, %rd12, %rd14;
	ld.global.f64 	%fd1, [%rd15];
	rem.s32 	%r10, %r1, %r2;
	mul.wide.s32 	%rd16, %r10, 8;
	add.s64 	%rd17, %rd13, %rd16;
	ld.global.f64 	%fd2, [%rd17];
	sub.f64 	%fd3, %fd1, %fd2;
	abs.f64 	%fd4, %fd3;
	add.s64 	%rd18, %rd1, %rd14;
	st.global.f64 	[%rd18], %fd4;
$L__BB25_2:
	setp.eq.s16 	%p2, %rs1, 0;
	@%p2 bra 	$L__BB25_10;
	bar.sync 	0;
	setp.ne.s32 	%p3, %r1, 0;
	@%p3 bra 	$L__BB25_10;
	mov.u64 	%rd19, $str$16;
	cvta.global.u64 	%rd20, %rd19;
	{ // callseq 56, 0
	.param .b64 param0;
	st.param.b64 	[param0], %rd20;
	.param .b64 param1;
	st.param.b64 	[param1], 0;
	.param .b32 retval0;
	call.uni (retval0), 
	vprintf, 
	(
	param0, 
	param1
	);
	ld.param.b32 	%r11, [retval0];
	} // callseq 56
	ld.global.u32 	%r13, [%rd2];
	ld.global.u32 	%r14, [%rd3];
	mul.lo.s32 	%r15, %r14, %r13;
	setp.lt.s32 	%p4, %r15, 1;
	@%p4 bra 	$L__BB25_9;
	add.u64 	%rd21, %SP, 0;
	add.u64 	%rd4, %SPL, 0;
	cvta.to.global.u64 	%rd5, %rd8;
	mov.b32 	%r28, 0;
	mov.u64 	%rd22, $str$2;
	mov.u64 	%rd26, $str$1;
$L__BB25_6:
	ld.global.u32 	%r17, [%rd5];
	rem.s32 	%r18, %r28, %r17;
	setp.ne.s32 	%p5, %r18, 0;
	@%p5 bra 	$L__BB25_8;
	cvta.global.u64 	%rd23, %rd22;
	{ // callseq 57, 0
	.param .b64 param0;
	st.param.b64 	[param0], %rd23;
	.param .b64 param1;
	st.param.b64 	[param1], 0;
	.param .b32 retval0;
	call.uni (retval0), 
	vprintf, 
	(
	param0, 
	param1
	);
	ld.param.b32 	%r19, [retval0];
	} // callseq 57
$L__BB25_8:
	mul.wide.u32 	%rd24, %r28, 8;
	add.s64 	%rd25, %rd1, %rd24;
	ld.global.f64 	%fd5, [%rd25];
	st.local.f64 	[%rd4], %fd5;
	cvta.global.u64 	%rd27, %rd26;
	{ // callseq 58, 0
	.param .b64 param0;
	st.param.b64 	[param0], %rd27;
	.param .b64 param1;
	st.param.b64 	[param1], %rd21;
	.param .b32 retval0;
	call.uni (retval0), 
	vprintf, 
	(
	param0, 
	param1
	);
	ld.param.b32 	%r21, [retval0];
	} // callseq 58
	add.s32 	%r28, %r28, 1;
	ld.global.u32 	%r23, [%rd2];
	ld.global.u32 	%r24, [%rd3];
	mul.lo.s32 	%r25, %r24, %r23;
	setp.lt.s32 	%p6, %r28, %r25;
	@%p6 bra 	$L__BB25_6;
$L__BB25_9:
	mov.u64 	%rd29, $str$2;
	cvta.global.u64 	%rd30, %rd29;
	{ // callseq 59, 0
	.param .b64 param0;
	st.param.b64 	[param0], %rd30;
	.param .b64 param1;
	st.param.b64 	[param1], 0;
	.param .b32 retval0;
	call.uni (retval0), 
	vprintf, 
	(
	param0, 
	param1
	);
	ld.param.b32 	%r26, [retval0];
	} // callseq 59
$L__BB25_10:
	ret;

}
	// .globl	_Z26FUSION_taxicab_calculate_TPdPiS0_S_S0_S0_bb
.visible .entry _Z26FUSION_taxicab_calculate_TPdPiS0_S_S0_S0_bb(
	.param .u64 .ptr .align 1 _Z26FUSION_taxicab_calculate_TPdPiS0_S_S0_S0_bb_param_0,
	.param .u64 .ptr .align 1 _Z26FUSION_taxicab_calculate_TPdPiS0_S_S0_S0_bb_param_1,
	.param .u64 .ptr .align 1 _Z26FUSION_taxicab_calculate_TPdPiS0_S_S0_S0_bb_param_2,
	.param .u64 .ptr .align 1 _Z26FUSION_taxicab_calculate_TPdPiS0_S_S0_S0_bb_param_3,
	.param .u64 .ptr .align 1 _Z26FUSION_taxicab_calculate_TPdPiS0_S_S0_S0_bb_param_4,
	.param .u64 .ptr .align 1 _Z26FUSION_taxicab_calculate_TPdPiS0_S_S0_S0_bb_param_5,
	.param .u8 _Z26FUSION_taxicab_calculate_TPdPiS0_S_S0_S0_bb_param_6,
	.param .u8 _Z26FUSION_taxicab_calculate_TPdPiS0_S_S0_S0_bb_param_7
)
{
	.local .align 8 .b8 	__local_depot26[8];
	.reg .b64 	%SP;
	.reg .b64 	%SPL;
	.reg .pred 	%p<33>;
	.reg .b16 	%rs<3>;
	.reg .b32 	%r<60>;
	.reg .b64 	%rd<60>;
	.reg .b64 	%fd<87>;

	mov.u64 	%SPL, __local_depot26;
	cvta.local.u64 	%SP, %SPL;
	ld.param.u64 	%rd16, [_Z26FUSION_taxicab_calculate_TPdPiS0_S_S0_S0_bb_param_0];
	ld.param.u64 	%rd17, [_Z26FUSION_taxicab_calculate_TPdPiS0_S_S0_S0_bb_param_1];
	ld.param.u64 	%rd15, [_Z26FUSION_taxicab_calculate_TPdPiS0_S_S0_S0_bb_param_2];
	ld.param.u64 	%rd18, [_Z26FUSION_taxicab_calculate_TPdPiS0_S_S0_S0_bb_param_3];
	ld.param.u64 	%rd19, [_Z26FUSION_taxicab_calculate_TPdPiS0_S_S0_S0_bb_param_4];
	ld.param.u64 	%rd20, [_Z26FUSION_taxicab_calculate_TPdPiS0_S_S0_S0_bb_param_5];
	ld.param.s8 	%rs1, [_Z26FUSION_taxicab_calculate_TPdPiS0_S_S0_S0_bb_param_6];
	ld.param.s8 	%rs2, [_Z26FUSION_taxicab_calculate_TPdPiS0_S_S0_S0_bb_param_7];
	cvta.to.global.u64 	%rd1, %rd16;
	cvta.to.global.u64 	%rd2, %rd17;
	cvta.to.global.u64 	%rd3, %rd18;
	cvta.to.global.u64 	%rd4, %rd20;
	cvta.to.global.u64 	%rd21, %rd19;
	mov.u32 	%r20, %tid.x;
	mov.u32 	%r21, %ctaid.x;
	mov.u32 	%r22, %ntid.x;
	mad.lo.s32 	%r1, %r21, %r22, %r20;
	ld.global.u32 	%r2, [%rd21];
	mul.lo.s32 	%r3, %r2, %r1;
	ld.global.u32 	%r4, [%rd4];
	setp.ge.s32 	%p1, %r1, %r4;
	@%p1 bra 	$L__BB26_45;
	setp.lt.s32 	%p2, %r2, 1;
	mov.f64 	%fd65, 0d0000000000000000;
	@%p2 bra 	$L__BB26_42;
	and.b32  	%r5, %r2, 7;
	setp.lt.u32 	%p3, %r2, 8;
	mov.f64 	%fd65, 0d0000000000000000;
	mov.b32 	%r57, 0;
	@%p3 bra 	$L__BB26_21;
	and.b32  	%r57, %r2, 2147483640;
	neg.s32 	%r55, %r57;
	add.s64 	%rd59, %rd2, 16;
	mul.wide.s32 	%rd22, %r3, 8;
	add.s64 	%rd23, %rd22, %rd1;
	add.s64 	%rd58, %rd23, 32;
	mov.f64 	%fd65, 0d0000000000000000;
	mov.u32 	%r54, %r3;
$L__BB26_4:
	.pragma "nounroll";
	ld.global.u32 	%r24, [%rd59+-16];
	setp.lt.s32 	%p4, %r24, 1;
	@%p4 bra 	$L__BB26_6;
	mul.wide.s32 	%rd24, %r54, 8;
	add.s64 	%rd25, %rd1, %rd24;
	ld.global.f64 	%fd44, [%rd25];
	add.f64 	%fd65, %fd65, %fd44;
$L__BB26_6:
	ld.global.u32 	%r25, [%rd59+-12];
	setp.lt.s32 	%p5, %r25, 1;
	@%p5 bra 	$L__BB26_8;
	ld.global.f64 	%fd45, [%rd58+-24];
	add.f64 	%fd65, %fd65, %fd45;
$L__BB26_8:
	ld.global.u32 	%r26, [%rd59+-8];
	setp.lt.s32 	%p6, %r26, 1;
	@%p6 bra 	$L__BB26_10;
	ld.global.f64 	%fd46, [%rd58+-16];
	add.f64 	%fd65, %fd65, %fd46;
$L__BB26_10:
	ld.global.u32 	%r27, [%rd59+-4];
	setp.lt.s32 	%p7, %r27, 1;
	@%p7 bra 	$L__BB26_12;
	ld.global.f64 	%fd47, [%rd58+-8];
	add.f64 	%fd65, %fd65, %fd47;
$L__BB26_12:
	ld.global.u32 	%r28, [%rd59];
	setp.lt.s32 	%p8, %r28, 1;
	@%p8 bra 	$L__BB26_14;
	ld.global.f64 	%fd48, [%rd58];
	add.f64 	%fd65, %fd65, %fd48;
$L__BB26_14:
	ld.global.u32 	%r29, [%rd59+4];
	setp.lt.s32 	%p9, %r29, 1;
	@%p9 bra 	$L__BB26_16;
	ld.global.f64 	%fd49, [%rd58+8];
	add.f64 	%fd65, %fd65, %fd49;
$L__BB26_16:
	ld.global.u32 	%r30, [%rd59+8];
	setp.lt.s32 	%p10, %r30, 1;
	@%p10 bra 	$L__BB26_18;
	ld.global.f64 	%fd50, [%rd58+16];
	add.f64 	%fd65, %fd65, %fd50;
$L__BB26_18:
	ld.global.u32 	%r31, [%rd59+12];
	setp.lt.s32 	%p11, %r31, 1;
	@%p11 bra 	$L__BB26_20;
	ld.global.f64 	%fd51, [%rd58+24];
	add.f64 	%fd65, %fd65, %fd51;
$L__BB26_20:
	add.s32 	%r55, %r55, 8;
	add.s32 	%r54, %r54, 8;
	add.s64 	%rd59, %rd59, 32;
	add.s64 	%rd58, %rd58, 64;
	setp.ne.s32 	%p12, %r55, 0;
	@%p12 bra 	$L__BB26_4;
$L__BB26_21:
	setp.eq.s32 	%p13, %r5, 0;
	@%p13 bra 	$L__BB26_42;
	and.b32  	%r13, %r2, 3;
	setp.lt.u32 	%p14, %r5, 4;
	@%p14 bra 	$L__BB26_32;
	mul.wide.u32 	%rd26, %r57, 4;
	add.s64 	%rd11, %rd2, %rd26;
	ld.global.u32 	%r32, [%rd11];
	setp.lt.s32 	%p15, %r32, 1;
	@%p15 bra 	$L__BB26_25;
	add.s32 	%r33, %r57, %r3;
	mul.wide.s32 	%rd27, %r33, 8;
	add.s64 	%rd28, %rd1, %rd27;
	ld.global.f64 	%fd53, [%rd28];
	add.f64 	%fd65, %fd65, %fd53;
$L__BB26_25:
	ld.global.u32 	%r34, [%rd11+4];
	setp.lt.s32 	%p16, %r34, 1;
	cvt.s64.s32 	%rd29, %r3;
	cvt.u64.u32 	%rd30, %r57;
	add.s64 	%rd31, %rd30, %rd29;
	shl.b64 	%rd32, %rd31, 3;
	add.s64 	%rd12, %rd1, %rd32;
	@%p16 bra 	$L__BB26_27;
	ld.global.f64 	%fd54, [%rd12+8];
	add.f64 	%fd65, %fd65, %fd54;
$L__BB26_27:
	ld.global.u32 	%r35, [%rd11+8];
	setp.lt.s32 	%p17, %r35, 1;
	@%p17 bra 	$L__BB26_29;
	ld.global.f64 	%fd55, [%rd12+16];
	add.f64 	%fd65, %fd65, %fd55;
$L__BB26_29:
	ld.global.u32 	%r36, [%rd11+12];
	setp.lt.s32 	%p18, %r36, 1;
	@%p18 bra 	$L__BB26_31;
	ld.global.f64 	%fd56, [%rd12+24];
	add.f64 	%fd65, %fd65, %fd56;
$L__BB26_31:
	add.s32 	%r57, %r57, 4;
$L__BB26_32:
	setp.eq.s32 	%p19, %r13, 0;
	@%p19 bra 	$L__BB26_42;
	setp.eq.s32 	%p20, %r13, 1;
	@%p20 bra 	$L__BB26_39;
	mul.wide.u32 	%rd33, %r57, 4;
	add.s64 	%rd13, %rd2, %rd33;
	ld.global.u32 	%r37, [%rd13];
	setp.lt.s32 	%p21, %r37, 1;
	@%p21 bra 	$L__BB26_36;
	add.s32 	%r38, %r57, %r3;
	mul.wide.s32 	%rd34, %r38, 8;
	add.s64 	%rd35, %rd1, %rd34;
	ld.global.f64 	%fd58, [%rd35];
	add.f64 	%fd65, %fd65, %fd58;
$L__BB26_36:
	ld.global.u32 	%r39, [%rd13+4];
	setp.lt.s32 	%p22, %r39, 1;
	@%p22 bra 	$L__BB26_38;
	cvt.s64.s32 	%rd36, %r3;
	cvt.u64.u32 	%rd37, %r57;
	add.s64 	%rd38, %rd37, %rd36;
	shl.b64 	%rd39, %rd38, 3;
	add.s64 	%rd40, %rd1, %rd39;
	ld.global.f64 	%fd59, [%rd40+8];
	add.f64 	%fd65, %fd65, %fd59;
$L__BB26_38:
	add.s32 	%r57, %r57, 2;
$L__BB26_39:
	and.b32  	%r40, %r2, 1;
	setp.eq.b32 	%p23, %r40, 1;
	not.pred 	%p24, %p23;
	@%p24 bra 	$L__BB26_42;
	mul.wide.u32 	%rd41, %r57, 4;
	add.s64 	%rd42, %rd2, %rd41;
	ld.global.u32 	%r41, [%rd42];
	setp.lt.s32 	%p25, %r41, 1;
	@%p25 bra 	$L__BB26_42;
	add.s32 	%r42, %r57, %r3;
	mul.wide.s32 	%rd43, %r42, 8;
	add.s64 	%rd44, %rd1, %rd43;
	ld.global.f64 	%fd60, [%rd44];
	add.f64 	%fd65, %fd65, %fd60;
$L__BB26_42:
	add.s32 	%r43, %r4, -1;
	setp.eq.s32 	%p26, %r1, %r43;
	setp.eq.s16 	%p27, %rs1, 0;
	and.pred  	%p28, %p27, %p26;
	mov.f64 	%fd86, 0d3FF8000000000000;
	@%p28 bra 	$L__BB26_44;
	cvta.to.global.u64 	%rd45, %rd15;
	ld.global.u32 	%r44, [%rd45];
	cvt.rn.f64.s32 	%fd62, %r44;
	div.rn.f64 	%fd86, %fd65, %fd62;
$L__BB26_44:
	mul.wide.s32 	%rd46, %r1, 8;
	add.s64 	%rd47, %rd3, %rd46;
	st.global.f64 	[%rd47], %fd86;
$L__BB26_45:
	setp.eq.s16 	%p29, %rs2, 0;
	@%p29 bra 	$L__BB26_51;
	bar.sync 	0;
	setp.ne.s32 	%p30, %r1, 0;
	@%p30 bra 	$L__BB26_51;
	mov.u64 	%rd48, $str$10;
	cvta.global.u64 	%rd49, %rd48;
	{ // callseq 60, 0
	.param .b64 param0;
	st.param.b64 	[param0], %rd49;
	.param .b64 param1;
	st.param.b64 	[param1], 0;
	.param .b32 retval0;
	call.uni (retval0), 
	vprintf, 
	(
	param0, 
	param1
	);
	ld.param.b32 	%r45, [retval0];
	} // callseq 60
	ld.global.u32 	%r47, [%rd4];
	setp.lt.s32 	%p31, %r47, 1;
	@%p31 bra 	$L__BB26_50;
	add.u64 	%rd50, %SP, 0;
	add.u64 	%rd14, %SPL, 0;
	mov.b32 	%r59, 0;
	mov.u64 	%rd53, $str$1;
$L__BB26_49:
	mul.wide.u32 	%rd51, %r59, 8;
	add.s64 	%rd52, %rd3, %rd51;
	ld.global.f64 	%fd63, [%rd52];
	st.local.f64 	[%rd14], %fd63;
	cvta.global.u64 	%rd54, %rd53;
	{ // callseq 61, 0
	.param .b64 param0;
	st.param.b64 	[param0], %rd54;
	.param .b64 param1;
	st.param.b64 	[param1], %rd50;
	.param .b32 retval0;
	call.uni (retval0), 
	vprintf, 
	(
	param0, 
	param1
	);
	ld.param.b32 	%r49, [retval0];
	} // callseq 61
	add.s32 	%r59, %r59, 1;
	ld.global.u32 	%r51, [%rd4];
	setp.lt.s32 	%p32, %r59, %r51;
	@%p32 bra 	$L__BB26_49;
$L__BB26_50:
	mov.u64 	%rd56, $str$2;
	cvta.global.u64 	%rd57, %rd56;
	{ // callseq 62, 0
	.param .b64 param0;
	st.param.b64 	[param0], %rd57;
	.param .b64 param1;
	st.param.b64 	[param1], 0;
	.param .b32 retval0;
	call.uni (retval0), 
	vprintf, 
	(
	param0, 
	param1
	);
	ld.param.b32 	%r52, [retval0];
	} // callseq 62
$L__BB26_51:
	ret;

}
	// .globl	_Z34FUSION_calculate_resonance_taxicabPdS_PiS_S0_S0_b
.visible .entry _Z34FUSION_calculate_resonance_taxicabPdS_PiS_S0_S0_b(
	.param .u64 .ptr .align 1 _Z34FUSION_calculate_resonance_taxicabPdS_PiS_S0_S0_b_param_0,
	.param .u64 .ptr .align 1 _Z34FUSION_calculate_resonance_taxicabPdS_PiS_S0_S0_b_param_1,
	.param .u64 .ptr .align 1 _Z34FUSION_calculate_resonance_taxicabPdS_PiS_S0_S0_b_param_2,
	.param .u64 .ptr .align 1 _Z34FUSION_calculate_resonance_taxicabPdS_PiS_S0_S0_b_param_3,
	.param .u64 .ptr .align 1 _Z34FUSION_calculate_resonance_taxicabPdS_PiS_S0_S0_b_param_4,
	.param .u64 .ptr .align 1 _Z34FUSION_calculate_resonance_taxicabPdS_PiS_S0_S0_b_param_5,
	.param .u8 _Z34FUSION_calculate_resonance_taxicabPdS_PiS_S0_S0_b_param_6
)
{
	.local .align 8 .b8 	__local_depot27[8];
	.reg .b64 	%SP;
	.reg .b64 	%SPL;
	.reg .pred 	%p<11>;
	.reg .b16 	%rs<2>;
	.reg .b32 	%r<29>;
	.reg .b64 	%rd<32>;
	.reg .b64 	%fd<14>;

	mov.u64 	%SPL, __local_depot27;
	cvta.local.u64 	%SP, %SPL;
	ld.param.u64 	%rd7, [_Z34FUSION_calculate_resonance_taxicabPdS_PiS_S0_S0_b_param_0];
	ld.param.u64 	%rd11, [_Z34FUSION_calculate_resonance_taxicabPdS_PiS_S0_S0_b_param_1];
	ld.param.u64 	%rd8, [_Z34FUSION_calculate_resonance_taxicabPdS_PiS_S0_S0_b_param_2];
	ld.param.u64 	%rd9, [_Z34FUSION_calculate_resonance_taxicabPdS_PiS_S0_S0_b_param_3];
	ld.param.u64 	%rd10, [_Z34FUSION_calculate_resonance_taxicabPdS_PiS_S0_S0_b_param_4];
	ld.param.u64 	%rd12, [_Z34FUSION_calculate_resonance_taxicabPdS_PiS_S0_S0_b_param_5];
	ld.param.s8 	%rs1, [_Z34FUSION_calculate_resonance_taxicabPdS_PiS_S0_S0_b_param_6];
	cvta.to.global.u64 	%rd1, %rd11;
	cvta.to.global.u64 	%rd2, %rd12;
	mov.u32 	%r10, %tid.x;
	mov.u32 	%r11, %ctaid.x;
	mov.u32 	%r12, %ntid.x;
	mad.lo.s32 	%r1, %r11, %r12, %r10;
	ld.global.u32 	%r2, [%rd2];
	setp.ge.s32 	%p1, %r1, %r2;
	@%p1 bra 	$L__BB27_8;
	cvta.to.global.u64 	%rd13, %rd10;
	ld.global.u32 	%r3, [%rd13];
	setp.lt.s32 	%p2, %r3, 1;
	mov.f64 	%fd11, 0d4000000000000000;
	@%p2 bra 	$L__BB27_7;
	cvta.to.global.u64 	%rd3, %rd8;
	cvta.to.global.u64 	%rd4, %rd7;
	cvta.to.global.u64 	%rd5, %rd9;
	mul.lo.s32 	%r4, %r3, %r1;
	mov.f64 	%fd11, 0d4000000000000000;
	mov.b32 	%r27, 0;
$L__BB27_3:
	mul.wide.s32 	%rd14, %r27, 4;
	add.s64 	%rd15, %rd3, %rd14;
	ld.global.u32 	%r14, [%rd15];
	setp.lt.s32 	%p3, %r14, 1;
	@%p3 bra 	$L__BB27_6;
	add.s32 	%r15, %r27, %r4;
	mul.wide.s32 	%rd16, %r15, 8;
	add.s64 	%rd17, %rd4, %rd16;
	ld.global.f64 	%fd6, [%rd17];
	mul.wide.s32 	%rd18, %r27, 8;
	add.s64 	%rd19, %rd5, %rd18;
	ld.global.f64 	%fd7, [%rd19];
	setp.geu.f64 	%p4, %fd6, %fd7;
	@%p4 bra 	$L__BB27_6;
	mov.f64 	%fd11, 0d0000000000000000;
	mov.u32 	%r27, %r3;
$L__BB27_6:
	add.s32 	%r27, %r27, 1;
	setp.lt.s32 	%p5, %r27, %r3;
	@%p5 bra 	$L__BB27_3;
$L__BB27_7:
	add.s32 	%r16, %r2, -1;
	setp.eq.s32 	%p6, %r1, %r16;
	selp.f64 	%fd9, 0d0000000000000000, %fd11, %p6;
	mul.wide.s32 	%rd20, %r1, 8;
	add.s64 	%rd21, %rd1, %rd20;
	st.global.f64 	[%rd21], %fd9;
$L__BB27_8:
	setp.eq.s16 	%p7, %rs1, 0;
	@%p7 bra 	$L__BB27_14;
	bar.sync 	0;
	setp.ne.s32 	%p8, %r1, 0;
	@%p8 bra 	$L__BB27_14;
	mov.u64 	%rd22, $str$17;
	cvta.global.u64 	%rd23, %rd22;
	{ // callseq 63, 0
	.param .b64 param0;
	st.param.b64 	[param0], %rd23;
	.param .b64 param1;
	st.param.b64 	[param1], 0;
	.param .b32 retval0;
	call.uni (retval0), 
	vprintf, 
	(
	param0, 
	param1
	);
	ld.param.b32 	%r17, [retval0];
	} // callseq 63
	ld.global.u32 	%r19, [%rd2];
	setp.lt.s32 	%p9, %r19, 1;
	@%p9 bra 	$L__BB27_13;
	add.u64 	%rd24, %SP, 0;
	add.u64 	%rd6, %SPL, 0;
	mov.b32 	%r28, 0;
	mov.u64 	%rd27, $str$1;
$L__BB27_12:
	mul.wide.u32 	%rd25, %r28, 8;
	add.s64 	%rd26, %rd1, %rd25;
	ld.global.f64 	%fd10, [%rd26];
	st.local.f64 	[%rd6], %fd10;
	cvta.global.u64 	%rd28, %rd27;
	{ // callseq 64, 0
	.param .b64 param0;
	st.param.b64 	[param0], %rd28;
	.param .b64 param1;
	st.param.b64 	[param1], %rd24;
	.param .b32 retval0;
	call.uni (retval0), 
	vprintf, 
	(
	param0, 
	param1
	);
	ld.param.b32 	%r21, [retval0];
	} // callseq 64
	add.s32 	%r28, %r28, 1;
	ld.global.u32 	%r23, [%rd2];
	setp.lt.s32 	%p10, %r28, %r23;
	@%p10 bra 	$L__BB27_12;
$L__BB27_13:
	mov.u64 	%rd30, $str$2;
	cvta.global.u64 	%rd31, %rd30;
	{ // callseq 65, 0
	.param .b64 param0;
	st.param.b64 	[param0], %rd31;
	.param .b64 param1;
	st.param.b64 	[param1], 0;
	.param .b32 retval0;
	call.uni (retval0), 
	vprintf, 
	(
	param0, 
	param1
	);
	ld.param.b32 	%r24, [retval0];
	} // callseq 65
$L__BB27_14:
	ret;

}
	// .globl	_Z32FUSION_learn_and_readout_taxicabPdS_S_PiS0_S0_S0_S0_S0_bS_b
.visible .entry _Z32FUSION_learn_and_readout_taxicabPdS_S_PiS0_S0_S0_S0_S0_bS_b(
	.param .u64 .ptr .align 1 _Z32FUSION_learn_and_readout_taxicabPdS_S_PiS0_S0_S0_S0_S0_bS_b_param_0,
	.param .u64 .ptr .align 1 _Z32FUSION_learn_and_readout_taxicabPdS_S_PiS0_S0_S0_S0_S0_bS_b_param_1,
	.param .u64 .ptr .align 1 _Z32FUSION_learn_and_readout_taxicabPdS_S_PiS0_S0_S0_S0_S0_bS_b_param_2,
	.param .u64 .ptr .align 1 _Z32FUSION_learn_and_readout_taxicabPdS_S_PiS0_S0_S0_S0_S0_bS_b_param_3,
	.param .u64 .ptr .align 1 _Z32FUSION_learn_and_readout_taxicabPdS_S_PiS0_S0_S0_S0_S0_bS_b_param_4,
	.param .u64 .ptr .align 1 _Z32FUSION_learn_and_readout_taxicabPdS_S_PiS0_S0_S0_S0_S0_bS_b_param_5,
	.param .u64 .ptr .align 1 _Z32FUSION_learn_and_readout_taxicabPdS_S_PiS0_S0_S0_S0_S0_bS_b_param_6,
	.param .u64 .ptr .align 1 _Z32FUSION_learn_and_readout_taxicabPdS_S_PiS0_S0_S0_S0_S0_bS_b_param_7,
	.param .u64 .ptr .align 1 _Z32FUSION_learn_and_readout_taxicabPdS_S_PiS0_S0_S0_S0_S0_bS_b_param_8,
	.param .u8 _Z32FUSION_learn_and_readout_taxicabPdS_S_PiS0_S0_S0_S0_S0_bS_b_param_9,
	.param .u64 .ptr .align 1 _Z32FUSION_learn_and_readout_taxicabPdS_S_PiS0_S0_S0_S0_S0_bS_b_param_10,
	.param .u8 _Z32FUSION_learn_and_readout_taxicabPdS_S_PiS0_S0_S0_S0_S0_bS_b_param_11
)
{
	.local .align 8 .b8 	__local_depot28[8];
	.reg .b64 	%SP;
	.reg .b64 	%SPL;
	.reg .pred 	%p<28>;
	.reg .b16 	%rs<7>;
	.reg .b32 	%r<170>;
	.reg .b64 	%rd<70>;
	.reg .b64 	%fd<18>;

	mov.u64 	%SPL, __local_depot28;
	cvta.local.u64 	%SP, %SPL;
	ld.param.u64 	%rd14, [_Z32FUSION_learn_and_readout_taxicabPdS_S_PiS0_S0_S0_S0_S0_bS_b_param_0];
	ld.param.u64 	%rd15, [_Z32FUSION_learn_and_readout_taxicabPdS_S_PiS0_S0_S0_S0_S0_bS_b_param_1];
	ld.param.u64 	%rd16, [_Z32FUSION_learn_and_readout_taxicabPdS_S_PiS0_S0_S0_S0_S0_bS_b_param_3];
	ld.param.u64 	%rd17, [_Z32FUSION_learn_and_readout_taxicabPdS_S_PiS0_S0_S0_S0_S0_bS_b_param_4];
	ld.param.u64 	%rd18, [_Z32FUSION_learn_and_readout_taxicabPdS_S_PiS0_S0_S0_S0_S0_bS_b_param_5];
	ld.param.u64 	%rd19, [_Z32FUSION_learn_and_readout_taxicabPdS_S_PiS0_S0_S0_S0_S0_bS_b_param_6];
	ld.param.u64 	%rd20, [_Z32FUSION_learn_and_readout_taxicabPdS_S_PiS0_S0_S0_S0_S0_bS_b_param_7];
	ld.param.u64 	%rd21, [_Z32FUSION_learn_and_readout_taxicabPdS_S_PiS0_S0_S0_S0_S0_bS_b_param_8];
	cvta.to.global.u64 	%rd1, %rd15;
	cvta.to.global.u64 	%rd2, %rd14;
	cvta.to.global.u64 	%rd3, %rd19;
	cvta.to.global.u64 	%rd4, %rd21;
	cvta.to.global.u64 	%rd5, %rd17;
	cvta.to.global.u64 	%rd22, %rd16;
	cvta.to.global.u64 	%rd23, %rd18;
	cvta.to.global.u64 	%rd6, %rd20;
	add.u64 	%rd7, %SPL, 0;
	mov.u32 	%r47, %tid.x;
	mov.u32 	%r48, %ctaid.x;
	mov.u32 	%r49, %ntid.x;
	mad.lo.s32 	%r1, %r48, %r49, %r47;
	ld.global.u32 	%r50, [%rd6];
	ld.global.u32 	%r51, [%rd23];
	mad.lo.s32 	%r52, %r51, %r50, %r1;
	mul.wide.s32 	%rd25, %r52, 4;
	add.s64 	%rd26, %rd22, %rd25;
	ld.global.u32 	%r2, [%rd26];
	setp.lt.s32 	%p1, %r1, 1;
	mov.b32 	%r165, 0;
	@%p1 bra 	$L__BB28_14;
	and.b32  	%r3, %r1, 15;
	setp.lt.u32 	%p2, %r1, 16;
	mov.b32 	%r165, 0;
	mov.b32 	%r157, 1;
	@%p2 bra 	$L__BB28_5;
	and.b32  	%r57, %r1, 2147483632;
	neg.s32 	%r151, %r57;
	mov.b32 	%r150, 0;
	mov.u32 	%r149, %r1;
	mov.u32 	%r165, %r150;
$L__BB28_3:
	.pragma "nounroll";
	add.s32 	%r58, %r149, -1;
	mul.wide.s32 	%rd27, %r58, 4;
	add.s64 	%rd28, %rd5, %rd27;
	ld.global.u32 	%r59, [%rd28];
	add.s32 	%r60, %r59, %r165;
	ld.global.u32 	%r61, [%rd28+-4];
	add.s32 	%r62, %r61, %r60;
	ld.global.u32 	%r63, [%rd28+-8];
	add.s32 	%r64, %r63, %r62;
	ld.global.u32 	%r65, [%rd28+-12];
	add.s32 	%r66, %r65, %r64;
	ld.global.u32 	%r67, [%rd28+-16];
	add.s32 	%r68, %r67, %r66;
	ld.global.u32 	%r69, [%rd28+-20];
	add.s32 	%r70, %r69, %r68;
	ld.global.u32 	%r71, [%rd28+-24];
	add.s32 	%r72, %r71, %r70;
	ld.global.u32 	%r73, [%rd28+-28];
	add.s32 	%r74, %r73, %r72;
	ld.global.u32 	%r75, [%rd28+-32];
	add.s32 	%r76, %r75, %r74;
	ld.global.u32 	%r77, [%rd28+-36];
	add.s32 	%r78, %r77, %r76;
	ld.global.u32 	%r79, [%rd28+-40];
	add.s32 	%r80, %r79, %r78;
	ld.global.u32 	%r81, [%rd28+-44];
	add.s32 	%r82, %r81, %r80;
	ld.global.u32 	%r83, [%rd28+-48];
	add.s32 	%r84, %r83, %r82;
	ld.global.u32 	%r85, [%rd28+-52];
	add.s32 	%r86, %r85, %r84;
	ld.global.u32 	%r87, [%rd28+-56];
	add.s32 	%r88, %r87, %r86;
	ld.global.u32 	%r89, [%rd28+-60];
	add.s32 	%r165, %r89, %r88;
	add.s32 	%r151, %r151, 16;
	add.s32 	%r150, %r150, 16;
	add.s32 	%r149, %r149, -16;
	setp.ne.s32 	%p3, %r151, 0;
	@%p3 bra 	$L__BB28_3;
	add.s32 	%r157, %r150, 1;
$L__BB28_5:
	setp.eq.s32 	%p4, %r3, 0;
	@%p4 bra 	$L__BB28_14;
	and.b32  	%r17, %r1, 7;
	setp.lt.u32 	%p5, %r3, 8;
	@%p5 bra 	$L__BB28_8;
	sub.s32 	%r91, %r1, %r157;
	mul.wide.s32 	%rd29, %r91, 4;
	add.s64 	%rd30, %rd5, %rd29;
	ld.global.u32 	%r92, [%rd30];
	add.s32 	%r93, %r92, %r165;
	ld.global.u32 	%r94, [%rd30+-4];
	add.s32 	%r95, %r94, %r93;
	ld.global.u32 	%r96, [%rd30+-8];
	add.s32 	%r97, %r96, %r95;
	ld.global.u32 	%r98, [%rd30+-12];
	add.s32 	%r99, %r98, %r97;
	ld.global.u32 	%r100, [%rd30+-16];
	add.s32 	%r101, %r100, %r99;
	ld.global.u32 	%r102, [%rd30+-20];
	add.s32 	%r103, %r102, %r101;
	ld.global.u32 	%r104, [%rd30+-24];
	add.s32 	%r105, %r104, %r103;
	ld.global.u32 	%r106, [%rd30+-28];
	add.s32 	%r165, %r106, %r105;
	add.s32 	%r157, %r157, 8;
$L__BB28_8:
	setp.eq.s32 	%p6, %r17, 0;
	@%p6 bra 	$L__BB28_14;
	and.b32  	%r23, %r1, 3;
	setp.lt.u32 	%p7, %r17, 4;
	@%p7 bra 	$L__BB28_11;
	sub.s32 	%r108, %r1, %r157;
	mul.wide.s32 	%rd31, %r108, 4;
	add.s64 	%rd32, %rd5, %rd31;
	ld.global.u32 	%r109, [%rd32];
	add.s32 	%r110, %r109, %r165;
	ld.global.u32 	%r111, [%rd32+-4];
	add.s32 	%r112, %r111, %r110;
	ld.global.u32 	%r113, [%rd32+-8];
	add.s32 	%r114, %r113, %r112;
	ld.global.u32 	%r115, [%rd32+-12];
	add.s32 	%r165, %r115, %r114;
	add.s32 	%r157, %r157, 4;
$L__BB28_11:
	setp.eq.s32 	%p8, %r23, 0;
	@%p8 bra 	$L__BB28_14;
	mul.wide.s32 	%rd33, %r1, 4;
	add.s64 	%rd8, %rd5, %rd33;
	neg.s32 	%r162, %r23;
$L__BB28_13:
	.pragma "nounroll";
	mul.wide.s32 	%rd34, %r157, 4;
	sub.s64 	%rd35, %rd8, %rd34;
	ld.global.u32 	%r116, [%rd35];
	add.s32 	%r165, %r116, %r165;
	add.s32 	%r157, %r157, 1;
	add.s32 	%r162, %r162, 1;
	setp.ne.s32 	%p9, %r162, 0;
	@%p9 bra 	$L__BB28_13;
$L__BB28_14:
	mul.wide.s32 	%rd36, %r1, 4;
	add.s64 	%rd9, %rd5, %rd36;
	ld.global.u32 	%r117, [%rd9];
	setp.lt.s32 	%p10, %r117, 1;
	@%p10 bra 	$L__BB28_20;
	ld.param.s8 	%rs3, [_Z32FUSION_learn_and_readout_taxicabPdS_S_PiS0_S0_S0_S0_S0_bS_b_param_9];
	setp.eq.s16 	%p11, %rs3, 0;
	@%p11 bra 	$L__BB28_18;
	ld.param.u64 	%rd69, [_Z32FUSION_learn_and_readout_taxicabPdS_S_PiS0_S0_S0_S0_S0_bS_b_param_10];
	ld.param.u64 	%rd68, [_Z32FUSION_learn_and_readout_taxicabPdS_S_PiS0_S0_S0_S0_S0_bS_b_param_2];
	cvta.to.global.u64 	%rd37, %rd68;
	mul.wide.s32 	%rd38, %r1, 8;
	add.s64 	%rd10, %rd37, %rd38;
	cvta.to.global.u64 	%rd39, %rd69;
	add.s64 	%rd11, %rd39, %rd38;
	mov.u32 	%r167, %r2;
$L__BB28_17:
	sub.s32 	%r118, %r167, %r2;
	add.s32 	%r119, %r118, %r165;
	ld.global.f64 	%fd1, [%rd10];
	mov.f64 	%fd2, 0d3FF0000000000000;
	sub.f64 	%fd3, %fd2, %fd1;
	setp.gt.f64 	%p12, %fd3, 0d3FF0000000000000;
	selp.f64 	%fd4, 0d3FF0000000000000, %fd3, %p12;
	setp.lt.f64 	%p13, %fd4, 0d0000000000000000;
	selp.f64 	%fd5, 0d0000000000000000, %fd4, %p13;
	mul.wide.s32 	%rd40, %r167, 8;
	add.s64 	%rd41, %rd2, %rd40;
	ld.global.f64 	%fd6, [%rd41];
	mul.f64 	%fd7, %fd6, %fd5;
	mul.wide.s32 	%rd42, %r119, 8;
	add.s64 	%rd43, %rd1, %rd42;
	ld.global.f64 	%fd8, [%rd43];
	fma.rn.f64 	%fd9, %fd1, %fd8, %fd7;
	st.global.f64 	[%rd41], %fd9;
	ld.global.f64 	%fd10, [%rd11];
	ld.global.f64 	%fd11, [%rd10];
	sub.f64 	%fd12, %fd11, %fd10;
	setp.lt.f64 	%p14, %fd12, 0d3F747AE147AE147B;
	selp.f64 	%fd13, 0d3F747AE147AE147B, %fd12, %p14;
	st.global.f64 	[%rd10], %fd13;
	ld.global.f64 	%fd14, [%rd41];
	st.global.f64 	[%rd43], %fd14;
	add.s32 	%r167, %r167, 1;
	ld.global.u32 	%r120, [%rd9];
	add.s32 	%r121, %r120, %r2;
	setp.lt.s32 	%p15, %r167, %r121;
	@%p15 bra 	$L__BB28_17;
	bra.uni 	$L__BB28_20;
$L__BB28_18:
	mov.u32 	%r166, %r2;
$L__BB28_19:
	sub.s32 	%r122, %r166, %r2;
	add.s32 	%r123, %r122, %r165;
	mul.wide.s32 	%rd44, %r166, 8;
	add.s64 	%rd45, %rd2, %rd44;
	ld.global.f64 	%fd15, [%rd45];
	mul.wide.s32 	%rd46, %r123, 8;
	add.s64 	%rd47, %rd1, %rd46;
	st.global.f64 	[%rd47], %fd15;
	add.s32 	%r166, %r166, 1;
	ld.global.u32 	%r124, [%rd9];
	add.s32 	%r125, %r124, %r2;
	setp.lt.s32 	%p16, %r166, %r125;
	@%p16 bra 	$L__BB28_19;
$L__BB28_20:
	ld.param.s8 	%rs4, [_Z32FUSION_learn_and_readout_taxicabPdS_S_PiS0_S0_S0_S0_S0_bS_b_param_9];
	setp.eq.s16 	%p17, %rs4, 0;
	@%p17 bra 	$L__BB28_23;
	ld.global.u32 	%r126, [%rd6];
	ld.global.u32 	%r41, [%rd4];
	add.s32 	%r127, %r41, -1;
	setp.ne.s32 	%p18, %r126, %r127;
	setp.gt.s32 	%p19, %r41, 19999;
	or.pred  	%p20, %p18, %p19;
	@%p20 bra 	$L__BB28_23;
	add.s32 	%r128, %r41, 1;
	st.global.u32 	[%rd4], %r128;
$L__BB28_23:
	ld.param.s8 	%rs6, [_Z32FUSION_learn_and_readout_taxicabPdS_S_PiS0_S0_S0_S0_S0_bS_b_param_11];
	setp.eq.s16 	%p21, %rs6, 0;
	@%p21 bra 	$L__BB28_34;
	bar.sync 	0;
	setp.ne.s32 	%p22, %r1, 0;
	@%p22 bra 	$L__BB28_34;
	ld.param.s8 	%rs5, [_Z32FUSION_learn_and_readout_taxicabPdS_S_PiS0_S0_S0_S0_S0_bS_b_param_9];
	setp.eq.s16 	%p23, %rs5, 0;
	@%p23 bra 	$L__BB28_30;
	ld.global.u32 	%r129, [%rd6];
	st.local.u32 	[%rd7], %r129;
	mov.u64 	%rd48, $str$13;
	cvta.global.u64 	%rd49, %rd48;
	add.u64 	%rd50, %SP, 0;
	{ // callseq 66, 0
	.param .b64 param0;
	st.param.b64 	[param0], %rd49;
	.param .b64 param1;
	st.param.b64 	[param1], %rd50;
	.param .b32 retval0;
	call.uni (retval0), 
	vprintf, 
	(
	param0, 
	param1
	);
	ld.param.b32 	%r130, [retval0];
	} // callseq 66
	ld.global.u32 	%r132, [%rd3];
	setp.lt.s32 	%p24, %r132, 1;
	@%p24 bra 	$L__BB28_29;
	mov.u64 	%rd53, $str$1;
	mov.u32 	%r168, %r2;
$L__BB28_28:
	mul.wide.s32 	%rd51, %r168, 8;
	add.s64 	%rd52, %rd2, %rd51;
	ld.global.f64 	%fd16, [%rd52];
	st.local.f64 	[%rd7], %fd16;
	cvta.global.u64 	%rd54, %rd53;
	{ // callseq 67, 0
	.param .b64 param0;
	st.param.b64 	[param0], %rd54;
	.param .b64 param1;
	st.param.b64 	[param1], %rd50;
	.param .b32 retval0;
	call.uni (retval0), 
	vprintf, 
	(
	param0, 
	param1
	);
	ld.param.b32 	%r133, [retval0];
	} // callseq 67
	add.s32 	%r168, %r168, 1;
	ld.global.u32 	%r135, [%rd3];
	add.s32 	%r136, %r135, %r2;
	setp.lt.s32 	%p25, %r168, %r136;
	@%p25 bra 	$L__BB28_28;
$L__BB28_29:
	mov.u64 	%rd56, $str$2;
	cvta.global.u64 	%rd57, %rd56;
	{ // callseq 68, 0
	.param .b64 param0;
	st.param.b64 	[param0], %rd57;
	.param .b64 param1;
	st.param.b64 	[param1], 0;
	.param .b32 retval0;
	call.uni (retval0), 
	vprintf, 
	(
	param0, 
	param1
	);
	ld.param.b32 	%r137, [retval0];
	} // callseq 68
$L__BB28_30:
	ld.global.u32 	%r139, [%rd6];
	st.local.u32 	[%rd7], %r139;
	mov.u64 	%rd58, $str$14;
	cvta.global.u64 	%rd59, %rd58;
	add.u64 	%rd60, %SP, 0;
	{ // callseq 69, 0
	.param .b64 param0;
	st.param.b64 	[param0], %rd59;
	.param .b64 param1;
	st.param.b64 	[param1], %rd60;
	.param .b32 retval0;
	call.uni (retval0), 
	vprintf, 
	(
	param0, 
	param1
	);
	ld.param.b32 	%r140, [retval0];
	} // callseq 69
	ld.global.u32 	%r142, [%rd3];
	setp.lt.s32 	%p26, %r142, 1;
	@%p26 bra 	$L__BB28_33;
	mov.b32 	%r169, 0;
	mov.u64 	%rd63, $str$1;
$L__BB28_32:
	mul.wide.u32 	%rd61, %r169, 8;
	add.s64 	%rd62, %rd1, %rd61;
	ld.global.f64 	%fd17, [%rd62];
	st.local.f64 	[%rd7], %fd17;
	cvta.global.u64 	%rd64, %rd63;
	{ // callseq 70, 0
	.param .b64 param0;
	st.param.b64 	[param0], %rd64;
	.param .b64 param1;
	st.param.b64 	[param1], %rd60;
	.param .b32 retval0;
	call.uni (retval0), 
	vprintf, 
	(
	param0, 
	param1
	);
	ld.param.b32 	%r144, [retval0];
	} // callseq 70
	add.s32 	%r169, %r169, 1;
	ld.global.u32 	%r146, [%rd3];
	setp.lt.s32 	%p27, %r169, %r146;
	@%p27 bra 	$L__BB28_32;
$L__BB28_33:
	mov.u64 	%rd66, $str$2;
	cvta.global.u64 	%rd67, %rd66;
	{ // callseq 71, 0
	.param .b64 param0;
	st.param.b64 	[param0], %rd67;
	.param .b64 param1;
	st.param.b64 	[param1], 0;
	.param .b32 retval0;
	call.uni (retval0), 
	vprintf, 
	(
	param0, 
	param1
	);
	ld.param.b32 	%r147, [retval0];
	} // callseq 71
$L__BB28_34:
	ret;

}


// ===== COMPILED SASS (sm_100) =====

	.target	sm_100

	.elftype	@"ET_EXEC"


//--------------------- .note.nv.tkinfo           --------------------------
	.section	.note.nv.tkinfo,"",@"SHT_NOTE"
	.sectionflags	@"SHF_NOTE_NV_TKINFO"
	.tkinfo
        /*0018*/ 	.word	0x00000002
        /*0030*/ 	.string	""
        /*0030*/ 	.string	"ptxas"
        /*0030*/ 	.string	"Cuda compilation tools, release 13.0, V13.0.88"
        /*0030*/ 	.string	"Build cuda_13.0.r13.0/compiler.36424714_0"
        /*0030*/ 	.string	"-arch sm_100 -m 64 "



//--------------------- .note.nv.cuinfo           --------------------------
	.section	.note.nv.cuinfo,"",@"SHT_NOTE"
	.sectionflags	@"SHF_NOTE_NV_CUINFO"
        /*0018*/ 	.short	0x0002
        /*001a*/ 	.short	0x0064
        /*001c*/ 	.short	0x0082
	.zero		2


//--------------------- .nv.info                  --------------------------
	.section	.nv.info,"",@"SHT_CUDA_INFO"
	.align	4


	//----- nvinfo : EIATTR_REGCOUNT
	.align		4
        /*0000*/ 	.byte	0x04, 0x2f
        /*0002*/ 	.short	(.L_19 - .L_18)
	.align		4
.L_18:
        /*0004*/ 	.word	index@(_Z4fillPdid)
        /*0008*/ 	.word	0x0000000a


	//----- nvinfo : EIATTR_FRAME_SIZE
	.align		4
.L_19:
        /*000c*/ 	.byte	0x04, 0x11
        /*000e*/ 	.short	(.L_21 - .L_20)
	.align		4
.L_20:
        /*0010*/ 	.word	index@(_Z4fillPdid)
        /*0014*/ 	.word	0x00000000


	//----- nvinfo : EIATTR_REGCOUNT
	.align		4
.L_21:
        /*0018*/ 	.byte	0x04, 0x2f
        /*001a*/ 	.short	(.L_23 - .L_22)
	.align		4
.L_22:
        /*001c*/ 	.word	index@(_Z8setValuePddi)
        /*0020*/ 	.word	0x0000000a


	//----- nvinfo : EIATTR_FRAME_SIZE
	.align		4
.L_23:
        /*0024*/ 	.byte	0x04, 0x11
        /*0026*/ 	.short	(.L_25 - .L_24)
	.align		4
.L_24:
        /*0028*/ 	.word	index@(_Z8setValuePddi)
        /*002c*/ 	.word	0x00000000


	//----- nvinfo : EIATTR_REGCOUNT
	.align		4
.L_25:
        /*0030*/ 	.byte	0x04, 0x2f
        /*0032*/ 	.short	(.L_27 - .L_26)
	.align		4
.L_26:
        /*0034*/ 	.word	index@(_Z23simple_reduction_sharedPiS_S_)
        /*0038*/ 	.word	0x0000000c


	//----- nvinfo : EIATTR_FRAME_SIZE
	.align		4
.L_27:
        /*003c*/ 	.byte	0x04, 0x11
        /*003e*/ 	.short	(.L_29 - .L_28)
	.align		4
.L_28:
        /*0040*/ 	.word	index@(_Z23simple_reduction_sharedPiS_S_)
        /*0044*/ 	.word	0x00000000


	//----- nvinfo : EIATTR_REGCOUNT
	.align		4
.L_29:
        /*0048*/ 	.byte	0x04, 0x2f
        /*004a*/ 	.short	(.L_31 - .L_30)
	.align		4
.L_30:
        /*004c*/ 	.word	index@(_Z27simple_reduction_shared_maxPdS_PiS0_b)
        /*0050*/ 	.word	0x0000000e


	//----- nvinfo : EIATTR_FRAME_SIZE
	.align		4
.L_31:
        /*0054*/ 	.byte	0x04, 0x11
        /*0056*/ 	.short	(.L_33 - .L_32)
	.align		4
.L_32:
        /*0058*/ 	.word	index@(_Z27simple_reduction_shared_maxPdS_PiS0_b)
        /*005c*/ 	.word	0x00000000


	//----- nvinfo : EIATTR_REGCOUNT
	.align		4
.L_33:
        /*0060*/ 	.byte	0x04, 0x2f
        /*0062*/ 	.short	(.L_35 - .L_34)
	.align		4
.L_34:
        /*0064*/ 	.word	index@(_Z15debug_print_vecPdPi)
        /*0068*/ 	.word	0x00000018


	//----- nvinfo : EIATTR_FRAME_SIZE
	.align		4
.L_35:
        /*006c*/ 	.byte	0x04, 0x11
        /*006e*/ 	.short	(.L_37 - .L_36)
	.align		4
.L_36:
        /*0070*/ 	.word	index@(_Z15debug_print_vecPdPi)
        /*0074*/ 	.word	0x00000008


	//----- nvinfo : EIATTR_REGCOUNT
	.align		4
.L_37:
        /*0078*/ 	.byte	0x04, 0x2f
        /*007a*/ 	.short	(.L_39 - .L_38)
	.align		4
.L_38:
        /*007c*/ 	.word	index@(_Z19debug_print_weightsPdPiS0_)
        /*0080*/ 	.word	0x00000018


	//----- nvinfo : EIATTR_FRAME_SIZE
	.align		4
.L_39:
        /*0084*/ 	.byte	0x04, 0x11
        /*0086*/ 	.short	(.L_41 - .L_40)
	.align		4
.L_40:
        /*0088*/ 	.word	index@(_Z19debug_print_weightsPdPiS0_)
        /*008c*/ 	.word	0x00000008


	//----- nvinfo : EIATTR_REGCOUNT
	.align		4
.L_41:
        /*0090*/ 	.byte	0x04, 0x2f
        /*0092*/ 	.short	(.L_43 - .L_42)
	.align		4
.L_42:
        /*0094*/ 	.word	index@(_Z24debug_print_full_networkPdPiS0_S0_S0_S0_)
        /*0098*/ 	.word	0x0000001c


	//----- nvinfo : EIATTR_FRAME_SIZE
	.align		4
.L_43:
        /*009c*/ 	.byte	0x04, 0x11
        /*009e*/ 	.short	(.L_45 - .L_44)
	.align		4
.L_44:
        /*00a0*/ 	.word	index@(_Z24debug_print_full_networkPdPiS0_S0_S0_S0_)
        /*00a4*/ 	.word	0x00000008


	//----- nvinfo : EIATTR_REGCOUNT
	.align		4
.L_45:
        /*00a8*/ 	.byte	0x04, 0x2f
        /*00aa*/ 	.short	(.L_47 - .L_46)
	.align		4
.L_46:
        /*00ac*/ 	.word	index@(_Z20FUSION_fuzzy_art_andPdS_S_PiS0_S0_b)
        /*00b0*/ 	.word	0x00000018


	//----- nvinfo : EIATTR_FRAME_SIZE
	.align		4
.L_47:
        /*00b4*/ 	.byte	0x04, 0x11
        /*00b6*/ 	.short	(.L_49 - .L_48)
	.align		4
.L_48:
        /*00b8*/ 	.word	index@(_Z20FUSION_fuzzy_art_andPdS_S_PiS0_S0_b)
        /*00bc*/ 	.word	0x00000008


	//----- nvinfo : EIATTR_REGCOUNT
	.align		4
.L_49:
        /*00c0*/ 	.byte	0x04, 0x2f
        /*00c2*/ 	.short	(.L_51 - .L_50)
	.align		4
.L_50:
        /*00c4*/ 	.word	index@(_Z23FUSION_fuzzy_art_IImultPdS_S_PiS0_S0_b)
        /*00c8*/ 	.word	0x00000018


	//----- nvinfo : EIATTR_FRAME_SIZE
	.align		4
.L_51:
        /*00cc*/ 	.byte	0x04, 0x11
        /*00ce*/ 	.short	(.L_53 - .L_52)
	.align		4
.L_52:
        /*00d0*/ 	.word	index@(_Z23FUSION_fuzzy_art_IImultPdS_S_PiS0_S0_b)
        /*00d4*/ 	.word	0x00000008


	//----- nvinfo : EIATTR_REGCOUNT
	.align		4
.L_53:
        /*00d8*/ 	.byte	0x04, 0x2f
        /*00da*/ 	.short	(.L_55 - .L_54)
	.align		4
.L_54:
        /*00dc*/ 	.word	index@(_Z24FUSION_fields_fuzzy_normPdS_S_PiS0_S0_S0_b)
        /*00e0*/ 	.word	0x0000001f


	//----- nvinfo : EIATTR_FRAME_SIZE
	.align		4
.L_55:
        /*00e4*/ 	.byte	0x04, 0x11
        /*00e6*/ 	.short	(.L_57 - .L_56)
	.align		4
.L_56:
        /*00e8*/ 	.word	index@($__internal_9_$__cuda_sm20_div_rn_f64_full)
        /*00ec*/ 	.word	0x00000008


	//----- nvinfo : EIATTR_FRAME_SIZE
	.align		4
.L_57:
        /*00f0*/ 	.byte	0x04, 0x11
        /*00f2*/ 	.short	(.L_59 - .L_58)
	.align		4
.L_58:
        /*00f4*/ 	.word	index@(_Z24FUSION_fields_fuzzy_normPdS_S_PiS0_S0_S0_b)
        /*00f8*/ 	.word	0x00000008


	//----- nvinfo : EIATTR_REGCOUNT
	.align		4
.L_59:
        /*00fc*/ 	.byte	0x04, 0x2f
        /*00fe*/ 	.short	(.L_61 - .L_60)
	.align		4
.L_60:
        /*0100*/ 	.word	index@(_Z26FUSION_activity_fuzzy_normPdS_S_PiS0_S0_b)
        /*0104*/ 	.word	0x00000020


	//----- nvinfo : EIATTR_FRAME_SIZE
	.align		4
.L_61:
        /*0108*/ 	.byte	0x04, 0x11
        /*010a*/ 	.short	(.L_63 - .L_62)
	.align		4
.L_62:
        /*010c*/ 	.word	index@(_Z26FUSION_activity_fuzzy_normPdS_S_PiS0_S0_b)
        /*0110*/ 	.word	0x00000008


	//----- nvinfo : EIATTR_REGCOUNT
	.align		4
.L_63:
        /*0114*/ 	.byte	0x04, 0x2f
        /*0116*/ 	.short	(.L_65 - .L_64)
	.align		4
.L_64:
        /*0118*/ 	.word	index@(_Z22FUSION_fields_fuzzyDivPdS_S_S_PiS0_b)
        /*011c*/ 	.word	0x0000001c


	//----- nvinfo : EIATTR_FRAME_SIZE
	.align		4
.L_65:
        /*0120*/ 	.byte	0x04, 0x11
        /*0122*/ 	.short	(.L_67 - .L_66)
	.align		4
.L_66:
        /*0124*/ 	.word	index@($__internal_8_$__cuda_sm20_div_rn_f64_full)
        /*0128*/ 	.word	0x00000008


	//----- nvinfo : EIATTR_FRAME_SIZE
	.align		4
.L_67:
        /*012c*/ 	.byte	0x04, 0x11
        /*012e*/ 	.short	(.L_69 - .L_68)
	.align		4
.L_68:
        /*0130*/ 	.word	index@(_Z22FUSION_fields_fuzzyDivPdS_S_S_PiS0_b)
        /*0134*/ 	.word	0x00000008


	//----- nvinfo : EIATTR_REGCOUNT
	.align		4
.L_69:
        /*0138*/ 	.byte	0x04, 0x2f
        /*013a*/ 	.short	(.L_71 - .L_70)
	.align		4
.L_70:
        /*013c*/ 	.word	index@(_Z18FUSION_calculate_TPdS_PiS0_S0_S_S0_S0_bb)
        /*0140*/ 	.word	0x0000001c


	//----- nvinfo : EIATTR_FRAME_SIZE
	.align		4
.L_71:
        /*0144*/ 	.byte	0x04, 0x11
        /*0146*/ 	.short	(.L_73 - .L_72)
	.align		4
.L_72:
        /*0148*/ 	.word	index@($__internal_7_$__cuda_sm20_div_rn_f64_full)
        /*014c*/ 	.word	0x00000008


	//----- nvinfo : EIATTR_FRAME_SIZE
	.align		4
.L_73:
        /*0150*/ 	.byte	0x04, 0x11
        /*0152*/ 	.short	(.L_75 - .L_74)
	.align		4
.L_74:
        /*0154*/ 	.word	index@(_Z18FUSION_calculate_TPdS_PiS0_S0_S_S0_S0_bb)
        /*0158*/ 	.word	0x00000008


	//----- nvinfo : EIATTR_REGCOUNT
	.align		4
.L_75:
        /*015c*/ 	.byte	0x04, 0x2f
        /*015e*/ 	.short	(.L_77 - .L_76)
	.align		4
.L_76:
        /*0160*/ 	.word	index@(_Z33FUSION_calculate_SUPER_RESO_AND_TPdS_PiS_S_S_S0_S0_S0_S0_bb)
        /*0164*/ 	.word	0x0000001e


	//----- nvinfo : EIATTR_FRAME_SIZE
	.align		4
.L_77:
        /*0168*/ 	.byte	0x04, 0x11
        /*016a*/ 	.short	(.L_79 - .L_78)
	.align		4
.L_78:
        /*016c*/ 	.word	index@($__internal_6_$__cuda_sm20_div_rn_f64_full)
        /*0170*/ 	.word	0x00000008


	//----- nvinfo : EIATTR_FRAME_SIZE
	.align		4
.L_79:
        /*0174*/ 	.byte	0x04, 0x11
        /*0176*/ 	.short	(.L_81 - .L_80)
	.align		4
.L_80:
        /*0178*/ 	.word	index@(_Z33FUSION_calculate_SUPER_RESO_AND_TPdS_PiS_S_S_S0_S0_S0_S0_bb)
        /*017c*/ 	.word	0x00000008


	//----- nvinfo : EIATTR_REGCOUNT
	.align		4
.L_81:
        /*0180*/ 	.byte	0x04, 0x2f
        /*0182*/ 	.short	(.L_83 - .L_82)
	.align		4
.L_82:
        /*0184*/ 	.word	index@(_Z26FUSION_calculate_resonancePdS_S_PiS_S0_S0_b)
        /*0188*/ 	.word	0x00000026


	//----- nvinfo : EIATTR_FRAME_SIZE
	.align		4
.L_83:
        /*018c*/ 	.byte	0x04, 0x11
        /*018e*/ 	.short	(.L_85 - .L_84)
	.align		4
.L_84:
        /*0190*/ 	.word	index@($__internal_5_$__cuda_sm20_div_rn_f64_full)
        /*0194*/ 	.word	0x00000008


	//----- nvinfo : EIATTR_FRAME_SIZE
	.align		4
.L_85:
        /*0198*/ 	.byte	0x04, 0x11
        /*019a*/ 	.short	(.L_87 - .L_86)
	.align		4
.L_86:
        /*019c*/ 	.word	index@(_Z26FUSION_calculate_resonancePdS_S_PiS_S0_S0_b)
        /*01a0*/ 	.word	0x00000008


	//----- nvinfo : EIATTR_REGCOUNT
	.align		4
.L_87:
        /*01a4*/ 	.byte	0x04, 0x2f
        /*01a6*/ 	.short	(.L_89 - .L_88)
	.align		4
.L_88:
        /*01a8*/ 	.word	index@(_Z31FUSION_calculate_resonanceARTIIPdS_S_S_PiS0_b)
        /*01ac*/ 	.word	0x0000001c


	//----- nvinfo : EIATTR_FRAME_SIZE
	.align		4
.L_89:
        /*01b0*/ 	.byte	0x04, 0x11
        /*01b2*/ 	.short	(.L_91 - .L_90)
	.align		4
.L_90:
        /*01b4*/ 	.word	index@(_Z31FUSION_calculate_resonanceARTIIPdS_S_S_PiS0_b)
        /*01b8*/ 	.word	0x00000008


	//----- nvinfo : EIATTR_REGCOUNT
	.align		4
.L_91:
        /*01bc*/ 	.byte	0x04, 0x2f
        /*01be*/ 	.short	(.L_93 - .L_92)
	.align		4
.L_92:
        /*01c0*/ 	.word	index@(_Z30FUSION_calculate_resonance_sumPdS_S_Pib)
        /*01c4*/ 	.word	0x00000018


	//----- nvinfo : EIATTR_FRAME_SIZE
	.align		4
.L_93:
        /*01c8*/ 	.byte	0x04, 0x11
        /*01ca*/ 	.short	(.L_95 - .L_94)
	.align		4
.L_94:
        /*01cc*/ 	.word	index@(_Z30FUSION_calculate_resonance_sumPdS_S_Pib)
        /*01d0*/ 	.word	0x00000008


	//----- nvinfo : EIATTR_REGCOUNT
	.align		4
.L_95:
        /*01d4*/ 	.byte	0x04, 0x2f
        /*01d6*/ 	.short	(.L_97 - .L_96)
	.align		4
.L_96:
        /*01d8*/ 	.word	index@(_Z24FUSION_learn_and_readoutPdS_PiS_S_S0_S0_S0_S0_S0_S0_bS_b)
        /*01dc*/ 	.word	0x00000020


	//----- nvinfo : EIATTR_FRAME_SIZE
	.align		4
.L_97:
        /*01e0*/ 	.byte	0x04, 0x11
        /*01e2*/ 	.short	(.L_99 - .L_98)
	.align		4
.L_98:
        /*01e4*/ 	.word	index@(_Z24FUSION_learn_and_readoutPdS_PiS_S_S0_S0_S0_S0_S0_S0_bS_b)
        /*01e8*/ 	.word	0x00000008


	//----- nvinfo : EIATTR_REGCOUNT
	.align		4
.L_99:
        /*01ec*/ 	.byte	0x04, 0x2f
        /*01ee*/ 	.short	(.L_101 - .L_100)
	.align		4
.L_100:
        /*01f0*/ 	.word	index@(_Z18FUSION_activityPOWPdS_Pi)
        /*01f4*/ 	.word	0x0000000c


	//----- nvinfo : EIATTR_FRAME_SIZE
	.align		4
.L_101:
        /*01f8*/ 	.byte	0x04, 0x11
        /*01fa*/ 	.short	(.L_103 - .L_102)
	.align		4
.L_102:
        /*01fc*/ 	.word	index@(_Z18FUSION_activityPOWPdS_Pi)
        /*0200*/ 	.word	0x00000000


	//----- nvinfo : EIATTR_REGCOUNT
	.align		4
.L_103:
        /*0204*/ 	.byte	0x04, 0x2f
        /*0206*/ 	.short	(.L_105 - .L_104)
	.align		4
.L_104:
        /*0208*/ 	.word	index@(_Z17FUSION_weightsPOWPdS_PiS0_)
        /*020c*/ 	.word	0x0000000c


	//----- nvinfo : EIATTR_FRAME_SIZE
	.align		4
.L_105:
        /*0210*/ 	.byte	0x04, 0x11
        /*0212*/ 	.short	(.L_107 - .L_106)
	.align		4
.L_106:
        /*0214*/ 	.word	index@(_Z17FUSION_weightsPOWPdS_PiS0_)
        /*0218*/ 	.word	0x00000000


	//----- nvinfo : EIATTR_REGCOUNT
	.align		4
.L_107:
        /*021c*/ 	.byte	0x04, 0x2f
        /*021e*/ 	.short	(.L_109 - .L_108)
	.align		4
.L_108:
        /*0220*/ 	.word	index@(_Z19FUSION_activitySQRTPdS_Pi)
        /*0224*/ 	.word	0x0000000b


	//----- nvinfo : EIATTR_FRAME_SIZE
	.align		4
.L_109:
        /*0228*/ 	.byte	0x04, 0x11
        /*022a*/ 	.short	(.L_111 - .L_110)
	.align		4
.L_110:
        /*022c*/ 	.word	index@($__internal_4_$__cuda_sm20_sqrt_rn_f32_slowpath)
        /*0230*/ 	.word	0x00000000


	//----- nvinfo : EIATTR_FRAME_SIZE
	.align		4
.L_111:
        /*0234*/ 	.byte	0x04, 0x11
        /*0236*/ 	.short	(.L_113 - .L_112)
	.align		4
.L_112:
        /*0238*/ 	.word	index@(_Z19FUSION_activitySQRTPdS_Pi)
        /*023c*/ 	.word	0x00000000


	//----- nvinfo : EIATTR_REGCOUNT
	.align		4
.L_113:
        /*0240*/ 	.byte	0x04, 0x2f
        /*0242*/ 	.short	(.L_115 - .L_114)
	.align		4
.L_114:
        /*0244*/ 	.word	index@(_Z18FUSION_weightsSQRTPdS_PiS0_)
        /*0248*/ 	.word	0x0000000b


	//----- nvinfo : EIATTR_FRAME_SIZE
	.align		4
.L_115:
        /*024c*/ 	.byte	0x04, 0x11
        /*024e*/ 	.short	(.L_117 - .L_116)
	.align		4
.L_116:
        /*0250*/ 	.word	index@($__internal_3_$__cuda_sm20_sqrt_rn_f32_slowpath)
        /*0254*/ 	.word	0x00000000


	//----- nvinfo : EIATTR_FRAME_SIZE
	.align		4
.L_117:
        /*0258*/ 	.byte	0x04, 0x11
        /*025a*/ 	.short	(.L_119 - .L_118)
	.align		4
.L_118:
        /*025c*/ 	.word	index@(_Z18FUSION_weightsSQRTPdS_PiS0_)
        /*0260*/ 	.word	0x00000000


	//----- nvinfo : EIATTR_REGCOUNT
	.align		4
.L_119:
        /*0264*/ 	.byte	0x04, 0x2f
        /*0266*/ 	.short	(.L_121 - .L_120)
	.align		4
.L_120:
        /*0268*/ 	.word	index@(_Z27FUSION_fields_fuzzyDivARTIIPdS_S_S_S_PiS0_b)
        /*026c*/ 	.word	0x0000001c


	//----- nvinfo : EIATTR_FRAME_SIZE
	.align		4
.L_121:
        /*0270*/ 	.byte	0x04, 0x11
        /*0272*/ 	.short	(.L_123 - .L_122)
	.align		4
.L_122:
        /*0274*/ 	.word	index@($__internal_2_$__cuda_sm20_div_rn_f64_full)
        /*0278*/ 	.word	0x00000008


	//----- nvinfo : EIATTR_FRAME_SIZE
	.align		4
.L_123:
        /*027c*/ 	.byte	0x04, 0x11
        /*027e*/ 	.short	(.L_125 - .L_124)
	.align		4
.L_124:
        /*0280*/ 	.word	index@(_Z27FUSION_fields_fuzzyDivARTIIPdS_S_S_S_PiS0_b)
        /*0284*/ 	.word	0x00000008


	//----- nvinfo : EIATTR_REGCOUNT
	.align		4
.L_125:
        /*0288*/ 	.byte	0x04, 0x2f
        /*028a*/ 	.short	(.L_127 - .L_126)
	.align		4
.L_126:
        /*028c*/ 	.word	index@(_Z13calculateMeanPdS_PiS0_b)
        /*0290*/ 	.word	0x00000019


	//----- nvinfo : EIATTR_FRAME_SIZE
	.align		4
.L_127:
        /*0294*/ 	.byte	0x04, 0x11
        /*0296*/ 	.short	(.L_129 - .L_128)
	.align		4
.L_128:
        /*0298*/ 	.word	index@($__internal_1_$__cuda_sm20_div_rn_f64_full)
        /*029c*/ 	.word	0x00000000


	//----- nvinfo : EIATTR_FRAME_SIZE
	.align		4
.L_129:
        /*02a0*/ 	.byte	0x04, 0x11
        /*02a2*/ 	.short	(.L_131 - .L_130)
	.align		4
.L_130:
        /*02a4*/ 	.word	index@(_Z13calculateMeanPdS_PiS0_b)
        /*02a8*/ 	.word	0x00000000


	//----- nvinfo : EIATTR_REGCOUNT
	.align		4
.L_131:
        /*02ac*/ 	.byte	0x04, 0x2f
        /*02ae*/ 	.short	(.L_133 - .L_132)
	.align		4
.L_132:
        /*02b0*/ 	.word	index@(_Z15distMeanNeuronsPdS_S_PiS0_S0_S0_b)
        /*02b4*/ 	.word	0x0000001e


	//----- nvinfo : EIATTR_FRAME_SIZE
	.align		4
.L_133:
        /*02b8*/ 	.byte	0x04, 0x11
        /*02ba*/ 	.short	(.L_135 - .L_134)
	.align		4
.L_134:
        /*02bc*/ 	.word	index@(_Z15distMeanNeuronsPdS_S_PiS0_S0_S0_b)
        /*02c0*/ 	.word	0x00000008


	//----- nvinfo : EIATTR_REGCOUNT
	.align		4
.L_135:
        /*02c4*/ 	.byte	0x04, 0x2f
        /*02c6*/ 	.short	(.L_137 - .L_136)
	.align		4
.L_136:
        /*02c8*/ 	.word	index@(_Z22FUSION_ALY_taxicab_subPdS_S_PiS0_S0_b)
        /*02cc*/ 	.word	0x00000018


	//----- nvinfo : EIATTR_FRAME_SIZE
	.align		4
.L_137:
        /*02d0*/ 	.byte	0x04, 0x11
        /*02d2*/ 	.short	(.L_139 - .L_138)
	.align		4
.L_138:
        /*02d4*/ 	.word	index@(_Z22FUSION_ALY_taxicab_subPdS_S_PiS0_S0_b)
        /*02d8*/ 	.word	0x00000008


	//----- nvinfo : EIATTR_REGCOUNT
	.align		4
.L_139:
        /*02dc*/ 	.byte	0x04, 0x2f
        /*02de*/ 	.short	(.L_141 - .L_140)
	.align		4
.L_140:
        /*02e0*/ 	.word	index@(_Z26FUSION_taxicab_calculate_TPdPiS0_S_S0_S0_bb)
        /*02e4*/ 	.word	0x0000001d


	//----- nvinfo : EIATTR_FRAME_SIZE
	.align		4
.L_141:
        /*02e8*/ 	.byte	0x04, 0x11
        /*02ea*/ 	.short	(.L_143 - .L_142)
	.align		4
.L_142:
        /*02ec*/ 	.word	index@($__internal_0_$__cuda_sm20_div_rn_f64_full)
        /*02f0*/ 	.word	0x00000008


	//----- nvinfo : EIATTR_FRAME_SIZE
	.align		4
.L_143:
        /*02f4*/ 	.byte	0x04, 0x11
        /*02f6*/ 	.short	(.L_145 - .L_144)
	.align		4
.L_144:
        /*02f8*/ 	.word	index@(_Z26FUSION_taxicab_calculate_TPdPiS0_S_S0_S0_bb)
        /*02fc*/ 	.word	0x00000008


	//----- nvinfo : EIATTR_REGCOUNT
	.align		4
.L_145:
        /*0300*/ 	.byte	0x04, 0x2f
        /*0302*/ 	.short	(.L_147 - .L_146)
	.align		4
.L_146:
        /*0304*/ 	.word	index@(_Z34FUSION_calculate_resonance_taxicabPdS_PiS_S0_S0_b)
        /*0308*/ 	.word	0x00000018


	//----- nvinfo : EIATTR_FRAME_SIZE
	.align		4
.L_147:
        /*030c*/ 	.byte	0x04, 0x11
        /*030e*/ 	.short	(.L_149 - .L_148)
	.align		4
.L_148:
        /*0310*/ 	.word	index@(_Z34FUSION_calculate_resonance_taxicabPdS_PiS_S0_S0_b)
        /*0314*/ 	.word	0x00000008


	//----- nvinfo : EIATTR_REGCOUNT
	.align		4
.L_149:
        /*0318*/ 	.byte	0x04, 0x2f
        /*031a*/ 	.short	(.L_151 - .L_150)
	.align		4
.L_150:
        /*031c*/ 	.word	index@(_Z32FUSION_learn_and_readout_taxicabPdS_S_PiS0_S0_S0_S0_S0_bS_b)
        /*0320*/ 	.word	0x0000001e


	//----- nvinfo : EIATTR_FRAME_SIZE
	.align		4
.L_151:
        /*0324*/ 	.byte	0x04, 0x11
        /*0326*/ 	.short	(.L_153 - .L_152)
	.align		4
.L_152:
        /*0328*/ 	.word	index@(_Z32FUSION_learn_and_readout_taxicabPdS_S_PiS0_S0_S0_S0_S0_bS_b)
        /*032c*/ 	.word	0x00000008


	//----- nvinfo : EIATTR_MIN_STACK_SIZE
	.align		4
.L_153:
        /*0330*/ 	.byte	0x04, 0x12
        /*0332*/ 	.short	(.L_155 - .L_154)
	.align		4
.L_154:
        /*0334*/ 	.word	index@(_Z32FUSION_learn_and_readout_taxicabPdS_S_PiS0_S0_S0_S0_S0_bS_b)
        /*0338*/ 	.word	0x00000008


	//----- nvinfo : EIATTR_MIN_STACK_SIZE
	.align		4
.L_155:
        /*033c*/ 	.byte	0x04, 0x12
        /*033e*/ 	.short	(.L_157 - .L_156)
	.align		4
.L_156:
        /*0340*/ 	.word	index@(_Z34FUSION_calculate_resonance_taxicabPdS_PiS_S0_S0_b)
        /*0344*/ 	.word	0x00000008


	//----- nvinfo : EIATTR_MIN_STACK_SIZE
	.align		4
.L_157:
        /*0348*/ 	.byte	0x04, 0x12
        /*034a*/ 	.short	(.L_159 - .L_158)
	.align		4
.L_158:
        /*034c*/ 	.word	index@(_Z26FUSION_taxicab_calculate_TPdPiS0_S_S0_S0_bb)
        /*0350*/ 	.word	0x00000008


	//----- nvinfo : EIATTR_MIN_STACK_SIZE
	.align		4
.L_159:
        /*0354*/ 	.byte	0x04, 0x12
        /*0356*/ 	.short	(.L_161 - .L_160)
	.align		4
.L_160:
        /*0358*/ 	.word	index@(_Z22FUSION_ALY_taxicab_subPdS_S_PiS0_S0_b)
        /*035c*/ 	.word	0x00000008


	//----- nvinfo : EIATTR_MIN_STACK_SIZE
	.align		4
.L_161:
        /*0360*/ 	.byte	0x04, 0x12
        /*0362*/ 	.short	(.L_163 - .L_162)
	.align		4
.L_162:
        /*0364*/ 	.word	index@(_Z15distMeanNeuronsPdS_S_PiS0_S0_S0_b)
        /*0368*/ 	.word	0x00000008


	//----- nvinfo : EIATTR_MIN_STACK_SIZE
	.align		4
.L_163:
        /*036c*/ 	.byte	0x04, 0x12
        /*036e*/ 	.short	(.L_165 - .L_164)
	.align		4
.L_164:
        /*0370*/ 	.word	index@(_Z13calculateMeanPdS_PiS0_b)
        /*0374*/ 	.word	0x00000000


	//----- nvinfo : EIATTR_MIN_STACK_SIZE
	.align		4
.L_165:
        /*0378*/ 	.byte	0x04, 0x12
        /*037a*/ 	.short	(.L_167 - .L_166)
	.align		4
.L_166:
        /*037c*/ 	.word	index@(_Z27FUSION_fields_fuzzyDivARTIIPdS_S_S_S_PiS0_b)
        /*0380*/ 	.word	0x00000008


	//----- nvinfo : EIATTR_MIN_STACK_SIZE
	.align		4
.L_167:
        /*0384*/ 	.byte	0x04, 0x12
        /*0386*/ 	.short	(.L_169 - .L_168)
	.align		4
.L_168:
        /*0388*/ 	.word	index@(_Z18FUSION_weightsSQRTPdS_PiS0_)
        /*038c*/ 	.word	0x00000000


	//----- nvinfo : EIATTR_MIN_STACK_SIZE
	.align		4
.L_169:
        /*0390*/ 	.byte	0x04, 0x12
        /*0392*/ 	.short	(.L_171 - .L_170)
	.align		4
.L_170:
        /*0394*/ 	.word	index@(_Z19FUSION_activitySQRTPdS_Pi)
        /*0398*/ 	.word	0x00000000


	//----- nvinfo : EIATTR_MIN_STACK_SIZE
	.align		4
.L_171:
        /*039c*/ 	.byte	0x04, 0x12
        /*039e*/ 	.short	(.L_173 - .L_172)
	.align		4
.L_172:
        /*03a0*/ 	.word	index@(_Z17FUSION_weightsPOWPdS_PiS0_)
        /*03a4*/ 	.word	0x00000000


	//----- nvinfo : EIATTR_MIN_STACK_SIZE
	.align		4
.L_173:
        /*03a8*/ 	.byte	0x04, 0x12
        /*03aa*/ 	.short	(.L_175 - .L_174)
	.align		4
.L_174:
        /*03ac*/ 	.word	index@(_Z18FUSION_activityPOWPdS_Pi)
        /*03b0*/ 	.word	0x00000000


	//----- nvinfo : EIATTR_MIN_STACK_SIZE
	.align		4
.L_175:
        /*03b4*/ 	.byte	0x04, 0x12
        /*03b6*/ 	.short	(.L_177 - .L_176)
	.align		4
.L_176:
        /*03b8*/ 	.word	index@(_Z24FUSION_learn_and_readoutPdS_PiS_S_S0_S0_S0_S0_S0_S0_bS_b)
        /*03bc*/ 	.word	0x00000008


	//----- nvinfo : EIATTR_MIN_STACK_SIZE
	.align		4
.L_177:
        /*03c0*/ 	.byte	0x04, 0x12
        /*03c2*/ 	.short	(.L_179 - .L_178)
	.align		4
.L_178:
        /*03c4*/ 	.word	index@(_Z30FUSION_calculate_resonance_sumPdS_S_Pib)
        /*03c8*/ 	.word	0x00000008


	//----- nvinfo : EIATTR_MIN_STACK_SIZE
	.align		4
.L_179:
        /*03cc*/ 	.byte	0x04, 0x12
        /*03ce*/ 	.short	(.L_181 - .L_180)
	.align		4
.L_180:
        /*03d0*/ 	.word	index@(_Z31FUSION_calculate_resonanceARTIIPdS_S_S_PiS0_b)
        /*03d4*/ 	.word	0x00000008


	//----- nvinfo : EIATTR_MIN_STACK_SIZE
	.align		4
.L_181:
        /*03d8*/ 	.byte	0x04, 0x12
        /*03da*/ 	.short	(.L_183 - .L_182)
	.align		4
.L_182:
        /*03dc*/ 	.word	index@(_Z26FUSION_calculate_resonancePdS_S_PiS_S0_S0_b)
        /*03e0*/ 	.word	0x00000008


	//----- nvinfo : EIATTR_MIN_STACK_SIZE
	.align		4
.L_183:
        /*03e4*/ 	.byte	0x04, 0x12
        /*03e6*/ 	.short	(.L_185 - .L_184)
	.align		4
.L_184:
        /*03e8*/ 	.word	index@(_Z33FUSION_calculate_SUPER_RESO_AND_TPdS_PiS_S_S_S0_S0_S0_S0_bb)
        /*03ec*/ 	.word	0x00000008


	//----- nvinfo : EIATTR_MIN_STACK_SIZE
	.align		4
.L_185:
        /*03f0*/ 	.byte	0x04, 0x12
        /*03f2*/ 	.short	(.L_187 - .L_186)
	.align		4
.L_186:
        /*03f4*/ 	.word	index@(_Z18FUSION_calculate_TPdS_PiS0_S0_S_S0_S0_bb)
        /*03f8*/ 	.word	0x00000008


	//----- nvinfo : EIATTR_MIN_STACK_SIZE
	.align		4
.L_187:
        /*03fc*/ 	.byte	0x04, 0x12
        /*03fe*/ 	.short	(.L_189 - .L_188)
	.align		4
.L_188:
        /*0400*/ 	.word	index@(_Z22FUSION_fields_fuzzyDivPdS_S_S_PiS0_b)
        /*0404*/ 	.word	0x00000008


	//----- nvinfo : EIATTR_MIN_STACK_SIZE
	.align		4
.L_189:
        /*0408*/ 	.byte	0x04, 0x12
        /*040a*/ 	.short	(.L_191 - .L_190)
	.align		4
.L_190:
        /*040c*/ 	.word	index@(_Z26FUSION_activity_fuzzy_normPdS_S_PiS0_S0_b)
        /*0410*/ 	.word	0x00000008


	//----- nvinfo : EIATTR_MIN_STACK_SIZE
	.align		4
.L_191:
        /*0414*/ 	.byte	0x04, 0x12
        /*0416*/ 	.short	(.L_193 - .L_192)
	.align		4
.L_192:
        /*0418*/ 	.word	index@(_Z24FUSION_fields_fuzzy_normPdS_S_PiS0_S0_S0_b)
        /*041c*/ 	.word	0x00000008


	//----- nvinfo : EIATTR_MIN_STACK_SIZE
	.align		4
.L_193:
        /*0420*/ 	.byte	0x04, 0x12
        /*0422*/ 	.short	(.L_195 - .L_194)
	.align		4
.L_194:
        /*0424*/ 	.word	index@(_Z23FUSION_fuzzy_art_IImultPdS_S_PiS0_S0_b)
        /*0428*/ 	.word	0x00000008


	//----- nvinfo : EIATTR_MIN_STACK_SIZE
	.align		4
.L_195:
        /*042c*/ 	.byte	0x04, 0x12
        /*042e*/ 	.short	(.L_197 - .L_196)
	.align		4
.L_196:
        /*0430*/ 	.word	index@(_Z20FUSION_fuzzy_art_andPdS_S_PiS0_S0_b)
        /*0434*/ 	.word	0x00000008


	//----- nvinfo : EIATTR_MIN_STACK_SIZE
	.align		4
.L_197:
        /*0438*/ 	.byte	0x04, 0x12
        /*043a*/ 	.short	(.L_199 - .L_198)
	.align		4
.L_198:
        /*043c*/ 	.word	index@(_Z24debug_print_full_networkPdPiS0_S0_S0_S0_)
        /*0440*/ 	.word	0x00000008


	//----- nvinfo : EIATTR_MIN_STACK_SIZE
	.align		4
.L_199:
        /*0444*/ 	.byte	0x04, 0x12
        /*0446*/ 	.short	(.L_201 - .L_200)
	.align		4
.L_200:
        /*0448*/ 	.word	index@(_Z19debug_print_weightsPdPiS0_)
        /*044c*/ 	.word	0x00000008


	//----- nvinfo : EIATTR_MIN_STACK_SIZE
	.align		4
.L_201:
        /*0450*/ 	.byte	0x04, 0x12
        /*0452*/ 	.short	(.L_203 - .L_202)
	.align		4
.L_202:
        /*0454*/ 	.word	index@(_Z15debug_print_vecPdPi)
        /*0458*/ 	.word	0x00000008


	//----- nvinfo : EIATTR_MIN_STACK_SIZE
	.align		4
.L_203:
        /*045c*/ 	.byte	0x04, 0x12
        /*045e*/ 	.short	(.L_205 - .L_204)
	.align		4
.L_204:
        /*0460*/ 	.word	index@(_Z27simple_reduction_shared_maxPdS_PiS0_b)
        /*0464*/ 	.word	0x00000000


	//----- nvinfo : EIATTR_MIN_STACK_SIZE
	.align		4
.L_205:
        /*0468*/ 	.byte	0x04, 0x12
        /*046a*/ 	.short	(.L_207 - .L_206)
	.align		4
.L_206:
        /*046c*/ 	.word	index@(_Z23simple_reduction_sharedPiS_S_)
        /*0470*/ 	.word	0x00000000


	//----- nvinfo : EIATTR_MIN_STACK_SIZE
	.align		4
.L_207:
        /*0474*/ 	.byte	0x04, 0x12
        /*0476*/ 	.short	(.L_209 - .L_208)
	.align		4
.L_208:
        /*0478*/ 	.word	index@(_Z8setValuePddi)
        /*047c*/ 	.word	0x00000000


	//----- nvinfo : EIATTR_MIN_STACK_SIZE
	.align		4
.L_209:
        /*0480*/ 	.byte	0x04, 0x12
        /*0482*/ 	.short	(.L_211 - .L_210)
	.align		4
.L_210:
        /*0484*/ 	.word	index@(_Z4fillPdid)
        /*0488*/ 	.word	0x00000000
.L_211:


//--------------------- .nv.compat                --------------------------
	.section	.nv.compat,"",@"SHT_CUDA_COMPAT_INFO"
	.align	4
        /*0000*/ 	.byte	0x02, 0x09, 0x00, 0x00, 0x02, 0x02, 0x01, 0x00, 0x02, 0x05, 0x05, 0x00, 0x03, 0x07, 0x01, 0x01
        /*0010*/ 	.byte	0x02, 0x03, 0x00, 0x00, 0x02, 0x06, 0x01, 0x00, 0x04, 0x0b, 0x08, 0x00, 0x01, 0x00, 0x00, 0x00
        /*0020*/ 	.byte	0x00, 0x00, 0x00, 0x00


//--------------------- .nv.info._Z32FUSION_learn_and_readout_taxicabPdS_S_PiS0_S0_S0_S0_S0_bS_b --------------------------
	.section	.nv.info._Z32FUSION_learn_and_readout_taxicabPdS_S_PiS0_S0_S0_S0_S0_bS_b,"",@"SHT_CUDA_INFO"
	.sectionflags	@""
	.align	4


	//----- nvinfo : EIATTR_CUDA_API_VERSION
	.align		4
        /*0000*/ 	.byte	0x04, 0x37
        /*0002*/ 	.short	(.L_213 - .L_212)
.L_212:
        /*0004*/ 	.word	0x00000082


	//----- nvinfo : EIATTR_KPARAM_INFO
	.align		4
.L_213:
        /*0008*/ 	.byte	0x04, 0x17
        /*000a*/ 	.short	(.L_215 - .L_214)
.L_214:
        /*000c*/ 	.word	0x00000000
        /*0010*/ 	.short	0x000b
        /*0012*/ 	.short	0x0058
        /*0014*/ 	.byte	0x00, 0xf0, 0x05, 0x00


	//----- nvinfo : EIATTR_KPARAM_INFO
	.align		4
.L_215:
        /*0018*/ 	.byte	0x04, 0x17
        /*001a*/ 	.short	(.L_217 - .L_216)
.L_216:
        /*001c*/ 	.word	0x00000000
        /*0020*/ 	.short	0x000a
        /*0022*/ 	.short	0x0050
        /*0024*/ 	.byte	0x00, 0xf5, 0x21, 0x00


	//----- nvinfo : EIATTR_KPARAM_INFO
	.align		4
.L_217:
        /*0028*/ 	.byte	0x04, 0x17
        /*002a*/ 	.short	(.L_219 - .L_218)
.L_218:
        /*002c*/ 	.word	0x00000000
        /*0030*/ 	.short	0x0009
        /*0032*/ 	.short	0x0048
        /*0034*/ 	.byte	0x00, 0xf0, 0x05, 0x00


	//----- nvinfo : EIATTR_KPARAM_INFO
	.align		4
.L_219:
        /*0038*/ 	.byte	0x04, 0x17
        /*003a*/ 	.short	(.L_221 - .L_220)
.L_220:
        /*003c*/ 	.word	0x00000000
        /*0040*/ 	.short	0x0008
        /*0042*/ 	.short	0x0040
        /*0044*/ 	.byte	0x00, 0xf5, 0x21, 0x00


	//----- nvinfo : EIATTR_KPARAM_INFO
	.align		4
.L_221:
        /*0048*/ 	.byte	0x04, 0x17
        /*004a*/ 	.short	(.L_223 - .L_222)
.L_222:
        /*004c*/ 	.word	0x00000000
        /*0050*/ 	.short	0x0007
        /*0052*/ 	.short	0x0038
        /*0054*/ 	.byte	0x00, 0xf5, 0x21, 0x00


	//----- nvinfo : EIATTR_KPARAM_INFO
	.align		4
.L_223:
        /*0058*/ 	.byte	0x04, 0x17
        /*005a*/ 	.short	(.L_225 - .L_224)
.L_224:
        /*005c*/ 	.word	0x00000000
        /*0060*/ 	.short	0x0006
        /*0062*/ 	.short	0x0030
        /*0064*/ 	.byte	0x00, 0xf5, 0x21, 0x00


	//----- nvinfo : EIATTR_KPARAM_INFO
	.align		4
.L_225:
        /*0068*/ 	.byte	0x04, 0x17
        /*006a*/ 	.short	(.L_227 - .L_226)
.L_226:
        /*006c*/ 	.word	0x00000000
        /*0070*/ 	.short	0x0005
        /*0072*/ 	.short	0x0028
        /*0074*/ 	.byte	0x00, 0xf5, 0x21, 0x00


	//----- nvinfo : EIATTR_KPARAM_INFO
	.align		4
.L_227:
        /*0078*/ 	.byte	0x04, 0x17
        /*007a*/ 	.short	(.L_229 - .L_228)
.L_228:
        /*007c*/ 	.word	0x00000000
        /*0080*/ 	.short	0x0004
        /*0082*/ 	.short	0x0020
        /*0084*/ 	.byte	0x00, 0xf5, 0x21, 0x00


	//----- nvinfo : EIATTR_KPARAM_INFO
	.align		4
.L_229:
        /*0088*/ 	.byte	0x04, 0x17
        /*008a*/ 	.short	(.L_231 - .L_230)
.L_230:
        /*008c*/ 	.word	0x00000000
        /*0090*/ 	.short	0x0003
        /*0092*/ 	.short	0x0018
        /*0094*/ 	.byte	0x00, 0xf5, 0x21, 0x00


	//----- nvinfo : EIATTR_KPARAM_INFO
	.align		4
.L_231:
        /*0098*/ 	.byte	0x04, 0x17
        /*009a*/ 	.short	(.L_233 - .L_232)
.L_232:
        /*009c*/ 	.word	0x00000000
        /*00a0*/ 	.short	0x0002
        /*00a2*/ 	.short	0x0010
        /*00a4*/ 	.byte	0x00, 0xf5, 0x21, 0x00


	//----- nvinfo : EIATTR_KPARAM_INFO
	.align		4
.L_233:
        /*00a8*/ 	.byte	0x04, 0x17
        /*00aa*/ 	.short	(.L_235 - .L_234)
.L_234:
        /*00ac*/ 	.word	0x00000000
        /*00b0*/ 	.short	0x0001
        /*00b2*/ 	.short	0x0008
        /*00b4*/ 	.byte	0x00, 0xf5, 0x21, 0x00


	//----- nvinfo : EIATTR_KPARAM_INFO
	.align		4
.L_235:
        /*00b8*/ 	.byte	0x04, 0x17
        /*00ba*/ 	.short	(.L_237 - .L_236)
.L_236:
        /*00bc*/ 	.word	0x00000000
        /*00c0*/ 	.short	0x0000
        /*00c2*/ 	.short	0x0000
        /*00c4*/ 	.byte	0x00, 0xf5, 0x21, 0x00


	//----- nvinfo : EIATTR_SPARSE_MMA_MASK
	.align		4
.L_237:
        /*00c8*/ 	.byte	0x03, 0x50
        /*00ca*/ 	.short	0x0000


	//----- nvinfo : EIATTR_MAXREG_COUNT
	.align		4
        /*00cc*/ 	.byte	0x03, 0x1b
        /*00ce*/ 	.short	0x00ff


	//----- nvinfo : EIATTR_NUM_BARRIERS
	.align		4
        /*00d0*/ 	.byte	0x02, 0x4c
        /*00d2*/ 	.byte	0x01
	.zero		1


	//----- nvinfo : EIATTR_EXTERNS
	.align		4
        /*00d4*/ 	.byte	0x04, 0x0f
        /*00d6*/ 	.short	(.L_239 - .L_238)


	//   ....[0]....
	.align		4
.L_238:
        /*00d8*/ 	.word	index@(vprintf)


	//----- nvinfo : EIATTR_MERCURY_ISA_VERSION
	.align		4
.L_239:
        /*00dc*/ 	.byte	0x03, 0x5f
        /*00de*/ 	.short	0x0101


	//----- nvinfo : EIATTR_VRC_CTA_INIT_COUNT
	.align		4
        /*00e0*/ 	.byte	0x02, 0x4a
	.zero		1
	.zero		1


	//----- nvinfo : EIATTR_SYSCALL_OFFSETS
	.align		4
        /*00e4*/ 	.byte	0x04, 0x46
        /*00e6*/ 	.short	(.L_241 - .L_240)


	//   ....[0]....
.L_240:
        /*00e8*/ 	.word	0x00000db0


	//   ....[1]....
        /*00ec*/ 	.word	0x00000ee0


	//   ....[2]....
        /*00f0*/ 	.word	0x00000fd0


	//   ....[3]....
        /*00f4*/ 	.word	0x00001090


	//   ....[4]....
        /*00f8*/ 	.word	0x000011c0


	//   ....[5]....
        /*00fc*/ 	.word	0x000012a0


	//----- nvinfo : EIATTR_EXIT_INSTR_OFFSETS
	.align		4
.L_241:
        /*0100*/ 	.byte	0x04, 0x1c
        /*0102*/ 	.short	(.L_243 - .L_242)


	//   ....[0]....
.L_242:
        /*0104*/ 	.word	0x00000cc0


	//   ....[1]....
        /*0108*/ 	.word	0x00000cf0


	//   ....[2]....
        /*010c*/ 	.word	0x000012b0


	//----- nvinfo : EIATTR_CRS_STACK_SIZE
	.align		4
.L_243:
        /*0110*/ 	.byte	0x04, 0x1e
        /*0112*/ 	.short	(.L_245 - .L_244)
.L_244:
        /*0114*/ 	.word	0x00000000


	//----- nvinfo : EIATTR_CBANK_PARAM_SIZE
	.align		4
.L_245:
        /*0118*/ 	.byte	0x03, 0x19
        /*011a*/ 	.short	0x0059


	//----- nvinfo : EIATTR_PARAM_CBANK
	.align		4
        /*011c*/ 	.byte	0x04, 0x0a
        /*011e*/ 	.short	(.L_247 - .L_246)
	.align		4
.L_246:
        /*0120*/ 	.word	index@(.nv.constant0._Z32FUSION_learn_and_readout_taxicabPdS_S_PiS0_S0_S0_S0_S0_bS_b)
        /*0124*/ 	.short	0x0380
        /*0126*/ 	.short	0x0059


	//----- nvinfo : EIATTR_SW_WAR
	.align		4
.L_247:
        /*0128*/ 	.byte	0x04, 0x36
        /*012a*/ 	.short	(.L_249 - .L_248)
.L_248:
        /*012c*/ 	.word	0x00000008
.L_249:


//--------------------- .nv.info._Z34FUSION_calculate_resonance_taxicabPdS_PiS_S0_S0_b --------------------------
	.section	.nv.info._Z34FUSION_calculate_resonance_taxicabPdS_PiS_S0_S0_b,"",@"SHT_CUDA_INFO"
	.sectionflags	@""
	.align	4


	//----- nvinfo : EIATTR_CUDA_API_VERSION
	.align		4
        /*0000*/ 	.byte	0x04, 0x37
        /*0002*/ 	.short	(.L_251 - .L_250)
.L_250:
        /*0004*/ 	.word	0x00000082


	//----- nvinfo : EIATTR_KPARAM_INFO
	.align		4
.L_251:
        /*0008*/ 	.byte	0x04, 0x17
        /*000a*/ 	.short	(.L_253 - .L_252)
.L_252:
        /*000c*/ 	.word	0x00000000
        /*0010*/ 	.short	0x0006
        /*0012*/ 	.short	0x0030
        /*0014*/ 	.byte	0x00, 0xf0, 0x05, 0x00


	//----- nvinfo : EIATTR_KPARAM_INFO
	.align		4
.L_253:
        /*0018*/ 	.byte	0x04, 0x17
        /*001a*/ 	.short	(.L_255 - .L_254)
.L_254:
        /*001c*/ 	.word	0x00000000
        /*0020*/ 	.short	0x0005
        /*0022*/ 	.short	0x0028
        /*0024*/ 	.byte	0x00, 0xf5, 0x21, 0x00


	//----- nvinfo : EIATTR_KPARAM_INFO
	.align		4
.L_255:
        /*0028*/ 	.byte	0x04, 0x17
        /*002a*/ 	.short	(.L_257 - .L_256)
.L_256:
        /*002c*/ 	.word	0x00000000
        /*0030*/ 	.short	0x0004
        /*0032*/ 	.short	0x0020
        /*0034*/ 	.byte	0x00, 0xf5, 0x21, 0x00


	//----- nvinfo : EIATTR_KPARAM_INFO
	.align		4
.L_257:
        /*0038*/ 	.byte	0x04, 0x17
        /*003a*/ 	.short	(.L_259 - .L_258)
.L_258:
        /*003c*/ 	.word	0x00000000
        /*0040*/ 	.short	0x0003
        /*0042*/ 	.short	0x0018
        /*0044*/ 	.byte	0x00, 0xf5, 0x21, 0x00


	//----- nvinfo : EIATTR_KPARAM_INFO
	.align		4
.L_259:
        /*0048*/ 	.byte	0x04, 0x17
        /*004a*/ 	.short	(.L_261 - .L_260)
.L_260:
        /*004c*/ 	.word	0x00000000
        /*0050*/ 	.short	0x0002
        /*0052*/ 	.short	0x0010
        /*0054*/ 	.byte	0x00, 0xf5, 0x21, 0x00


	//----- nvinfo : EIATTR_KPARAM_INFO
	.align		4
.L_261:
        /*0058*/ 	.byte	0x04, 0x17
        /*005a*/ 	.short	(.L_263 - .L_262)
.L_262:
        /*005c*/ 	.word	0x00000000
        /*0060*/ 	.short	0x0001
        /*0062*/ 	.short	0x0008
        /*0064*/ 	.byte	0x00, 0xf5, 0x21, 0x00


	//----- nvinfo : EIATTR_KPARAM_INFO
	.align		4
.L_263:
        /*0068*/ 	.byte	0x04, 0x17
        /*006a*/ 	.short	(.L_265 - .L_264)
.L_264:
        /*006c*/ 	.word	0x00000000
        /*0070*/ 	.short	0x0000
        /*0072*/ 	.short	0x0000
        /*0074*/ 	.byte	0x00, 0xf5, 0x21, 0x00


	//----- nvinfo : EIATTR_SPARSE_MMA_MASK
	.align		4
.L_265:
        /*0078*/ 	.byte	0x03, 0x50
        /*007a*/ 	.short	0x0000


	//----- nvinfo : EIATTR_MAXREG_COUNT
	.align		4
        /*007c*/ 	.byte	0x03, 0x1b
        /*007e*/ 	.short	0x00ff


	//----- nvinfo : EIATTR_NUM_BARRIERS
	.align		4
        /*0080*/ 	.byte	0x02, 0x4c
        /*0082*/ 	.byte	0x01
	.zero		1


	//----- nvinfo : EIATTR_EXTERNS
	.align		4
        /*0084*/ 	.byte	0x04, 0x0f
        /*0086*/ 	.short	(.L_267 - .L_266)


	//   ....[0]....
	.align		4
.L_266:
        /*0088*/ 	.word	index@(vprintf)


	//----- nvinfo : EIATTR_MERCURY_ISA_VERSION
	.align		4
.L_267:
        /*008c*/ 	.byte	0x03, 0x5f
        /*008e*/ 	.short	0x0101


	//----- nvinfo : EIATTR_VRC_CTA_INIT_COUNT
	.align		4
        /*0090*/ 	.byte	0x02, 0x4a
	.zero		1
	.zero		1


	//----- nvinfo : EIATTR_SYSCALL_OFFSETS
	.align		4
        /*0094*/ 	.byte	0x04, 0x46
        /*0096*/ 	.short	(.L_269 - .L_268)


	//   ....[0]....
.L_268:
        /*0098*/ 	.word	0x00000460


	//   ....[1]....
        /*009c*/ 	.word	0x00000590


	//   ....[2]....
        /*00a0*/ 	.word	0x00000670


	//----- nvinfo : EIATTR_EXIT_INSTR_OFFSETS
	.align		4
.L_269:
        /*00a4*/ 	.byte	0x04, 0x1c
        /*00a6*/ 	.short	(.L_271 - .L_270)


	//   ....[0]....
.L_270:
        /*00a8*/ 	.word	0x000003b0


	//   ....[1]....
        /*00ac*/ 	.word	0x000003e0


	//   ....[2]....
        /*00b0*/ 	.word	0x00000680


	//----- nvinfo : EIATTR_CRS_STACK_SIZE
	.align		4
.L_271:
        /*00b4*/ 	.byte	0x04, 0x1e
        /*00b6*/ 	.short	(.L_273 - .L_272)
.L_272:
        /*00b8*/ 	.word	0x00000000


	//----- nvinfo : EIATTR_CBANK_PARAM_SIZE
	.align		4
.L_273:
        /*00bc*/ 	.byte	0x03, 0x19
        /*00be*/ 	.short	0x0031


	//----- nvinfo : EIATTR_PARAM_CBANK
	.align		4
        /*00c0*/ 	.byte	0x04, 0x0a
        /*00c2*/ 	.short	(.L_275 - .L_274)
	.align		4
.L_274:
        /*00c4*/ 	.word	index@(.nv.constant0._Z34FUSION_calculate_resonance_taxicabPdS_PiS_S0_S0_b)
        /*00c8*/ 	.short	0x0380
        /*00ca*/ 	.short	0x0031


	//----- nvinfo : EIATTR_SW_WAR
	.align		4
.L_275:
        /*00cc*/ 	.byte	0x04, 0x36
        /*00ce*/ 	.short	(.L_277 - .L_276)
.L_276:
        /*00d0*/ 	.word	0x00000008
.L_277:


//--------------------- .nv.info._Z26FUSION_taxicab_calculate_TPdPiS0_S_S0_S0_bb --------------------------
	.section	.nv.info._Z26FUSION_taxicab_calculate_TPdPiS0_S_S0_S0_bb,"",@"SHT_CUDA_INFO"
	.sectionflags	@""
	.align	4


	//----- nvinfo : EIATTR_CUDA_API_VERSION
	.align		4
        /*0000*/ 	.byte	0x04, 0x37
        /*0002*/ 	.short	(.L_279 - .L_278)
.L_278:
        /*0004*/ 	.word	0x00000082


	//----- nvinfo : EIATTR_KPARAM_INFO
	.align		4
.L_279:
        /*0008*/ 	.byte	0x04, 0x17
        /*000a*/ 	.short	(.L_281 - .L_280)
.L_280:
        /*000c*/ 	.word	0x00000000
        /*0010*/ 	.short	0x0007
        /*0012*/ 	.short	0x0031
        /*0014*/ 	.byte	0x00, 0xf0, 0x05, 0x00


	//----- nvinfo : EIATTR_KPARAM_INFO
	.align		4
.L_281:
        /*0018*/ 	.byte	0x04, 0x17
        /*001a*/ 	.short	(.L_283 - .L_282)
.L_282:
        /*001c*/ 	.word	0x00000000
        /*0020*/ 	.short	0x0006
        /*0022*/ 	.short	0x0030
        /*0024*/ 	.byte	0x00, 0xf0, 0x05, 0x00


	//----- nvinfo : EIATTR_KPARAM_INFO
	.align		4
.L_283:
        /*0028*/ 	.byte	0x04, 0x17
        /*002a*/ 	.short	(.L_285 - .L_284)
.L_284:
        /*002c*/ 	.word	0x00000000
        /*0030*/ 	.short	0x0005
        /*0032*/ 	.short	0x0028
        /*0034*/ 	.byte	0x00, 0xf5, 0x21, 0x00


	//----- nvinfo : EIATTR_KPARAM_INFO
	.align		4
.L_285:
        /*0038*/ 	.byte	0x04, 0x17
        /*003a*/ 	.short	(.L_287 - .L_286)
.L_286:
        /*003c*/ 	.word	0x00000000
        /*0040*/ 	.short	0x0004
        /*0042*/ 	.short	0x0020
        /*0044*/ 	.byte	0x00, 0xf5, 0x21, 0x00


	//----- nvinfo : EIATTR_KPARAM_INFO
	.align		4
.L_287:
        /*0048*/ 	.byte	0x04, 0x17
        /*004a*/ 	.short	(.L_289 - .L_288)
.L_288:
        /*004c*/ 	.word	0x00000000
        /*0050*/ 	.short	0x0003
        /*0052*/ 	.short	0x0018
        /*0054*/ 	.byte	0x00, 0xf5, 0x21, 0x00


	//----- nvinfo : EIATTR_KPARAM_INFO
	.align		4
.L_289:
        /*0058*/ 	.byte	0x04, 0x17
        /*005a*/ 	.short	(.L_291 - .L_290)
.L_290:
        /*005c*/ 	.word	0x00000000
        /*0060*/ 	.short	0x0002
        /*0062*/ 	.short	0x0010
        /*0064*/ 	.byte	0x00, 0xf5, 0x21, 0x00


	//----- nvinfo : EIATTR_KPARAM_INFO
	.align		4
.L_291:
        /*0068*/ 	.byte	0x04, 0x17
        /*006a*/ 	.short	(.L_293 - .L_292)
.L_292:
        /*006c*/ 	.word	0x00000000
        /*0070*/ 	.short	0x0001
        /*0072*/ 	.short	0x0008
        /*0074*/ 	.byte	0x00, 0xf5, 0x21, 0x00


	//----- nvinfo : EIATTR_KPARAM_INFO
	.align		4
.L_293:
        /*0078*/ 	.byte	0x04, 0x17
        /*007a*/ 	.short	(.L_295 - .L_294)
.L_294:
        /*007c*/ 	.word	0x00000000
        /*0080*/ 	.short	0x0000
        /*0082*/ 	.short	0x0000
        /*0084*/ 	.byte	0x00, 0xf5, 0x21, 0x00


	//----- nvinfo : EIATTR_SPARSE_MMA_MASK
	.align		4
.L_295:
        /*0088*/ 	.byte	0x03, 0x50
        /*008a*/ 	.short	0x0000


	//----- nvinfo : EIATTR_MAXREG_COUNT
	.align		4
        /*008c*/ 	.byte	0x03, 0x1b
        /*008e*/ 	.short	0x00ff


	//----- nvinfo : EIATTR_NUM_BARRIERS
	.align		4
        /*0090*/ 	.byte	0x02, 0x4c
        /*0092*/ 	.byte	0x01
	.zero		1


	//----- nvinfo : EIATTR_EXTERNS
	.align		4
        /*0094*/ 	.byte	0x04, 0x0f
        /*0096*/ 	.short	(.L_297 - .L_296)


	//   ....[0]....
	.align		4
.L_296:
        /*0098*/ 	.word	index@(vprintf)


	//----- nvinfo : EIATTR_MERCURY_ISA_VERSION
	.align		4
.L_297:
        /*009c*/ 	.byte	0x03, 0x5f
        /*009e*/ 	.short	0x0101


	//----- nvinfo : EIATTR_VRC_CTA_INIT_COUNT
	.align		4
        /*00a0*/ 	.byte	0x02, 0x4a
	.zero		1
	.zero		1


	//----- nvinfo : EIATTR_SYSCALL_OFFSETS
	.align		4
        /*00a4*/ 	.byte	0x04, 0x46
        /*00a6*/ 	.short	(.L_299 - .L_298)


	//   ....[0]....
.L_298:
        /*00a8*/ 	.word	0x00000ca0


	//   ....[1]....
        /*00ac*/ 	.word	0x00000dd0


	//   ....[2]....
        /*00b0*/ 	.word	0x00000eb0


	//----- nvinfo : EIATTR_EXIT_INSTR_OFFSETS
	.align		4
.L_299:
        /*00b4*/ 	.byte	0x04, 0x1c
        /*00b6*/ 	.short	(.L_301 - .L_300)


	//   ....[0]....
.L_300:
        /*00b8*/ 	.word	0x00000bf0


	//   ....[1]....
        /*00bc*/ 	.word	0x00000c20


	//   ....[2]....
        /*00c0*/ 	.word	0x00000ec0


	//----- nvinfo : EIATTR_CRS_STACK_SIZE
	.align		4
.L_301:
        /*00c4*/ 	.byte	0x04, 0x1e
        /*00c6*/ 	.short	(.L_303 - .L_302)
.L_302:
        /*00c8*/ 	.word	0x00000000


	//----- nvinfo : EIATTR_CBANK_PARAM_SIZE
	.align		4
.L_303:
        /*00cc*/ 	.byte	0x03, 0x19
        /*00ce*/ 	.short	0x0032


	//----- nvinfo : EIATTR_PARAM_CBANK
	.align		4
        /*00d0*/ 	.byte	0x04, 0x0a
        /*00d2*/ 	.short	(.L_305 - .L_304)
	.align		4
.L_304:
        /*00d4*/ 	.word	index@(.nv.constant0._Z26FUSION_taxicab_calculate_TPdPiS0_S_S0_S0_bb)
        /*00d8*/ 	.short	0x0380
        /*00da*/ 	.short	0x0032


	//----- nvinfo : EIATTR_SW_WAR
	.align		4
.L_305:
        /*00dc*/ 	.byte	0x04, 0x36
        /*00de*/ 	.short	(.L_307 - .L_306)
.L_306:
        /*00e0*/ 	.word	0x00000008
.L_307:


//--------------------- .nv.info._Z22FUSION_ALY_taxicab_subPdS_S_PiS0_S0_b --------------------------
	.section	.nv.info._Z22FUSION_ALY_taxicab_subPdS_S_PiS0_S0_b,"",@"SHT_CUDA_INFO"
	.sectionflags	@""
	.align	4


	//----- nvinfo : EIATTR_CUDA_API_VERSION
	.align		4
        /*0000*/ 	.byte	0x04, 0x37
        /*0002*/ 	.short	(.L_309 - .L_308)
.L_308:
        /*0004*/ 	.word	0x00000082


	//----- nvinfo : EIATTR_KPARAM_INFO
	.align		4
.L_309:
        /*0008*/ 	.byte	0x04, 0x17
        /*000a*/ 	.short	(.L_311 - .L_310)
.L_310:
        /*000c*/ 	.word	0x00000000
        /*0010*/ 	.short	0x0006
        /*0012*/ 	.short	0x0030
        /*0014*/ 	.byte	0x00, 0xf0, 0x05, 0x00


	//----- nvinfo : EIATTR_KPARAM_INFO
	.align		4
.L_311:
        /*0018*/ 	.byte	0x04, 0x17
        /*001a*/ 	.short	(.L_313 - .L_312)
.L_312:
        /*001c*/ 	.word	0x00000000
        /*0020*/ 	.short	0x0005
        /*0022*/ 	.short	0x0028
        /*0024*/ 	.byte	0x00, 0xf5, 0x21, 0x00


	//----- nvinfo : EIATTR_KPARAM_INFO
	.align		4
.L_313:
        /*0028*/ 	.byte	0x04, 0x17
        /*002a*/ 	.short	(.L_315 - .L_314)
.L_314:
        /*002c*/ 	.word	0x00000000
        /*0030*/ 	.short	0x0004
        /*0032*/ 	.short	0x0020
        /*0034*/ 	.byte	0x00, 0xf5, 0x21, 0x00


	//----- nvinfo : EIATTR_KPARAM_INFO
	.align		4
.L_315:
        /*0038*/ 	.byte	0x04, 0x17
        /*003a*/ 	.short	(.L_317 - .L_316)
.L_316:
        /*003c*/ 	.word	0x00000000
        /*0040*/ 	.short	0x0003
        /*0042*/ 	.short	0x0018
        /*0044*/ 	.byte	0x00, 0xf5, 0x21, 0x00


	//----- nvinfo : EIATTR_KPARAM_INFO
	.align		4
.L_317:
        /*0048*/ 	.byte	0x04, 0x17
        /*004a*/ 	.short	(.L_319 - .L_318)
.L_318:
        /*004c*/ 	.word	0x00000000
        /*0050*/ 	.short	0x0002
        /*0052*/ 	.short	0x0010
        /*0054*/ 	.byte	0x00, 0xf5, 0x21, 0x00


	//----- nvinfo : EIATTR_KPARAM_INFO
	.align		4
.L_319:
        /*0058*/ 	.byte	0x04, 0x17
        /*005a*/ 	.short	(.L_321 - .L_320)
.L_320:
        /*005c*/ 	.word	0x00000000
        /*0060*/ 	.short	0x0001
        /*0062*/ 	.short	0x0008
        /*0064*/ 	.byte	0x00, 0xf5, 0x21, 0x00


	//----- nvinfo : EIATTR_KPARAM_INFO
	.align		4
.L_321:
        /*0068*/ 	.byte	0x04, 0x17
        /*006a*/ 	.short	(.L_323 - .L_322)
.L_322:
        /*006c*/ 	.word	0x00000000
        /*0070*/ 	.short	0x0000
        /*0072*/ 	.short	0x0000
        /*0074*/ 	.byte	0x00, 0xf5, 0x21, 0x00


	//----- nvinfo : EIATTR_SPARSE_MMA_MASK
	.align		4
.L_323:
        /*0078*/ 	.byte	0x03, 0x50
        /*007a*/ 	.short	0x0000


	//----- nvinfo : EIATTR_MAXREG_COUNT
	.align		4
        /*007c*/ 	.byte	0x03, 0x1b
        /*007e*/ 	.short	0x00ff


	//----- nvinfo : EIATTR_NUM_BARRIERS
	.align		4
        /*0080*/ 	.byte	0x02, 0x4c
        /*0082*/ 	.byte	0x01
	.zero		1


	//----- nvinfo : EIATTR_EXTERNS
	.align		4
        /*0084*/ 	.byte	0x04, 0x0f
        /*0086*/ 	.short	(.L_325 - .L_324)


	//   ....[0]....
	.align		4
.L_324:
        /*0088*/ 	.word	index@(vprintf)


	//----- nvinfo : EIATTR_MERCURY_ISA_VERSION
	.align		4
.L_325:
        /*008c*/ 	.byte	0x03, 0x5f
        /*008e*/ 	.short	0x0101


	//----- nvinfo : EIATTR_VRC_CTA_INIT_COUNT
	.align		4
        /*0090*/ 	.byte	0x02, 0x4a
	.zero		1
	.zero		1


	//----- nvinfo : EIATTR_SYSCALL_OFFSETS
	.align		4
        /*0094*/ 	.byte	0x04, 0x46
        /*0096*/ 	.short	(.L_327 - .L_326)


	//   ....[0]....
.L_326:
        /*0098*/ 	.word	0x00000430


	//   ....[1]....
        /*009c*/ 	.word	0x000006f0


	//   ....[2]....
        /*00a0*/ 	.word	0x000007d0


	//   ....[3]....
        /*00a4*/ 	.word	0x000008e0


	//----- nvinfo : EIATTR_EXIT_INSTR_OFFSETS
	.align		4
.L_327:
        /*00a8*/ 	.byte	0x04, 0x1c
        /*00aa*/ 	.short	(.L_329 - .L_328)


	//   ....[0]....
.L_328:
        /*00ac*/ 	.word	0x00000380


	//   ....[1]....
        /*00b0*/ 	.word	0x000003b0


	//   ....[2]....
        /*00b4*/ 	.word	0x000008f0


	//----- nvinfo : EIATTR_CRS_STACK_SIZE
	.align		4
.L_329:
        /*00b8*/ 	.byte	0x04, 0x1e
        /*00ba*/ 	.short	(.L_331 - .L_330)
.L_330:
        /*00bc*/ 	.word	0x00000000


	//----- nvinfo : EIATTR_CBANK_PARAM_SIZE
	.align		4
.L_331:
        /*00c0*/ 	.byte	0x03, 0x19
        /*00c2*/ 	.short	0x0031


	//----- nvinfo : EIATTR_PARAM_CBANK
	.align		4
        /*00c4*/ 	.byte	0x04, 0x0a
        /*00c6*/ 	.short	(.L_333 - .L_332)
	.align		4
.L_332:
        /*00c8*/ 	.word	index@(.nv.constant0._Z22FUSION_ALY_taxicab_subPdS_S_PiS0_S0_b)
        /*00cc*/ 	.short	0x0380
        /*00ce*/ 	.short	0x0031


	//----- nvinfo : EIATTR_SW_WAR
	.align		4
.L_333:
        /*00d0*/ 	.byte	0x04, 0x36
        /*00d2*/ 	.short	(.L_335 - .L_334)
.L_334:
        /*00d4*/ 	.word	0x00000008
.L_335:


//--------------------- .nv.info._Z15distMeanNeuronsPdS_S_PiS0_S0_S0_b --------------------------
	.section	.nv.info._Z15distMeanNeuronsPdS_S_PiS0_S0_S0_b,"",@"SHT_CUDA_INFO"
	.sectionflags	@""
	.align	4


	//----- nvinfo : EIATTR_CUDA_API_VERSION
	.align		4
        /*0000*/ 	.byte	0x04, 0x37
        /*0002*/ 	.short	(.L_337 - .L_336)
.L_336:
        /*0004*/ 	.word	0x00000082


	//----- nvinfo : EIATTR_KPARAM_INFO
	.align		4
.L_337:
        /*0008*/ 	.byte	0x04, 0x17
        /*000a*/ 	.short	(.L_339 - .L_338)
.L_338:
        /*000c*/ 	.word	0x00000000
        /*0010*/ 	.short	0x0007
        /*0012*/ 	.short	0x0038
        /*0014*/ 	.byte	0x00, 0xf0, 0x05, 0x00


	//----- nvinfo : EIATTR_KPARAM_INFO
	.align		4
.L_339:
        /*0018*/ 	.byte	0x04, 0x17
        /*001a*/ 	.short	(.L_341 - .L_340)
.L_340:
        /*001c*/ 	.word	0x00000000
        /*0020*/ 	.short	0x0006
        /*0022*/ 	.short	0x0030
        /*0024*/ 	.byte	0x00, 0xf5, 0x21, 0x00


	//----- nvinfo : EIATTR_KPARAM_INFO
	.align		4
.L_341:
        /*0028*/ 	.byte	0x04, 0x17
        /*002a*/ 	.short	(.L_343 - .L_342)
.L_342:
        /*002c*/ 	.word	0x00000000
        /*0030*/ 	.short	0x0005
        /*0032*/ 	.short	0x0028
        /*0034*/ 	.byte	0x00, 0xf5, 0x21, 0x00


	//----- nvinfo : EIATTR_KPARAM_INFO
	.align		4
.L_343:
        /*0038*/ 	.byte	0x04, 0x17
        /*003a*/ 	.short	(.L_345 - .L_344)
.L_344:
        /*003c*/ 	.word	0x00000000
        /*0040*/ 	.short	0x0004
        /*0042*/ 	.short	0x0020
        /*0044*/ 	.byte	0x00, 0xf5, 0x21, 0x00


	//----- nvinfo : EIATTR_KPARAM_INFO
	.align		4
.L_345:
        /*0048*/ 	.byte	0x04, 0x17
        /*004a*/ 	.short	(.L_347 - .L_346)
.L_346:
        /*004c*/ 	.word	0x00000000
        /*0050*/ 	.short	0x0003
        /*0052*/ 	.short	0x0018
        /*0054*/ 	.byte	0x00, 0xf5, 0x21, 0x00


	//----- nvinfo : EIATTR_KPARAM_INFO
	.align		4
.L_347:
        /*0058*/ 	.byte	0x04, 0x17
        /*005a*/ 	.short	(.L_349 - .L_348)
.L_348:
        /*005c*/ 	.word	0x00000000
        /*0060*/ 	.short	0x0002
        /*0062*/ 	.short	0x0010
        /*0064*/ 	.byte	0x00, 0xf5, 0x21, 0x00


	//----- nvinfo : EIATTR_KPARAM_INFO
	.align		4
.L_349:
        /*0068*/ 	.byte	0x04, 0x17
        /*006a*/ 	.short	(.L_351 - .L_350)
.L_350:
        /*006c*/ 	.word	0x00000000
        /*0070*/ 	.short	0x0001
        /*0072*/ 	.short	0x0008
        /*0074*/ 	.byte	0x00, 0xf5, 0x21, 0x00


	//----- nvinfo : EIATTR_KPARAM_INFO
	.align		4
.L_351:
        /*0078*/ 	.byte	0x04, 0x17
        /*007a*/ 	.short	(.L_353 - .L_352)
.L_352:
        /*007c*/ 	.word	0x00000000
        /*0080*/ 	.short	0x0000
        /*0082*/ 	.short	0x0000
        /*0084*/ 	.byte	0x00, 0xf5, 0x21, 0x00


	//----- nvinfo : EIATTR_SPARSE_MMA_MASK
	.align		4
.L_353:
        /*0088*/ 	.byte	0x03, 0x50
        /*008a*/ 	.short	0x0000


	//----- nvinfo : EIATTR_MAXREG_COUNT
	.align		4
        /*008c*/ 	.byte	0x03, 0x1b
        /*008e*/ 	.short	0x00ff


	//----- nvinfo : EIATTR_NUM_BARRIERS
	.align		4
        /*0090*/ 	.byte	0x02, 0x4c
        /*0092*/ 	.byte	0x01
	.zero		1


	//----- nvinfo : EIATTR_EXTERNS
	.align		4
        /*0094*/ 	.byte	0x04, 0x0f
        /*0096*/ 	.short	(.L_355 - .L_354)


	//   ....[0]....
	.align		4
.L_354:
        /*0098*/ 	.word	index@(vprintf)


	//----- nvinfo : EIATTR_MERCURY_ISA_VERSION
	.align		4
.L_355:
        /*009c*/ 	.byte	0x03, 0x5f
        /*009e*/ 	.short	0x0101


	//----- nvinfo : EIATTR_VRC_CTA_INIT_COUNT
	.align		4
        /*00a0*/ 	.byte	0x02, 0x4a
	.zero		1
	.zero		1


	//----- nvinfo : EIATTR_SYSCALL_OFFSETS
	.align		4
        /*00a4*/ 	.byte	0x04, 0x46
        /*00a6*/ 	.short	(.L_357 - .L_356)


	//   ....[0]....
.L_356:
        /*00a8*/ 	.word	0x00000710


	//   ....[1]....
        /*00ac*/ 	.word	0x00000870


	//   ....[2]....
        /*00b0*/ 	.word	0x00000980


	//----- nvinfo : EIATTR_EXIT_INSTR_OFFSETS
	.align		4
.L_357:
        /*00b4*/ 	.byte	0x04, 0x1c
        /*00b6*/ 	.short	(.L_359 - .L_358)


	//   ....[0]....
.L_358:
        /*00b8*/ 	.word	0x00000660


	//   ....[1]....
        /*00bc*/ 	.word	0x00000690


	//   ....[2]....
        /*00c0*/ 	.word	0x00000990


	//----- nvinfo : EIATTR_CRS_STACK_SIZE
	.align		4
.L_359:
        /*00c4*/ 	.byte	0x04, 0x1e
        /*00c6*/ 	.short	(.L_361 - .L_360)
.L_360:
        /*00c8*/ 	.word	0x00000000


	//----- nvinfo : EIATTR_CBANK_PARAM_SIZE
	.align		4
.L_361:
        /*00cc*/ 	.byte	0x03, 0x19
        /*00ce*/ 	.short	0x0039


	//----- nvinfo : EIATTR_PARAM_CBANK
	.align		4
        /*00d0*/ 	.byte	0x04, 0x0a
        /*00d2*/ 	.short	(.L_363 - .L_362)
	.align		4
.L_362:
        /*00d4*/ 	.word	index@(.nv.constant0._Z15distMeanNeuronsPdS_S_PiS0_S0_S0_b)
        /*00d8*/ 	.short	0x0380
        /*00da*/ 	.short	0x0039


	//----- nvinfo : EIATTR_SW_WAR
	.align		4
.L_363:
        /*00dc*/ 	.byte	0x04, 0x36
        /*00de*/ 	.short	(.L_365 - .L_364)
.L_364:
        /*00e0*/ 	.word	0x00000008
.L_365:


//--------------------- .nv.info._Z13calculateMeanPdS_PiS0_b --------------------------
	.section	.nv.info._Z13calculateMeanPdS_PiS0_b,"",@"SHT_CUDA_INFO"
	.sectionflags	@""
	.align	4


	//----- nvinfo : EIATTR_CUDA_API_VERSION
	.align		4
        /*0000*/ 	.byte	0x04, 0x37
        /*0002*/ 	.short	(.L_367 - .L_366)
.L_366:
        /*0004*/ 	.word	0x00000082


	//----- nvinfo : EIATTR_KPARAM_INFO
	.align		4
.L_367:
        /*0008*/ 	.byte	0x04, 0x17
        /*000a*/ 	.short	(.L_369 - .L_368)
.L_368:
        /*000c*/ 	.word	0x00000000
        /*0010*/ 	.short	0x0004
        /*0012*/ 	.short	0x0020
        /*0014*/ 	.byte	0x00, 0xf0, 0x05, 0x00


	//----- nvinfo : EIATTR_KPARAM_INFO
	.align		4
.L_369:
        /*0018*/ 	.byte	0x04, 0x17
        /*001a*/ 	.short	(.L_371 - .L_370)
.L_370:
        /*001c*/ 	.word	0x00000000
        /*0020*/ 	.short	0x0003
        /*0022*/ 	.short	0x0018
        /*0024*/ 	.byte	0x00, 0xf5, 0x21, 0x00


	//----- nvinfo : EIATTR_KPARAM_INFO
	.align		4
.L_371:
        /*0028*/ 	.byte	0x04, 0x17
        /*002a*/ 	.short	(.L_373 - .L_372)
.L_372:
        /*002c*/ 	.word	0x00000000
        /*0030*/ 	.short	0x0002
        /*0032*/ 	.short	0x0010
        /*0034*/ 	.byte	0x00, 0xf5, 0x21, 0x00


	//----- nvinfo : EIATTR_KPARAM_INFO
	.align		4
.L_373:
        /*0038*/ 	.byte	0x04, 0x17
        /*003a*/ 	.short	(.L_375 - .L_374)
.L_374:
        /*003c*/ 	.word	0x00000000
        /*0040*/ 	.short	0x0001
        /*0042*/ 	.short	0x0008
        /*0044*/ 	.byte	0x00, 0xf5, 0x21, 0x00


	//----- nvinfo : EIATTR_KPARAM_INFO
	.align		4
.L_375:
        /*0048*/ 	.byte	0x04, 0x17
        /*004a*/ 	.short	(.L_377 - .L_376)
.L_376:
        /*004c*/ 	.word	0x00000000
        /*0050*/ 	.short	0x0000
        /*0052*/ 	.short	0x0000
        /*0054*/ 	.byte	0x00, 0xf5, 0x21, 0x00


	//----- nvinfo : EIATTR_SPARSE_MMA_MASK
	.align		4
.L_377:
        /*0058*/ 	.byte	0x03, 0x50
        /*005a*/ 	.short	0x0000


	//----- nvinfo : EIATTR_MAXREG_COUNT
	.align		4
        /*005c*/ 	.byte	0x03, 0x1b
        /*005e*/ 	.short	0x00ff


	//----- nvinfo : EIATTR_MERCURY_ISA_VERSION
	.align		4
        /*0060*/ 	.byte	0x03, 0x5f
        /*0062*/ 	.short	0x0101


	//----- nvinfo : EIATTR_VRC_CTA_INIT_COUNT
	.align		4
        /*0064*/ 	.byte	0x02, 0x4a
	.zero		1
	.zero		1


	//----- nvinfo : EIATTR_EXIT_INSTR_OFFSETS
	.align		4
        /*0068*/ 	.byte	0x04, 0x1c
        /*006a*/ 	.short	(.L_379 - .L_378)


	//   ....[0]....
.L_378:
        /*006c*/ 	.word	0x000003a0


	//----- nvinfo : EIATTR_CRS_STACK_SIZE
	.align		4
.L_379:
        /*0070*/ 	.byte	0x04, 0x1e
        /*0072*/ 	.short	(.L_381 - .L_380)
.L_380:
        /*0074*/ 	.word	0x00000000


	//----- nvinfo : EIATTR_CBANK_PARAM_SIZE
	.align		4
.L_381:
        /*0078*/ 	.byte	0x03, 0x19
        /*007a*/ 	.short	0x0021


	//----- nvinfo : EIATTR_PARAM_CBANK
	.align		4
        /*007c*/ 	.byte	0x04, 0x0a
        /*007e*/ 	.short	(.L_383 - .L_382)
	.align		4
.L_382:
        /*0080*/ 	.word	index@(.nv.constant0._Z13calculateMeanPdS_PiS0_b)
        /*0084*/ 	.short	0x0380
        /*0086*/ 	.short	0x0021


	//----- nvinfo : EIATTR_SW_WAR
	.align		4
.L_383:
        /*0088*/ 	.byte	0x04, 0x36
        /*008a*/ 	.short	(.L_385 - .L_384)
.L_384:
        /*008c*/ 	.word	0x00000008
.L_385:


//--------------------- .nv.info._Z27FUSION_fields_fuzzyDivARTIIPdS_S_S_S_PiS0_b --------------------------
	.section	.nv.info._Z27FUSION_fields_fuzzyDivARTIIPdS_S_S_S_PiS0_b,"",@"SHT_CUDA_INFO"
	.sectionflags	@""
	.align	4


	//----- nvinfo : EIATTR_CUDA_API_VERSION
	.align		4
        /*0000*/ 	.byte	0x04, 0x37
        /*0002*/ 	.short	(.L_387 - .L_386)
.L_386:
        /*0004*/ 	.word	0x00000082


	//----- nvinfo : EIATTR_KPARAM_INFO
	.align		4
.L_387:
        /*0008*/ 	.byte	0x04, 0x17
        /*000a*/ 	.short	(.L_389 - .L_388)
.L_388:
        /*000c*/ 	.word	0x00000000
        /*0010*/ 	.short	0x0007
        /*0012*/ 	.short	0x0038
        /*0014*/ 	.byte	0x00, 0xf0, 0x05, 0x00


	//----- nvinfo : EIATTR_KPARAM_INFO
	.align		4
.L_389:
        /*0018*/ 	.byte	0x04, 0x17
        /*001a*/ 	.short	(.L_391 - .L_390)
.L_390:
        /*001c*/ 	.word	0x00000000
        /*0020*/ 	.short	0x0006
        /*0022*/ 	.short	0x0030
        /*0024*/ 	.byte	0x00, 0xf5, 0x21, 0x00


	//----- nvinfo : EIATTR_KPARAM_INFO
	.align		4
.L_391:
        /*0028*/ 	.byte	0x04, 0x17
        /*002a*/ 	.short	(.L_393 - .L_392)
.L_392:
        /*002c*/ 	.word	0x00000000
        /*0030*/ 	.short	0x0005
        /*0032*/ 	.short	0x0028
        /*0034*/ 	.byte	0x00, 0xf5, 0x21, 0x00


	//----- nvinfo : EIATTR_KPARAM_INFO
	.align		4
.L_393:
        /*0038*/ 	.byte	0x04, 0x17
        /*003a*/ 	.short	(.L_395 - .L_394)
.L_394:
        /*003c*/ 	.word	0x00000000
        /*0040*/ 	.short	0x0004
        /*0042*/ 	.short	0x0020
        /*0044*/ 	.byte	0x00, 0xf5, 0x21, 0x00


	//----- nvinfo : EIATTR_KPARAM_INFO
	.align		4
.L_395:
        /*0048*/ 	.byte	0x04, 0x17
        /*004a*/ 	.short	(.L_397 - .L_396)
.L_396:
        /*004c*/ 	.word	0x00000000
        /*0050*/ 	.short	0x0003
        /*0052*/ 	.short	0x0018
        /*0054*/ 	.byte	0x00, 0xf5, 0x21, 0x00


	//----- nvinfo : EIATTR_KPARAM_INFO
	.align		4
.L_397:
        /*0058*/ 	.byte	0x04, 0x17
        /*005a*/ 	.short	(.L_399 - .L_398)
.L_398:
        /*005c*/ 	.word	0x00000000
        /*0060*/ 	.short	0x0002
        /*0062*/ 	.short	0x0010
        /*0064*/ 	.byte	0x00, 0xf5, 0x21, 0x00


	//----- nvinfo : EIATTR_KPARAM_INFO
	.align		4
.L_399:
        /*0068*/ 	.byte	0x04, 0x17
        /*006a*/ 	.short	(.L_401 - .L_400)
.L_400:
        /*006c*/ 	.word	0x00000000
        /*0070*/ 	.short	0x0001
        /*0072*/ 	.short	0x0008
        /*0074*/ 	.byte	0x00, 0xf5, 0x21, 0x00


	//----- nvinfo : EIATTR_KPARAM_INFO
	.align		4
.L_401:
        /*0078*/ 	.byte	0x04, 0x17
        /*007a*/ 	.short	(.L_403 - .L_402)
.L_402:
        /*007c*/ 	.word	0x00000000
        /*0080*/ 	.short	0x0000
        /*0082*/ 	.short	0x0000
        /*0084*/ 	.byte	0x00, 0xf5, 0x21, 0x00


	//----- nvinfo : EIATTR_SPARSE_MMA_MASK
	.align		4
.L_403:
        /*0088*/ 	.byte	0x03, 0x50
        /*008a*/ 	.short	0x0000


	//----- nvinfo : EIATTR_MAXREG_COUNT
	.align		4
        /*008c*/ 	.byte	0x03, 0x1b
        /*008e*/ 	.short	0x00ff


	//----- nvinfo : EIATTR_NUM_BARRIERS
	.align		4
        /*0090*/ 	.byte	0x02, 0x4c
        /*0092*/ 	.byte	0x01
	.zero		1


	//----- nvinfo : EIATTR_EXTERNS
	.align		4
        /*0094*/ 	.byte	0x04, 0x0f
        /*0096*/ 	.short	(.L_405 - .L_404)


	//   ....[0]....
	.align		4
.L_404:
        /*0098*/ 	.word	index@(vprintf)


	//----- nvinfo : EIATTR_MERCURY_ISA_VERSION
	.align		4
.L_405:
        /*009c*/ 	.byte	0x03, 0x5f
        /*009e*/ 	.short	0x0101


	//----- nvinfo : EIATTR_VRC_CTA_INIT_COUNT
	.align		4
        /*00a0*/ 	.byte	0x02, 0x4a
	.zero		1
	.zero		1


	//----- nvinfo : EIATTR_SYSCALL_OFFSETS
	.align		4
        /*00a4*/ 	.byte	0x04, 0x46
        /*00a6*/ 	.short	(.L_407 - .L_406)


	//   ....[0]....
.L_406:
        /*00a8*/ 	.word	0x00000600


	//   ....[1]....
        /*00ac*/ 	.word	0x00000760


	//   ....[2]....
        /*00b0*/ 	.word	0x00000870


	//----- nvinfo : EIATTR_EXIT_INSTR_OFFSETS
	.align		4
.L_407:
        /*00b4*/ 	.byte	0x04, 0x1c
        /*00b6*/ 	.short	(.L_409 - .L_408)


	//   ....[0]....
.L_408:
        /*00b8*/ 	.word	0x00000550


	//   ....[1]....
        /*00bc*/ 	.word	0x00000580


	//   ....[2]....
        /*00c0*/ 	.word	0x00000880


	//----- nvinfo : EIATTR_CRS_STACK_SIZE
	.align		4
.L_409:
        /*00c4*/ 	.byte	0x04, 0x1e
        /*00c6*/ 	.short	(.L_411 - .L_410)
.L_410:
        /*00c8*/ 	.word	0x00000000


	//----- nvinfo : EIATTR_CBANK_PARAM_SIZE
	.align		4
.L_411:
        /*00cc*/ 	.byte	0x03, 0x19
        /*00ce*/ 	.short	0x0039


	//----- nvinfo : EIATTR_PARAM_CBANK
	.align		4
        /*00d0*/ 	.byte	0x04, 0x0a
        /*00d2*/ 	.short	(.L_413 - .L_412)
	.align		4
.L_412:
        /*00d4*/ 	.word	index@(.nv.constant0._Z27FUSION_fields_fuzzyDivARTIIPdS_S_S_S_PiS0_b)
        /*00d8*/ 	.short	0x0380
        /*00da*/ 	.short	0x0039


	//----- nvinfo : EIATTR_SW_WAR
	.align		4
.L_413:
        /*00dc*/ 	.byte	0x04, 0x36
        /*00de*/ 	.short	(.L_415 - .L_414)
.L_414:
        /*00e0*/ 	.word	0x00000008
.L_415:


//--------------------- .nv.info._Z18FUSION_weightsSQRTPdS_PiS0_ --------------------------
	.section	.nv.info._Z18FUSION_weightsSQRTPdS_PiS0_,"",@"SHT_CUDA_INFO"
	.sectionflags	@""
	.align	4


	//----- nvinfo : EIATTR_CUDA_API_VERSION
	.align		4
        /*0000*/ 	.byte	0x04, 0x37
        /*0002*/ 	.short	(.L_417 - .L_416)
.L_416:
        /*0004*/ 	.word	0x00000082


	//----- nvinfo : EIATTR_KPARAM_INFO
	.align		4
.L_417:
        /*0008*/ 	.byte	0x04, 0x17
        /*000a*/ 	.short	(.L_419 - .L_418)
.L_418:
        /*000c*/ 	.word	0x00000000
        /*0010*/ 	.short	0x0003
        /*0012*/ 	.short	0x0018
        /*0014*/ 	.byte	0x00, 0xf5, 0x21, 0x00


	//----- nvinfo : EIATTR_KPARAM_INFO
	.align		4
.L_419:
        /*0018*/ 	.byte	0x04, 0x17
        /*001a*/ 	.short	(.L_421 - .L_420)
.L_420:
        /*001c*/ 	.word	0x00000000
        /*0020*/ 	.short	0x0002
        /*0022*/ 	.short	0x0010
        /*0024*/ 	.byte	0x00, 0xf5, 0x21, 0x00


	//----- nvinfo : EIATTR_KPARAM_INFO
	.align		4
.L_421:
        /*0028*/ 	.byte	0x04, 0x17
        /*002a*/ 	.short	(.L_423 - .L_422)
.L_422:
        /*002c*/ 	.word	0x00000000
        /*0030*/ 	.short	0x0001
        /*0032*/ 	.short	0x0008
        /*0034*/ 	.byte	0x00, 0xf5, 0x21, 0x00


	//----- nvinfo : EIATTR_KPARAM_INFO
	.align		4
.L_423:
        /*0038*/ 	.byte	0x04, 0x17
        /*003a*/ 	.short	(.L_425 - .L_424)
.L_424:
        /*003c*/ 	.word	0x00000000
        /*0040*/ 	.short	0x0000
        /*0042*/ 	.short	0x0000
        /*0044*/ 	.byte	0x00, 0xf5, 0x21, 0x00


	//----- nvinfo : EIATTR_SPARSE_MMA_MASK
	.align		4
.L_425:
        /*0048*/ 	.byte	0x03, 0x50
        /*004a*/ 	.short	0x0000


	//----- nvinfo : EIATTR_MAXREG_COUNT
	.align		4
        /*004c*/ 	.byte	0x03, 0x1b
        /*004e*/ 	.short	0x00ff


	//----- nvinfo : EIATTR_MERCURY_ISA_VERSION
	.align		4
        /*0050*/ 	.byte	0x03, 0x5f
        /*0052*/ 	.short	0x0101


	//----- nvinfo : EIATTR_VRC_CTA_INIT_COUNT
	.align		4
        /*0054*/ 	.byte	0x02, 0x4a
	.zero		1
	.zero		1


	//----- nvinfo : EIATTR_EXIT_INSTR_OFFSETS
	.align		4
        /*0058*/ 	.byte	0x04, 0x1c
        /*005a*/ 	.short	(.L_427 - .L_426)


	//   ....[0]....
.L_426:
        /*005c*/ 	.word	0x000000c0


	//   ....[1]....
        /*0060*/ 	.word	0x00000230


	//----- nvinfo : EIATTR_CRS_STACK_SIZE
	.align		4
.L_427:
        /*0064*/ 	.byte	0x04, 0x1e
        /*0066*/ 	.short	(.L_429 - .L_428)
.L_428:
        /*0068*/ 	.word	0x00000000


	//----- nvinfo : EIATTR_CBANK_PARAM_SIZE
	.align		4
.L_429:
        /*006c*/ 	.byte	0x03, 0x19
        /*006e*/ 	.short	0x0020


	//----- nvinfo : EIATTR_PARAM_CBANK
	.align		4
        /*0070*/ 	.byte	0x04, 0x0a
        /*0072*/ 	.short	(.L_431 - .L_430)
	.align		4
.L_430:
        /*0074*/ 	.word	index@(.nv.constant0._Z18FUSION_weightsSQRTPdS_PiS0_)
        /*0078*/ 	.short	0x0380
        /*007a*/ 	.short	0x0020


	//----- nvinfo : EIATTR_SW_WAR
	.align		4
.L_431:
        /*007c*/ 	.byte	0x04, 0x36
        /*007e*/ 	.short	(.L_433 - .L_432)
.L_432:
        /*0080*/ 	.word	0x00000008
.L_433:


//--------------------- .nv.info._Z19FUSION_activitySQRTPdS_Pi --------------------------
	.section	.nv.info._Z19FUSION_activitySQRTPdS_Pi,"",@"SHT_CUDA_INFO"
	.sectionflags	@""
	.align	4


	//----- nvinfo : EIATTR_CUDA_API_VERSION
	.align		4
        /*0000*/ 	.byte	0x04, 0x37
        /*0002*/ 	.short	(.L_435 - .L_434)
.L_434:
        /*0004*/ 	.word	0x00000082


	//----- nvinfo : EIATTR_KPARAM_INFO
	.align		4
.L_435:
        /*0008*/ 	.byte	0x04, 0x17
        /*000a*/ 	.short	(.L_437 - .L_436)
.L_436:
        /*000c*/ 	.word	0x00000000
        /*0010*/ 	.short	0x0002
        /*0012*/ 	.short	0x0010
        /*0014*/ 	.byte	0x00, 0xf5, 0x21, 0x00


	//----- nvinfo : EIATTR_KPARAM_INFO
	.align		4
.L_437:
        /*0018*/ 	.byte	0x04, 0x17
        /*001a*/ 	.short	(.L_439 - .L_438)
.L_438:
        /*001c*/ 	.word	0x00000000
        /*0020*/ 	.short	0x0001
        /*0022*/ 	.short	0x0008
        /*0024*/ 	.byte	0x00, 0xf5, 0x21, 0x00


	//----- nvinfo : EIATTR_KPARAM_INFO
	.align		4
.L_439:
        /*0028*/ 	.byte	0x04, 0x17
        /*002a*/ 	.short	(.L_441 - .L_440)
.L_440:
        /*002c*/ 	.word	0x00000000
        /*0030*/ 	.short	0x0000
        /*0032*/ 	.short	0x0000
        /*0034*/ 	.byte	0x00, 0xf5, 0x21, 0x00


	//----- nvinfo : EIATTR_SPARSE_MMA_MASK
	.align		4
.L_441:
        /*0038*/ 	.byte	0x03, 0x50
        /*003a*/ 	.short	0x0000


	//----- nvinfo : EIATTR_MAXREG_COUNT
	.align		4
        /*003c*/ 	.byte	0x03, 0x1b
        /*003e*/ 	.short	0x00ff


	//----- nvinfo : EIATTR_MERCURY_ISA_VERSION
	.align		4
        /*0040*/ 	.byte	0x03, 0x5f
        /*0042*/ 	.short	0x0101


	//----- nvinfo : EIATTR_VRC_CTA_INIT_COUNT
	.align		4
        /*0044*/ 	.byte	0x02, 0x4a
	.zero		1
	.zero		1


	//----- nvinfo : EIATTR_EXIT_INSTR_OFFSETS
	.align		4
        /*0048*/ 	.byte	0x04, 0x1c
        /*004a*/ 	.short	(.L_443 - .L_442)


	//   ....[0]....
.L_442:
        /*004c*/ 	.word	0x00000090


	//   ....[1]....
        /*0050*/ 	.word	0x00000200


	//----- nvinfo : EIATTR_CRS_STACK_SIZE
	.align		4
.L_443:
        /*0054*/ 	.byte	0x04, 0x1e
        /*0056*/ 	.short	(.L_445 - .L_444)
.L_444:
        /*0058*/ 	.word	0x00000000


	//----- nvinfo : EIATTR_CBANK_PARAM_SIZE
	.align		4
.L_445:
        /*005c*/ 	.byte	0x03, 0x19
        /*005e*/ 	.short	0x0018


	//----- nvinfo : EIATTR_PARAM_CBANK
	.align		4
        /*0060*/ 	.byte	0x04, 0x0a
        /*0062*/ 	.short	(.L_447 - .L_446)
	.align		4
.L_446:
        /*0064*/ 	.word	index@(.nv.constant0._Z19FUSION_activitySQRTPdS_Pi)
        /*0068*/ 	.short	0x0380
        /*006a*/ 	.short	0x0018


	//----- nvinfo : EIATTR_SW_WAR
	.align		4
.L_447:
        /*006c*/ 	.byte	0x04, 0x36
        /*006e*/ 	.short	(.L_449 - .L_448)
.L_448:
        /*0070*/ 	.word	0x00000008
.L_449:


//--------------------- .nv.info._Z17FUSION_weightsPOWPdS_PiS0_ --------------------------
	.section	.nv.info._Z17FUSION_weightsPOWPdS_PiS0_,"",@"SHT_CUDA_INFO"
	.sectionflags	@""
	.align	4


	//----- nvinfo : EIATTR_CUDA_API_VERSION
	.align		4
        /*0000*/ 	.byte	0x04, 0x37
        /*0002*/ 	.short	(.L_451 - .L_450)
.L_450:
        /*0004*/ 	.word	0x00000082


	//----- nvinfo : EIATTR_KPARAM_INFO
	.align		4
.L_451:
        /*0008*/ 	.byte	0x04, 0x17
        /*000a*/ 	.short	(.L_453 - .L_452)
.L_452:
        /*000c*/ 	.word	0x00000000
        /*0010*/ 	.short	0x0003
        /*0012*/ 	.short	0x0018
        /*0014*/ 	.byte	0x00, 0xf5, 0x21, 0x00


	//----- nvinfo : EIATTR_KPARAM_INFO
	.align		4
.L_453:
        /*0018*/ 	.byte	0x04, 0x17
        /*001a*/ 	.short	(.L_455 - .L_454)
.L_454:
        /*001c*/ 	.word	0x00000000
        /*0020*/ 	.short	0x0002
        /*0022*/ 	.short	0x0010
        /*0024*/ 	.byte	0x00, 0xf5, 0x21, 0x00


	//----- nvinfo : EIATTR_KPARAM_INFO
	.align		4
.L_455:
        /*0028*/ 	.byte	0x04, 0x17
        /*002a*/ 	.short	(.L_457 - .L_456)
.L_456:
        /*002c*/ 	.word	0x00000000
        /*0030*/ 	.short	0x0001
        /*0032*/ 	.short	0x0008
        /*0034*/ 	.byte	0x00, 0xf5, 0x21, 0x00


	//----- nvinfo : EIATTR_KPARAM_INFO
	.align		4
.L_457:
        /*0038*/ 	.byte	0x04, 0x17
        /*003a*/ 	.short	(.L_459 - .L_458)
.L_458:
        /*003c*/ 	.word	0x00000000
        /*0040*/ 	.short	0x0000
        /*0042*/ 	.short	0x0000
        /*0044*/ 	.byte	0x00, 0xf5, 0x21, 0x00


	//----- nvinfo : EIATTR_SPARSE_MMA_MASK
	.align		4
.L_459:
        /*0048*/ 	.byte	0x03, 0x50
        /*004a*/ 	.short	0x0000


	//----- nvinfo : EIATTR_MAXREG_COUNT
	.align		4
        /*004c*/ 	.byte	0x03, 0x1b
        /*004e*/ 	.short	0x00ff


	//----- nvinfo : EIATTR_MERCURY_ISA_VERSION
	.align		4
        /*0050*/ 	.byte	0x03, 0x5f
        /*0052*/ 	.short	0x0101


	//----- nvinfo : EIATTR_VRC_CTA_INIT_COUNT
	.align		4
        /*0054*/ 	.byte	0x02, 0x4a
	.zero		1
	.zero		1


	//----- nvinfo : EIATTR_EXIT_INSTR_OFFSETS
	.align		4
        /*0058*/ 	.byte	0x04, 0x1c
        /*005a*/ 	.short	(.L_461 - .L_460)


	//   ....[0]....
.L_460:
        /*005c*/ 	.word	0x000000c0


	//   ....[1]....
        /*0060*/ 	.word	0x00000140


	//----- nvinfo : EIATTR_CBANK_PARAM_SIZE
	.align		4
.L_461:
        /*0064*/ 	.byte	0x03, 0x19
        /*0066*/ 	.short	0x0020


	//----- nvinfo : EIATTR_PARAM_CBANK
	.align		4
        /*0068*/ 	.byte	0x04, 0x0a
        /*006a*/ 	.short	(.L_463 - .L_462)
	.align		4
.L_462:
        /*006c*/ 	.word	index@(.nv.constant0._Z17FUSION_weightsPOWPdS_PiS0_)
        /*0070*/ 	.short	0x0380
        /*0072*/ 	.short	0x0020


	//----- nvinfo : EIATTR_SW_WAR
	.align		4
.L_463:
        /*0074*/ 	.byte	0x04, 0x36
        /*0076*/ 	.short	(.L_465 - .L_464)
.L_464:
        /*0078*/ 	.word	0x00000008
.L_465:


//--------------------- .nv.info._Z18FUSION_activityPOWPdS_Pi --------------------------
	.section	.nv.info._Z18FUSION_activityPOWPdS_Pi,"",@"SHT_CUDA_INFO"
	.sectionflags	@""
	.align	4


	//----- nvinfo : EIATTR_CUDA_API_VERSION
	.align		4
        /*0000*/ 	.byte	0x04, 0x37
        /*0002*/ 	.short	(.L_467 - .L_466)
.L_466:
        /*0004*/ 	.word	0x00000082


	//----- nvinfo : EIATTR_KPARAM_INFO
	.align		4
.L_467:
        /*0008*/ 	.byte	0x04, 0x17
        /*000a*/ 	.short	(.L_469 - .L_468)
.L_468:
        /*000c*/ 	.word	0x00000000
        /*0010*/ 	.short	0x0002
        /*0012*/ 	.short	0x0010
        /*0014*/ 	.byte	0x00, 0xf5, 0x21, 0x00


	//----- nvinfo : EIATTR_KPARAM_INFO
	.align		4
.L_469:
        /*0018*/ 	.byte	0x04, 0x17
        /*001a*/ 	.short	(.L_471 - .L_470)
.L_470:
        /*001c*/ 	.word	0x00000000
        /*0020*/ 	.short	0x0001
        /*0022*/ 	.short	0x0008
        /*0024*/ 	.byte	0x00, 0xf5, 0x21, 0x00


	//----- nvinfo : EIATTR_KPARAM_INFO
	.align		4
.L_471:
        /*0028*/ 	.byte	0x04, 0x17
        /*002a*/ 	.short	(.L_473 - .L_472)
.L_472:
        /*002c*/ 	.word	0x00000000
        /*0030*/ 	.short	0x0000
        /*0032*/ 	.short	0x0000
        /*0034*/ 	.byte	0x00, 0xf5, 0x21, 0x00


	//----- nvinfo : EIATTR_SPARSE_MMA_MASK
	.align		4
.L_473:
        /*0038*/ 	.byte	0x03, 0x50
        /*003a*/ 	.short	0x0000


	//----- nvinfo : EIATTR_MAXREG_COUNT
	.align		4
        /*003c*/ 	.byte	0x03, 0x1b
        /*003e*/ 	.short	0x00ff


	//----- nvinfo : EIATTR_MERCURY_ISA_VERSION
	.align		4
        /*0040*/ 	.byte	0x03, 0x5f
        /*0042*/ 	.short	0x0101


	//----- nvinfo : EIATTR_VRC_CTA_INIT_COUNT
	.align		4
        /*0044*/ 	.byte	0x02, 0x4a
	.zero		1
	.zero		1


	//----- nvinfo : EIATTR_EXIT_INSTR_OFFSETS
	.align		4
        /*0048*/ 	.byte	0x04, 0x1c
        /*004a*/ 	.short	(.L_475 - .L_474)


	//   ....[0]....
.L_474:
        /*004c*/ 	.word	0x00000090


	//   ....[1]....
        /*0050*/ 	.word	0x00000110


	//----- nvinfo : EIATTR_CBANK_PARAM_SIZE
	.align		4
.L_475:
        /*0054*/ 	.byte	0x03, 0x19
        /*0056*/ 	.short	0x0018


	//----- nvinfo : EIATTR_PARAM_CBANK
	.align		4
        /*0058*/ 	.byte	0x04, 0x0a
        /*005a*/ 	.short	(.L_477 - .L_476)
	.align		4
.L_476:
        /*005c*/ 	.word	index@(.nv.constant0._Z18FUSION_activityPOWPdS_Pi)
        /*0060*/ 	.short	0x0380
        /*0062*/ 	.short	0x0018


	//----- nvinfo : EIATTR_SW_WAR
	.align		4
.L_477:
        /*0064*/ 	.byte	0x04, 0x36
        /*0066*/ 	.short	(.L_479 - .L_478)
.L_478:
        /*0068*/ 	.word	0x00000008
.L_479:


//--------------------- .nv.info._Z24FUSION_learn_and_readoutPdS_PiS_S_S0_S0_S0_S0_S0_S0_bS_b --------------------------
	.section	.nv.info._Z24FUSION_learn_and_readoutPdS_PiS_S_S0_S0_S0_S0_S0_S0_bS_b,"",@"SHT_CUDA_INFO"
	.sectionflags	@""
	.align	4


	//----- nvinfo : EIATTR_CUDA_API_VERSION
	.align		4
        /*0000*/ 	.byte	0x04, 0x37
        /*0002*/ 	.short	(.L_481 - .L_480)
.L_480:
        /*0004*/ 	.word	0x00000082


	//----- nvinfo : EIATTR_KPARAM_INFO
	.align		4
.L_481:
        /*0008*/ 	.byte	0x04, 0x17
        /*000a*/ 	.short	(.L_483 - .L_482)
.L_482:
        /*000c*/ 	.word	0x00000000
        /*0010*/ 	.short	0x000d
        /*0012*/ 	.short	0x0068
        /*0014*/ 	.byte	0x00, 0xf0, 0x05, 0x00


	//----- nvinfo : EIATTR_KPARAM_INFO
	.align		4
.L_483:
        /*0018*/ 	.byte	0x04, 0x17
        /*001a*/ 	.short	(.L_485 - .L_484)
.L_484:
        /*001c*/ 	.word	0x00000000
        /*0020*/ 	.short	0x000c
        /*0022*/ 	.short	0x0060
        /*0024*/ 	.byte	0x00, 0xf5, 0x21, 0x00


	//----- nvinfo : EIATTR_KPARAM_INFO
	.align		4
.L_485:
        /*0028*/ 	.byte	0x04, 0x17
        /*002a*/ 	.short	(.L_487 - .L_486)
.L_486:
        /*002c*/ 	.word	0x00000000
        /*0030*/ 	.short	0x000b
        /*0032*/ 	.short	0x0058
        /*0034*/ 	.byte	0x00, 0xf0, 0x05, 0x00


	//----- nvinfo : EIATTR_KPARAM_INFO
	.align		4
.L_487:
        /*0038*/ 	.byte	0x04, 0x17
        /*003a*/ 	.short	(.L_489 - .L_488)
.L_488:
        /*003c*/ 	.word	0x00000000
        /*0040*/ 	.short	0x000a
        /*0042*/ 	.short	0x0050
        /*0044*/ 	.byte	0x00, 0xf5, 0x21, 0x00


	//----- nvinfo : EIATTR_KPARAM_INFO
	.align		4
.L_489:
        /*0048*/ 	.byte	0x04, 0x17
        /*004a*/ 	.short	(.L_491 - .L_490)
.L_490:
        /*004c*/ 	.word	0x00000000
        /*0050*/ 	.short	0x0009
        /*0052*/ 	.short	0x0048
        /*0054*/ 	.byte	0x00, 0xf5, 0x21, 0x00


	//----- nvinfo : EIATTR_KPARAM_INFO
	.align		4
.L_491:
        /*0058*/ 	.byte	0x04, 0x17
        /*005a*/ 	.short	(.L_493 - .L_492)
.L_492:
        /*005c*/ 	.word	0x00000000
        /*0060*/ 	.short	0x0008
        /*0062*/ 	.short	0x0040
        /*0064*/ 	.byte	0x00, 0xf5, 0x21, 0x00


	//----- nvinfo : EIATTR_KPARAM_INFO
	.align		4
.L_493:
        /*0068*/ 	.byte	0x04, 0x17
        /*006a*/ 	.short	(.L_495 - .L_494)
.L_494:
        /*006c*/ 	.word	0x00000000
        /*0070*/ 	.short	0x0007
        /*0072*/ 	.short	0x0038
        /*0074*/ 	.byte	0x00, 0xf5, 0x21, 0x00


	//----- nvinfo : EIATTR_KPARAM_INFO
	.align		4
.L_495:
        /*0078*/ 	.byte	0x04, 0x17
        /*007a*/ 	.short	(.L_497 - .L_496)
.L_496:
        /*007c*/ 	.word	0x00000000
        /*0080*/ 	.short	0x0006
        /*0082*/ 	.short	0x0030
        /*0084*/ 	.byte	0x00, 0xf5, 0x21, 0x00


	//----- nvinfo : EIATTR_KPARAM_INFO
	.align		4
.L_497:
        /*0088*/ 	.byte	0x04, 0x17
        /*008a*/ 	.short	(.L_499 - .L_498)
.L_498:
        /*008c*/ 	.word	0x00000000
        /*0090*/ 	.short	0x0005
        /*0092*/ 	.short	0x0028
        /*0094*/ 	.byte	0x00, 0xf5, 0x21, 0x00


	//----- nvinfo : EIATTR_KPARAM_INFO
	.align		4
.L_499:
        /*0098*/ 	.byte	0x04, 0x17
        /*009a*/ 	.short	(.L_501 - .L_500)
.L_500:
        /*009c*/ 	.word	0x00000000
        /*00a0*/ 	.short	0x0004
        /*00a2*/ 	.short	0x0020
        /*00a4*/ 	.byte	0x00, 0xf5, 0x21, 0x00


	//----- nvinfo : EIATTR_KPARAM_INFO
	.align		4
.L_501:
        /*00a8*/ 	.byte	0x04, 0x17
        /*00aa*/ 	.short	(.L_503 - .L_502)
.L_502:
        /*00ac*/ 	.word	0x00000000
        /*00b0*/ 	.short	0x0003
        /*00b2*/ 	.short	0x0018
        /*00b4*/ 	.byte	0x00, 0xf5, 0x21, 0x00


	//----- nvinfo : EIATTR_KPARAM_INFO
	.align		4
.L_503:
        /*00b8*/ 	.byte	0x04, 0x17
        /*00ba*/ 	.short	(.L_505 - .L_504)
.L_504:
        /*00bc*/ 	.word	0x00000000
        /*00c0*/ 	.short	0x0002
        /*00c2*/ 	.short	0x0010
        /*00c4*/ 	.byte	0x00, 0xf5, 0x21, 0x00


	//----- nvinfo : EIATTR_KPARAM_INFO
	.align		4
.L_505:
        /*00c8*/ 	.byte	0x04, 0x17
        /*00ca*/ 	.short	(.L_507 - .L_506)
.L_506:
        /*00cc*/ 	.word	0x00000000
        /*00d0*/ 	.short	0x0001
        /*00d2*/ 	.short	0x0008
        /*00d4*/ 	.byte	0x00, 0xf5, 0x21, 0x00


	//----- nvinfo : EIATTR_KPARAM_INFO
	.align		4
.L_507:
        /*00d8*/ 	.byte	0x04, 0x17
        /*00da*/ 	.short	(.L_509 - .L_508)
.L_508:
        /*00dc*/ 	.word	0x00000000
        /*00e0*/ 	.short	0x0000
        /*00e2*/ 	.short	0x0000
        /*00e4*/ 	.byte	0x00, 0xf5, 0x21, 0x00


	//----- nvinfo : EIATTR_SPARSE_MMA_MASK
	.align		4
.L_509:
        /*00e8*/ 	.byte	0x03, 0x50
        /*00ea*/ 	.short	0x0000


	//----- nvinfo : EIATTR_MAXREG_COUNT
	.align		4
        /*00ec*/ 	.byte	0x03, 0x1b
        /*00ee*/ 	.short	0x00ff


	//----- nvinfo : EIATTR_NUM_BARRIERS
	.align		4
        /*00f0*/ 	.byte	0x02, 0x4c
        /*00f2*/ 	.byte	0x01
	.zero		1


	//----- nvinfo : EIATTR_EXTERNS
	.align		4
        /*00f4*/ 	.byte	0x04, 0x0f
        /*00f6*/ 	.short	(.L_511 - .L_510)


	//   ....[0]....
	.align		4
.L_510:
        /*00f8*/ 	.word	index@(vprintf)


	//----- nvinfo : EIATTR_MERCURY_ISA_VERSION
	.align		4
.L_511:
        /*00fc*/ 	.byte	0x03, 0x5f
        /*00fe*/ 	.short	0x0101


	//----- nvinfo : EIATTR_VRC_CTA_INIT_COUNT
	.align		4
        /*0100*/ 	.byte	0x02, 0x4a
	.zero		1
	.zero		1


	//----- nvinfo : EIATTR_SYSCALL_OFFSETS
	.align		4
        /*0104*/ 	.byte	0x04, 0x46
        /*0106*/ 	.short	(.L_513 - .L_512)


	//   ....[0]....
.L_512:
        /*0108*/ 	.word	0x00000ec0


	//   ....[1]....
        /*010c*/ 	.word	0x00000ff0


	//   ....[2]....
        /*0110*/ 	.word	0x000010e0


	//   ....[3]....
        /*0114*/ 	.word	0x000011a0


	//   ....[4]....
        /*0118*/ 	.word	0x000012d0


	//   ....[5]....
        /*011c*/ 	.word	0x000013b0


	//----- nvinfo : EIATTR_EXIT_INSTR_OFFSETS
	.align		4
.L_513:
        /*0120*/ 	.byte	0x04, 0x1c
        /*0122*/ 	.short	(.L_515 - .L_514)


	//   ....[0]....
.L_514:
        /*0124*/ 	.word	0x00000dc0


	//   ....[1]....
        /*0128*/ 	.word	0x00000df0


	//   ....[2]....
        /*012c*/ 	.word	0x000013c0


	//----- nvinfo : EIATTR_CRS_STACK_SIZE
	.align		4
.L_515:
        /*0130*/ 	.byte	0x04, 0x1e
        /*0132*/ 	.short	(.L_517 - .L_516)
.L_516:
        /*0134*/ 	.word	0x00000000


	//----- nvinfo : EIATTR_CBANK_PARAM_SIZE
	.align		4
.L_517:
        /*0138*/ 	.byte	0x03, 0x19
        /*013a*/ 	.short	0x0069


	//----- nvinfo : EIATTR_PARAM_CBANK
	.align		4
        /*013c*/ 	.byte	0x04, 0x0a
        /*013e*/ 	.short	(.L_519 - .L_518)
	.align		4
.L_518:
        /*0140*/ 	.word	index@(.nv.constant0._Z24FUSION_learn_and_readoutPdS_PiS_S_S0_S0_S0_S0_S0_S0_bS_b)
        /*0144*/ 	.short	0x0380
        /*0146*/ 	.short	0x0069


	//----- nvinfo : EIATTR_SW_WAR
	.align		4
.L_519:
        /*0148*/ 	.byte	0x04, 0x36
        /*014a*/ 	.short	(.L_521 - .L_520)
.L_520:
        /*014c*/ 	.word	0x00000008
.L_521:


//--------------------- .nv.info._Z30FUSION_calculate_resonance_sumPdS_S_Pib --------------------------
	.section	.nv.info._Z30FUSION_calculate_resonance_sumPdS_S_Pib,"",@"SHT_CUDA_INFO"
	.sectionflags	@""
	.align	4


	//----- nvinfo : EIATTR_CUDA_API_VERSION
	.align		4
        /*0000*/ 	.byte	0x04, 0x37
        /*0002*/ 	.short	(.L_523 - .L_522)
.L_522:
        /*0004*/ 	.word	0x00000082


	//----- nvinfo : EIATTR_KPARAM_INFO
	.align		4
.L_523:
        /*0008*/ 	.byte	0x04, 0x17
        /*000a*/ 	.short	(.L_525 - .L_524)
.L_524:
        /*000c*/ 	.word	0x00000000
        /*0010*/ 	.short	0x0004
        /*0012*/ 	.short	0x0020
        /*0014*/ 	.byte	0x00, 0xf0, 0x05, 0x00


	//----- nvinfo : EIATTR_KPARAM_INFO
	.align		4
.L_525:
        /*0018*/ 	.byte	0x04, 0x17
        /*001a*/ 	.short	(.L_527 - .L_526)
.L_526:
        /*001c*/ 	.word	0x00000000
        /*0020*/ 	.short	0x0003
        /*0022*/ 	.short	0x0018
        /*0024*/ 	.byte	0x00, 0xf5, 0x21, 0x00


	//----- nvinfo : EIATTR_KPARAM_INFO
	.align		4
.L_527:
        /*0028*/ 	.byte	0x04, 0x17
        /*002a*/ 	.short	(.L_529 - .L_528)
.L_528:
        /*002c*/ 	.word	0x00000000
        /*0030*/ 	.short	0x0002
        /*0032*/ 	.short	0x0010
        /*0034*/ 	.byte	0x00, 0xf5, 0x21, 0x00


	//----- nvinfo : EIATTR_KPARAM_INFO
	.align		4
.L_529:
        /*0038*/ 	.byte	0x04, 0x17
        /*003a*/ 	.short	(.L_531 - .L_530)
.L_530:
        /*003c*/ 	.word	0x00000000
        /*0040*/ 	.short	0x0001
        /*0042*/ 	.short	0x0008
        /*0044*/ 	.byte	0x00, 0xf5, 0x21, 0x00


	//----- nvinfo : EIATTR_KPARAM_INFO
	.align		4
.L_531:
        /*0048*/ 	.byte	0x04, 0x17
        /*004a*/ 	.short	(.L_533 - .L_532)
.L_532:
        /*004c*/ 	.word	0x00000000
        /*0050*/ 	.short	0x0000
        /*0052*/ 	.short	0x0000
        /*0054*/ 	.byte	0x00, 0xf5, 0x21, 0x00


	//----- nvinfo : EIATTR_SPARSE_MMA_MASK
	.align		4
.L_533:
        /*0058*/ 	.byte	0x03, 0x50
        /*005a*/ 	.short	0x0000


	//----- nvinfo : EIATTR_MAXREG_COUNT
	.align		4
        /*005c*/ 	.byte	0x03, 0x1b
        /*005e*/ 	.short	0x00ff


	//----- nvinfo : EIATTR_NUM_BARRIERS
	.align		4
        /*0060*/ 	.byte	0x02, 0x4c
        /*0062*/ 	.byte	0x01
	.zero		1


	//----- nvinfo : EIATTR_EXTERNS
	.align		4
        /*0064*/ 	.byte	0x04, 0x0f
        /*0066*/ 	.short	(.L_535 - .L_534)


	//   ....[0]....
	.align		4
.L_534:
        /*0068*/ 	.word	index@(vprintf)


	//----- nvinfo : EIATTR_MERCURY_ISA_VERSION
	.align		4
.L_535:
        /*006c*/ 	.byte	0x03, 0x5f
        /*006e*/ 	.short	0x0101


	//----- nvinfo : EIATTR_VRC_CTA_INIT_COUNT
	.align		4
        /*0070*/ 	.byte	0x02, 0x4a
	.zero		1
	.zero		1


	//----- nvinfo : EIATTR_SYSCALL_OFFSETS
	.align		4
        /*0074*/ 	.byte	0x04, 0x46
        /*0076*/ 	.short	(.L_537 - .L_536)


	//   ....[0]....
.L_536:
        /*0078*/ 	.word	0x00000260


	//   ....[1]....
        /*007c*/ 	.word	0x00000390


	//   ....[2]....
        /*0080*/ 	.word	0x00000470


	//----- nvinfo : EIATTR_EXIT_INSTR_OFFSETS
	.align		4
.L_537:
        /*0084*/ 	.byte	0x04, 0x1c
        /*0086*/ 	.short	(.L_539 - .L_538)


	//   ....[0]....
.L_538:
        /*0088*/ 	.word	0x000001b0


	//   ....[1]....
        /*008c*/ 	.word	0x000001e0


	//   ....[2]....
        /*0090*/ 	.word	0x00000480


	//----- nvinfo : EIATTR_CRS_STACK_SIZE
	.align		4
.L_539:
        /*0094*/ 	.byte	0x04, 0x1e
        /*0096*/ 	.short	(.L_541 - .L_540)
.L_540:
        /*0098*/ 	.word	0x00000000


	//----- nvinfo : EIATTR_CBANK_PARAM_SIZE
	.align		4
.L_541:
        /*009c*/ 	.byte	0x03, 0x19
        /*009e*/ 	.short	0x0021


	//----- nvinfo : EIATTR_PARAM_CBANK
	.align		4
        /*00a0*/ 	.byte	0x04, 0x0a
        /*00a2*/ 	.short	(.L_543 - .L_542)
	.align		4
.L_542:
        /*00a4*/ 	.word	index@(.nv.constant0._Z30FUSION_calculate_resonance_sumPdS_S_Pib)
        /*00a8*/ 	.short	0x0380
        /*00aa*/ 	.short	0x0021


	//----- nvinfo : EIATTR_SW_WAR
	.align		4
.L_543:
        /*00ac*/ 	.byte	0x04, 0x36
        /*00ae*/ 	.short	(.L_545 - .L_544)
.L_544:
        /*00b0*/ 	.word	0x00000008
.L_545:


//--------------------- .nv.info._Z31FUSION_calculate_resonanceARTIIPdS_S_S_PiS0_b --------------------------
	.section	.nv.info._Z31FUSION_calculate_resonanceARTIIPdS_S_S_PiS0_b,"",@"SHT_CUDA_INFO"
	.sectionflags	@""
	.align	4


	//----- nvinfo : EIATTR_CUDA_API_VERSION
	.align		4
        /*0000*/ 	.byte	0x04, 0x37
        /*0002*/ 	.short	(.L_547 - .L_546)
.L_546:
        /*0004*/ 	.word	0x00000082


	//----- nvinfo : EIATTR_KPARAM_INFO
	.align		4
.L_547:
        /*0008*/ 	.byte	0x04, 0x17
        /*000a*/ 	.short	(.L_549 - .L_548)
.L_548:
        /*000c*/ 	.word	0x00000000
        /*0010*/ 	.short	0x0006
        /*0012*/ 	.short	0x0030
        /*0014*/ 	.byte	0x00, 0xf0, 0x05, 0x00


	//----- nvinfo : EIATTR_KPARAM_INFO
	.align		4
.L_549:
        /*0018*/ 	.byte	0x04, 0x17
        /*001a*/ 	.short	(.L_551 - .L_550)
.L_550:
        /*001c*/ 	.word	0x00000000
        /*0020*/ 	.short	0x0005
        /*0022*/ 	.short	0x0028
        /*0024*/ 	.byte	0x00, 0xf5, 0x21, 0x00


	//----- nvinfo : EIATTR_KPARAM_INFO
	.align		4
.L_551:
        /*0028*/ 	.byte	0x04, 0x17
        /*002a*/ 	.short	(.L_553 - .L_552)
.L_552:
        /*002c*/ 	.word	0x00000000
        /*0030*/ 	.short	0x0004
        /*0032*/ 	.short	0x0020
        /*0034*/ 	.byte	0x00, 0xf5, 0x21, 0x00


	//----- nvinfo : EIATTR_KPARAM_INFO
	.align		4
.L_553:
        /*0038*/ 	.byte	0x04, 0x17
        /*003a*/ 	.short	(.L_555 - .L_554)
.L_554:
        /*003c*/ 	.word	0x00000000
        /*0040*/ 	.short	0x0003
        /*0042*/ 	.short	0x0018
        /*0044*/ 	.byte	0x00, 0xf5, 0x21, 0x00


	//----- nvinfo : EIATTR_KPARAM_INFO
	.align		4
.L_555:
        /*0048*/ 	.byte	0x04, 0x17
        /*004a*/ 	.short	(.L_557 - .L_556)
.L_556:
        /*004c*/ 	.word	0x00000000
        /*0050*/ 	.short	0x0002
        /*0052*/ 	.short	0x0010
        /*0054*/ 	.byte	0x00, 0xf5, 0x21, 0x00


	//----- nvinfo : EIATTR_KPARAM_INFO
	.align		4
.L_557:
        /*0058*/ 	.byte	0x04, 0x17
        /*005a*/ 	.short	(.L_559 - .L_558)
.L_558:
        /*005c*/ 	.word	0x00000000
        /*0060*/ 	.short	0x0001
        /*0062*/ 	.short	0x0008
        /*0064*/ 	.byte	0x00, 0xf5, 0x21, 0x00


	//----- nvinfo : EIATTR_KPARAM_INFO
	.align		4
.L_559:
        /*0068*/ 	.byte	0x04, 0x17
        /*006a*/ 	.short	(.L_561 - .L_560)
.L_560:
        /*006c*/ 	.word	0x00000000
        /*0070*/ 	.short	0x0000
        /*0072*/ 	.short	0x0000
        /*0074*/ 	.byte	0x00, 0xf5, 0x21, 0x00


	//----- nvinfo : EIATTR_SPARSE_MMA_MASK
	.align		4
.L_561:
        /*0078*/ 	.byte	0x03, 0x50
        /*007a*/ 	.short	0x0000


	//----- nvinfo : EIATTR_MAXREG_COUNT
	.align		4
        /*007c*/ 	.byte	0x03, 0x1b
        /*007e*/ 	.short	0x00ff


	//----- nvinfo : EIATTR_NUM_BARRIERS
	.align		4
        /*0080*/ 	.byte	0x02, 0x4c
        /*0082*/ 	.byte	0x01
	.zero		1


	//----- nvinfo : EIATTR_EXTERNS
	.align		4
        /*0084*/ 	.byte	0x04, 0x0f
        /*0086*/ 	.short	(.L_563 - .L_562)


	//   ....[0]....
	.align		4
.L_562:
        /*0088*/ 	.word	index@(vprintf)


	//----- nvinfo : EIATTR_MERCURY_ISA_VERSION
	.align		4
.L_563:
        /*008c*/ 	.byte	0x03, 0x5f
        /*008e*/ 	.short	0x0101


	//----- nvinfo : EIATTR_VRC_CTA_INIT_COUNT
	.align		4
        /*0090*/ 	.byte	0x02, 0x4a
	.zero		1
	.zero		1


	//----- nvinfo : EIATTR_SYSCALL_OFFSETS
	.align		4
        /*0094*/ 	.byte	0x04, 0x46
        /*0096*/ 	.short	(.L_565 - .L_564)


	//   ....[0]....
.L_564:
        /*0098*/ 	.word	0x00000440


	//   ....[1]....
        /*009c*/ 	.word	0x00000570


	//   ....[2]....
        /*00a0*/ 	.word	0x00000650


	//----- nvinfo : EIATTR_EXIT_INSTR_OFFSETS
	.align		4
.L_565:
        /*00a4*/ 	.byte	0x04, 0x1c
        /*00a6*/ 	.short	(.L_567 - .L_566)


	//   ....[0]....
.L_566:
        /*00a8*/ 	.word	0x00000390


	//   ....[1]....
        /*00ac*/ 	.word	0x000003c0


	//   ....[2]....
        /*00b0*/ 	.word	0x00000660


	//----- nvinfo : EIATTR_CRS_STACK_SIZE
	.align		4
.L_567:
        /*00b4*/ 	.byte	0x04, 0x1e
        /*00b6*/ 	.short	(.L_569 - .L_568)
.L_568:
        /*00b8*/ 	.word	0x00000000


	//----- nvinfo : EIATTR_CBANK_PARAM_SIZE
	.align		4
.L_569:
        /*00bc*/ 	.byte	0x03, 0x19
        /*00be*/ 	.short	0x0031


	//----- nvinfo : EIATTR_PARAM_CBANK
	.align		4
        /*00c0*/ 	.byte	0x04, 0x0a
        /*00c2*/ 	.short	(.L_571 - .L_570)
	.align		4
.L_570:
        /*00c4*/ 	.word	index@(.nv.constant0._Z31FUSION_calculate_resonanceARTIIPdS_S_S_PiS0_b)
        /*00c8*/ 	.short	0x0380
        /*00ca*/ 	.short	0x0031


	//----- nvinfo : EIATTR_SW_WAR
	.align		4
.L_571:
        /*00cc*/ 	.byte	0x04, 0x36
        /*00ce*/ 	.short	(.L_573 - .L_572)
.L_572:
        /*00d0*/ 	.word	0x00000008
.L_573:


//--------------------- .nv.info._Z26FUSION_calculate_resonancePdS_S_PiS_S0_S0_b --------------------------
	.section	.nv.info._Z26FUSION_calculate_resonancePdS_S_PiS_S0_S0_b,"",@"SHT_CUDA_INFO"
	.sectionflags	@""
	.align	4


	//----- nvinfo : EIATTR_CUDA_API_VERSION
	.align		4
        /*0000*/ 	.byte	0x04, 0x37
        /*0002*/ 	.short	(.L_575 - .L_574)
.L_574:
        /*0004*/ 	.word	0x00000082


	//----- nvinfo : EIATTR_KPARAM_INFO
	.align		4
.L_575:
        /*0008*/ 	.byte	0x04, 0x17
        /*000a*/ 	.short	(.L_577 - .L_576)
.L_576:
        /*000c*/ 	.word	0x00000000
        /*0010*/ 	.short	0x0007
        /*0012*/ 	.short	0x0038
        /*0014*/ 	.byte	0x00, 0xf0, 0x05, 0x00


	//----- nvinfo : EIATTR_KPARAM_INFO
	.align		4
.L_577:
        /*0018*/ 	.byte	0x04, 0x17
        /*001a*/ 	.short	(.L_579 - .L_578)
.L_578:
        /*001c*/ 	.word	0x00000000
        /*0020*/ 	.short	0x0006
        /*0022*/ 	.short	0x0030
        /*0024*/ 	.byte	0x00, 0xf5, 0x21, 0x00


	//----- nvinfo : EIATTR_KPARAM_INFO
	.align		4
.L_579:
        /*0028*/ 	.byte	0x04, 0x17
        /*002a*/ 	.short	(.L_581 - .L_580)
.L_580:
        /*002c*/ 	.word	0x00000000
        /*0030*/ 	.short	0x0005
        /*0032*/ 	.short	0x0028
        /*0034*/ 	.byte	0x00, 0xf5, 0x21, 0x00


	//----- nvinfo : EIATTR_KPARAM_INFO
	.align		4
.L_581:
        /*0038*/ 	.byte	0x04, 0x17
        /*003a*/ 	.short	(.L_583 - .L_582)
.L_582:
        /*003c*/ 	.word	0x00000000
        /*0040*/ 	.short	0x0004
        /*0042*/ 	.short	0x0020
        /*0044*/ 	.byte	0x00, 0xf5, 0x21, 0x00


	//----- nvinfo : EIATTR_KPARAM_INFO
	.align		4
.L_583:
        /*0048*/ 	.byte	0x04, 0x17
        /*004a*/ 	.short	(.L_585 - .L_584)
.L_584:
        /*004c*/ 	.word	0x00000000
        /*0050*/ 	.short	0x0003
        /*0052*/ 	.short	0x0018
        /*0054*/ 	.byte	0x00, 0xf5, 0x21, 0x00


	//----- nvinfo : EIATTR_KPARAM_INFO
	.align		4
.L_585:
        /*0058*/ 	.byte	0x04, 0x17
        /*005a*/ 	.short	(.L_587 - .L_586)
.L_586:
        /*005c*/ 	.word	0x00000000
        /*0060*/ 	.short	0x0002
        /*0062*/ 	.short	0x0010
        /*0064*/ 	.byte	0x00, 0xf5, 0x21, 0x00


	//----- nvinfo : EIATTR_KPARAM_INFO
	.align		4
.L_587:
        /*0068*/ 	.byte	0x04, 0x17
        /*006a*/ 	.short	(.L_589 - .L_588)
.L_588:
        /*006c*/ 	.word	0x00000000
        /*0070*/ 	.short	0x0001
        /*0072*/ 	.short	0x0008
        /*0074*/ 	.byte	0x00, 0xf5, 0x21, 0x00


	//----- nvinfo : EIATTR_KPARAM_INFO
	.align		4
.L_589:
        /*0078*/ 	.byte	0x04, 0x17
        /*007a*/ 	.short	(.L_591 - .L_590)
.L_590:
        /*007c*/ 	.word	0x00000000
        /*0080*/ 	.short	0x0000
        /*0082*/ 	.short	0x0000
        /*0084*/ 	.byte	0x00, 0xf5, 0x21, 0x00


	//----- nvinfo : EIATTR_SPARSE_MMA_MASK
	.align		4
.L_591:
        /*0088*/ 	.byte	0x03, 0x50
        /*008a*/ 	.short	0x0000


	//----- nvinfo : EIATTR_MAXREG_COUNT
	.align		4
        /*008c*/ 	.byte	0x03, 0x1b
        /*008e*/ 	.short	0x00ff


	//----- nvinfo : EIATTR_NUM_BARRIERS
	.align		4
        /*0090*/ 	.byte	0x02, 0x4c
        /*0092*/ 	.byte	0x01
	.zero		1


	//----- nvinfo : EIATTR_EXTERNS
	.align		4
        /*0094*/ 	.byte	0x04, 0x0f
        /*0096*/ 	.short	(.L_593 - .L_592)


	//   ....[0]....
	.align		4
.L_592:
        /*0098*/ 	.word	index@(vprintf)


	//----- nvinfo : EIATTR_MERCURY_ISA_VERSION
	.align		4
.L_593:
        /*009c*/ 	.byte	0x03, 0x5f
        /*009e*/ 	.short	0x0101


	//----- nvinfo : EIATTR_VRC_CTA_INIT_COUNT
	.align		4
        /*00a0*/ 	.byte	0x02, 0x4a
	.zero		1
	.zero		1


	//----- nvinfo : EIATTR_SYSCALL_OFFSETS
	.align		4
        /*00a4*/ 	.byte	0x04, 0x46
        /*00a6*/ 	.short	(.L_595 - .L_594)


	//   ....[0]....
.L_594:
        /*00a8*/ 	.word	0x000005d0


	//   ....[1]....
        /*00ac*/ 	.word	0x00000700


	//   ....[2]....
        /*00b0*/ 	.word	0x000007e0


	//----- nvinfo : EIATTR_EXIT_INSTR_OFFSETS
	.align		4
.L_595:
        /*00b4*/ 	.byte	0x04, 0x1c
        /*00b6*/ 	.short	(.L_597 - .L_596)


	//   ....[0]....
.L_596:
        /*00b8*/ 	.word	0x00000520


	//   ....[1]....
        /*00bc*/ 	.word	0x00000550


	//   ....[2]....
        /*00c0*/ 	.word	0x000007f0


	//----- nvinfo : EIATTR_CRS_STACK_SIZE
	.align		4
.L_597:
        /*00c4*/ 	.byte	0x04, 0x1e
        /*00c6*/ 	.short	(.L_599 - .L_598)
.L_598:
        /*00c8*/ 	.word	0x00000000


	//----- nvinfo : EIATTR_CBANK_PARAM_SIZE
	.align		4
.L_599:
        /*00cc*/ 	.byte	0x03, 0x19
        /*00ce*/ 	.short	0x0039


	//----- nvinfo : EIATTR_PARAM_CBANK
	.align		4
        /*00d0*/ 	.byte	0x04, 0x0a
        /*00d2*/ 	.short	(.L_601 - .L_600)
	.align		4
.L_600:
        /*00d4*/ 	.word	index@(.nv.constant0._Z26FUSION_calculate_resonancePdS_S_PiS_S0_S0_b)
        /*00d8*/ 	.short	0x0380
        /*00da*/ 	.short	0x0039


	//----- nvinfo : EIATTR_SW_WAR
	.align		4
.L_601:
        /*00dc*/ 	.byte	0x04, 0x36
        /*00de*/ 	.short	(.L_603 - .L_602)
.L_602:
        /*00e0*/ 	.word	0x00000008
.L_603:


//--------------------- .nv.info._Z33FUSION_calculate_SUPER_RESO_AND_TPdS_PiS_S_S_S0_S0_S0_S0_bb --------------------------
	.section	.nv.info._Z33FUSION_calculate_SUPER_RESO_AND_TPdS_PiS_S_S_S0_S0_S0_S0_bb,"",@"SHT_CUDA_INFO"
	.sectionflags	@""
	.align	4


	//----- nvinfo : EIATTR_CUDA_API_VERSION
	.align		4
        /*0000*/ 	.byte	0x04, 0x37
        /*0002*/ 	.short	(.L_605 - .L_604)
.L_604:
        /*0004*/ 	.word	0x00000082


	//----- nvinfo : EIATTR_KPARAM_INFO
	.align		4
.L_605:
        /*0008*/ 	.byte	0x04, 0x17
        /*000a*/ 	.short	(.L_607 - .L_606)
.L_606:
        /*000c*/ 	.word	0x00000000
        /*0010*/ 	.short	0x000b
        /*0012*/ 	.short	0x0051
        /*0014*/ 	.byte	0x00, 0xf0, 0x05, 0x00


	//----- nvinfo : EIATTR_KPARAM_INFO
	.align		4
.L_607:
        /*0018*/ 	.byte	0x04, 0x17
        /*001a*/ 	.short	(.L_609 - .L_608)
.L_608:
        /*001c*/ 	.word	0x00000000
        /*0020*/ 	.short	0x000a
        /*0022*/ 	.short	0x0050
        /*0024*/ 	.byte	0x00, 0xf0, 0x05, 0x00


	//----- nvinfo : EIATTR_KPARAM_INFO
	.align		4
.L_609:
        /*0028*/ 	.byte	0x04, 0x17
        /*002a*/ 	.short	(.L_611 - .L_610)
.L_610:
        /*002c*/ 	.word	0x00000000
        /*0030*/ 	.short	0x0009
        /*0032*/ 	.short	0x0048
        /*0034*/ 	.byte	0x00, 0xf5, 0x21, 0x00


	//----- nvinfo : EIATTR_KPARAM_INFO
	.align		4
.L_611:
        /*0038*/ 	.byte	0x04, 0x17
        /*003a*/ 	.short	(.L_613 - .L_612)
.L_612:
        /*003c*/ 	.word	0x00000000
        /*0040*/ 	.short	0x0008
        /*0042*/ 	.short	0x0040
        /*0044*/ 	.byte	0x00, 0xf5, 0x21, 0x00


	//----- nvinfo : EIATTR_KPARAM_INFO
	.align		4
.L_613:
        /*0048*/ 	.byte	0x04, 0x17
        /*004a*/ 	.short	(.L_615 - .L_614)
.L_614:
        /*004c*/ 	.word	0x00000000
        /*0050*/ 	.short	0x0007
        /*0052*/ 	.short	0x0038
        /*0054*/ 	.byte	0x00, 0xf5, 0x21, 0x00


	//----- nvinfo : EIATTR_KPARAM_INFO
	.align		4
.L_615:
        /*0058*/ 	.byte	0x04, 0x17
        /*005a*/ 	.short	(.L_617 - .L_616)
.L_616:
        /*005c*/ 	.word	0x00000000
        /*0060*/ 	.short	0x0006
        /*0062*/ 	.short	0x0030
        /*0064*/ 	.byte	0x00, 0xf5, 0x21, 0x00


	//----- nvinfo : EIATTR_KPARAM_INFO
	.align		4
.L_617:
        /*0068*/ 	.byte	0x04, 0x17
        /*006a*/ 	.short	(.L_619 - .L_618)
.L_618:
        /*006c*/ 	.word	0x00000000
        /*0070*/ 	.short	0x0005
        /*0072*/ 	.short	0x0028
        /*0074*/ 	.byte	0x00, 0xf5, 0x21, 0x00


	//----- nvinfo : EIATTR_KPARAM_INFO
	.align		4
.L_619:
        /*0078*/ 	.byte	0x04, 0x17
        /*007a*/ 	.short	(.L_621 - .L_620)
.L_620:
        /*007c*/ 	.word	0x00000000
        /*0080*/ 	.short	0x0004
        /*0082*/ 	.short	0x0020
        /*0084*/ 	.byte	0x00, 0xf5, 0x21, 0x00


	//----- nvinfo : EIATTR_KPARAM_INFO
	.align		4
.L_621:
        /*0088*/ 	.byte	0x04, 0x17
        /*008a*/ 	.short	(.L_623 - .L_622)
.L_622:
        /*008c*/ 	.word	0x00000000
        /*0090*/ 	.short	0x0003
        /*0092*/ 	.short	0x0018
        /*0094*/ 	.byte	0x00, 0xf5, 0x21, 0x00


	//----- nvinfo : EIATTR_KPARAM_INFO
	.align		4
.L_623:
        /*0098*/ 	.byte	0x04, 0x17
        /*009a*/ 	.short	(.L_625 - .L_624)
.L_624:
        /*009c*/ 	.word	0x00000000
        /*00a0*/ 	.short	0x0002
        /*00a2*/ 	.short	0x0010
        /*00a4*/ 	.byte	0x00, 0xf5, 0x21, 0x00


	//----- nvinfo : EIATTR_KPARAM_INFO
	.align		4
.L_625:
        /*00a8*/ 	.byte	0x04, 0x17
        /*00aa*/ 	.short	(.L_627 - .L_626)
.L_626:
        /*00ac*/ 	.word	0x00000000
        /*00b0*/ 	.short	0x0001
        /*00b2*/ 	.short	0x0008
        /*00b4*/ 	.byte	0x00, 0xf5, 0x21, 0x00


	//----- nvinfo : EIATTR_KPARAM_INFO
	.align		4
.L_627:
        /*00b8*/ 	.byte	0x04, 0x17
        /*00ba*/ 	.short	(.L_629 - .L_628)
.L_628:
        /*00bc*/ 	.word	0x00000000
        /*00c0*/ 	.short	0x0000
        /*00c2*/ 	.short	0x0000
        /*00c4*/ 	.byte	0x00, 0xf5, 0x21, 0x00


	//----- nvinfo : EIATTR_SPARSE_MMA_MASK
	.align		4
.L_629:
        /*00c8*/ 	.byte	0x03, 0x50
        /*00ca*/ 	.short	0x0000


	//----- nvinfo : EIATTR_MAXREG_COUNT
	.align		4
        /*00cc*/ 	.byte	0x03, 0x1b
        /*00ce*/ 	.short	0x00ff


	//----- nvinfo : EIATTR_NUM_BARRIERS
	.align		4
        /*00d0*/ 	.byte	0x02, 0x4c
        /*00d2*/ 	.byte	0x01
	.zero		1


	//----- nvinfo : EIATTR_EXTERNS
	.align		4
        /*00d4*/ 	.byte	0x04, 0x0f
        /*00d6*/ 	.short	(.L_631 - .L_630)


	//   ....[0]....
	.align		4
.L_630:
        /*00d8*/ 	.word	index@(vprintf)


	//----- nvinfo : EIATTR_MERCURY_ISA_VERSION
	.align		4
.L_631:
        /*00dc*/ 	.byte	0x03, 0x5f
        /*00de*/ 	.short	0x0101


	//----- nvinfo : EIATTR_VRC_CTA_INIT_COUNT
	.align		4
        /*00e0*/ 	.byte	0x02, 0x4a
	.zero		1
	.zero		1


	//----- nvinfo : EIATTR_SYSCALL_OFFSETS
	.align		4
        /*00e4*/ 	.byte	0x04, 0x46
        /*00e6*/ 	.short	(.L_633 - .L_632)


	//   ....[0]....
.L_632:
        /*00e8*/ 	.word	0x00000df0


	//   ....[1]....
        /*00ec*/ 	.word	0x00000f20


	//   ....[2]....
        /*00f0*/ 	.word	0x00001000


	//----- nvinfo : EIATTR_EXIT_INSTR_OFFSETS
	.align		4
.L_633:
        /*00f4*/ 	.byte	0x04, 0x1c
        /*00f6*/ 	.short	(.L_635 - .L_634)


	//   ....[0]....
.L_634:
        /*00f8*/ 	.word	0x00000d70


	//   ....[1]....
        /*00fc*/ 	.word	0x00001010


	//----- nvinfo : EIATTR_CRS_STACK_SIZE
	.align		4
.L_635:
        /*0100*/ 	.byte	0x04, 0x1e
        /*0102*/ 	.short	(.L_637 - .L_636)
.L_636:
        /*0104*/ 	.word	0x00000000


	//----- nvinfo : EIATTR_CBANK_PARAM_SIZE
	.align		4
.L_637:
        /*0108*/ 	.byte	0x03, 0x19
        /*010a*/ 	.short	0x0052


	//----- nvinfo : EIATTR_PARAM_CBANK
	.align		4
        /*010c*/ 	.byte	0x04, 0x0a
        /*010e*/ 	.short	(.L_639 - .L_638)
	.align		4
.L_638:
        /*0110*/ 	.word	index@(.nv.constant0._Z33FUSION_calculate_SUPER_RESO_AND_TPdS_PiS_S_S_S0_S0_S0_S0_bb)
        /*0114*/ 	.short	0x0380
        /*0116*/ 	.short	0x0052


	//----- nvinfo : EIATTR_SW_WAR
	.align		4
.L_639:
        /*0118*/ 	.byte	0x04, 0x36
        /*011a*/ 	.short	(.L_641 - .L_640)
.L_640:
        /*011c*/ 	.word	0x00000008
.L_641:


//--------------------- .nv.info._Z18FUSION_calculate_TPdS_PiS0_S0_S_S0_S0_bb --------------------------
	.section	.nv.info._Z18FUSION_calculate_TPdS_PiS0_S0_S_S0_S0_bb,"",@"SHT_CUDA_INFO"
	.sectionflags	@""
	.align	4


	//----- nvinfo : EIATTR_CUDA_API_VERSION
	.align		4
        /*0000*/ 	.byte	0x04, 0x37
        /*0002*/ 	.short	(.L_643 - .L_642)
.L_642:
        /*0004*/ 	.word	0x00000082


	//----- nvinfo : EIATTR_KPARAM_INFO
	.align		4
.L_643:
        /*0008*/ 	.byte	0x04, 0x17
        /*000a*/ 	.short	(.L_645 - .L_644)
.L_644:
        /*000c*/ 	.word	0x00000000
        /*0010*/ 	.short	0x0009
        /*0012*/ 	.short	0x0041
        /*0014*/ 	.byte	0x00, 0xf0, 0x05, 0x00


	//----- nvinfo : EIATTR_KPARAM_INFO
	.align		4
.L_645:
        /*0018*/ 	.byte	0x04, 0x17
        /*001a*/ 	.short	(.L_647 - .L_646)
.L_646:
        /*001c*/ 	.word	0x00000000
        /*0020*/ 	.short	0x0008
        /*0022*/ 	.short	0x0040
        /*0024*/ 	.byte	0x00, 0xf0, 0x05, 0x00


	//----- nvinfo : EIATTR_KPARAM_INFO
	.align		4
.L_647:
        /*0028*/ 	.byte	0x04, 0x17
        /*002a*/ 	.short	(.L_649 - .L_648)
.L_648:
        /*002c*/ 	.word	0x00000000
        /*0030*/ 	.short	0x0007
        /*0032*/ 	.short	0x0038
        /*0034*/ 	.byte	0x00, 0xf5, 0x21, 0x00


	//----- nvinfo : EIATTR_KPARAM_INFO
	.align		4
.L_649:
        /*0038*/ 	.byte	0x04, 0x17
        /*003a*/ 	.short	(.L_651 - .L_650)
.L_650:
        /*003c*/ 	.word	0x00000000
        /*0040*/ 	.short	0x0006
        /*0042*/ 	.short	0x0030
        /*0044*/ 	.byte	0x00, 0xf5, 0x21, 0x00


	//----- nvinfo : EIATTR_KPARAM_INFO
	.align		4
.L_651:
        /*0048*/ 	.byte	0x04, 0x17
        /*004a*/ 	.short	(.L_653 - .L_652)
.L_652:
        /*004c*/ 	.word	0x00000000
        /*0050*/ 	.short	0x0005
        /*0052*/ 	.short	0x0028
        /*0054*/ 	.byte	0x00, 0xf5, 0x21, 0x00


	//----- nvinfo : EIATTR_KPARAM_INFO
	.align		4
.L_653:
        /*0058*/ 	.byte	0x04, 0x17
        /*005a*/ 	.short	(.L_655 - .L_654)
.L_654:
        /*005c*/ 	.word	0x00000000
        /*0060*/ 	.short	0x0004
        /*0062*/ 	.short	0x0020
        /*0064*/ 	.byte	0x00, 0xf5, 0x21, 0x00


	//----- nvinfo : EIATTR_KPARAM_INFO
	.align		4
.L_655:
        /*0068*/ 	.byte	0x04, 0x17
        /*006a*/ 	.short	(.L_657 - .L_656)
.L_656:
        /*006c*/ 	.word	0x00000000
        /*0070*/ 	.short	0x0003
        /*0072*/ 	.short	0x0018
        /*0074*/ 	.byte	0x00, 0xf5, 0x21, 0x00


	//----- nvinfo : EIATTR_KPARAM_INFO
	.align		4
.L_657:
        /*0078*/ 	.byte	0x04, 0x17
        /*007a*/ 	.short	(.L_659 - .L_658)
.L_658:
        /*007c*/ 	.word	0x00000000
        /*0080*/ 	.short	0x0002
        /*0082*/ 	.short	0x0010
        /*0084*/ 	.byte	0x00, 0xf5, 0x21, 0x00


	//----- nvinfo : EIATTR_KPARAM_INFO
	.align		4
.L_659:
        /*0088*/ 	.byte	0x04, 0x17
        /*008a*/ 	.short	(.L_661 - .L_660)
.L_660:
        /*008c*/ 	.word	0x00000000
        /*0090*/ 	.short	0x0001
        /*0092*/ 	.short	0x0008
        /*0094*/ 	.byte	0x00, 0xf5, 0x21, 0x00


	//----- nvinfo : EIATTR_KPARAM_INFO
	.align		4
.L_661:
        /*0098*/ 	.byte	0x04, 0x17
        /*009a*/ 	.short	(.L_663 - .L_662)
.L_662:
        /*009c*/ 	.word	0x00000000
        /*00a0*/ 	.short	0x0000
        /*00a2*/ 	.short	0x0000
        /*00a4*/ 	.byte	0x00, 0xf5, 0x21, 0x00


	//----- nvinfo : EIATTR_SPARSE_MMA_MASK
	.align		4
.L_663:
        /*00a8*/ 	.byte	0x03, 0x50
        /*00aa*/ 	.short	0x0000


	//----- nvinfo : EIATTR_MAXREG_COUNT
	.align		4
        /*00ac*/ 	.byte	0x03, 0x1b
        /*00ae*/ 	.short	0x00ff


	//----- nvinfo : EIATTR_NUM_BARRIERS
	.align		4
        /*00b0*/ 	.byte	0x02, 0x4c
        /*00b2*/ 	.byte	0x01
	.zero		1


	//----- nvinfo : EIATTR_EXTERNS
	.align		4
        /*00b4*/ 	.byte	0x04, 0x0f
        /*00b6*/ 	.short	(.L_665 - .L_664)


	//   ....[0]....
	.align		4
.L_664:
        /*00b8*/ 	.word	index@(vprintf)


	//----- nvinfo : EIATTR_MERCURY_ISA_VERSION
	.align		4
.L_665:
        /*00bc*/ 	.byte	0x03, 0x5f
        /*00be*/ 	.short	0x0101


	//----- nvinfo : EIATTR_VRC_CTA_INIT_COUNT
	.align		4
        /*00c0*/ 	.byte	0x02, 0x4a
	.zero		1
	.zero		1


	//----- nvinfo : EIATTR_SYSCALL_OFFSETS
	.align		4
        /*00c4*/ 	.byte	0x04, 0x46
        /*00c6*/ 	.short	(.L_667 - .L_666)


	//   ....[0]....
.L_666:
        /*00c8*/ 	.word	0x00000cc0


	//   ....[1]....
        /*00cc*/ 	.word	0x00000df0


	//   ....[2]....
        /*00d0*/ 	.word	0x00000ed0


	//----- nvinfo : EIATTR_EXIT_INSTR_OFFSETS
	.align		4
.L_667:
        /*00d4*/ 	.byte	0x04, 0x1c
        /*00d6*/ 	.short	(.L_669 - .L_668)


	//   ....[0]....
.L_668:
        /*00d8*/ 	.word	0x00000c10


	//   ....[1]....
        /*00dc*/ 	.word	0x00000c40


	//   ....[2]....
        /*00e0*/ 	.word	0x00000ee0


	//----- nvinfo : EIATTR_CRS_STACK_SIZE
	.align		4
.L_669:
        /*00e4*/ 	.byte	0x04, 0x1e
        /*00e6*/ 	.short	(.L_671 - .L_670)
.L_670:
        /*00e8*/ 	.word	0x00000000


	//----- nvinfo : EIATTR_CBANK_PARAM_SIZE
	.align		4
.L_671:
        /*00ec*/ 	.byte	0x03, 0x19
        /*00ee*/ 	.short	0x0042


	//----- nvinfo : EIATTR_PARAM_CBANK
	.align		4
        /*00f0*/ 	.byte	0x04, 0x0a
        /*00f2*/ 	.short	(.L_673 - .L_672)
	.align		4
.L_672:
        /*00f4*/ 	.word	index@(.nv.constant0._Z18FUSION_calculate_TPdS_PiS0_S0_S_S0_S0_bb)
        /*00f8*/ 	.short	0x0380
        /*00fa*/ 	.short	0x0042


	//----- nvinfo : EIATTR_SW_WAR
	.align		4
.L_673:
        /*00fc*/ 	.byte	0x04, 0x36
        /*00fe*/ 	.short	(.L_675 - .L_674)
.L_674:
        /*0100*/ 	.word	0x00000008
.L_675:


//--------------------- .nv.info._Z22FUSION_fields_fuzzyDivPdS_S_S_PiS0_b --------------------------
	.section	.nv.info._Z22FUSION_fields_fuzzyDivPdS_S_S_PiS0_b,"",@"SHT_CUDA_INFO"
	.sectionflags	@""
	.align	4


	//----- nvinfo : EIATTR_CUDA_API_VERSION
	.align		4
        /*0000*/ 	.byte	0x04, 0x37
        /*0002*/ 	.short	(.L_677 - .L_676)
.L_676:
        /*0004*/ 	.word	0x00000082


	//----- nvinfo : EIATTR_KPARAM_INFO
	.align		4
.L_677:
        /*0008*/ 	.byte	0x04, 0x17
        /*000a*/ 	.short	(.L_679 - .L_678)
.L_678:
        /*000c*/ 	.word	0x00000000
        /*0010*/ 	.short	0x0006
        /*0012*/ 	.short	0x0030
        /*0014*/ 	.byte	0x00, 0xf0, 0x05, 0x00


	//----- nvinfo : EIATTR_KPARAM_INFO
	.align		4
.L_679:
        /*0018*/ 	.byte	0x04, 0x17
        /*001a*/ 	.short	(.L_681 - .L_680)
.L_680:
        /*001c*/ 	.word	0x00000000
        /*0020*/ 	.short	0x0005
        /*0022*/ 	.short	0x0028
        /*0024*/ 	.byte	0x00, 0xf5, 0x21, 0x00


	//----- nvinfo : EIATTR_KPARAM_INFO
	.align		4
.L_681:
        /*0028*/ 	.byte	0x04, 0x17
        /*002a*/ 	.short	(.L_683 - .L_682)
.L_682:
        /*002c*/ 	.word	0x00000000
        /*0030*/ 	.short	0x0004
        /*0032*/ 	.short	0x0020
        /*0034*/ 	.byte	0x00, 0xf5, 0x21, 0x00


	//----- nvinfo : EIATTR_KPARAM_INFO
	.align		4
.L_683:
        /*0038*/ 	.byte	0x04, 0x17
        /*003a*/ 	.short	(.L_685 - .L_684)
.L_684:
        /*003c*/ 	.word	0x00000000
        /*0040*/ 	.short	0x0003
        /*0042*/ 	.short	0x0018
        /*0044*/ 	.byte	0x00, 0xf5, 0x21, 0x00


	//----- nvinfo : EIATTR_KPARAM_INFO
	.align		4
.L_685:
        /*0048*/ 	.byte	0x04, 0x17
        /*004a*/ 	.short	(.L_687 - .L_686)
.L_686:
        /*004c*/ 	.word	0x00000000
        /*0050*/ 	.short	0x0002
        /*0052*/ 	.short	0x0010
        /*0054*/ 	.byte	0x00, 0xf5, 0x21, 0x00


	//----- nvinfo : EIATTR_KPARAM_INFO
	.align		4
.L_687:
        /*0058*/ 	.byte	0x04, 0x17
        /*005a*/ 	.short	(.L_689 - .L_688)
.L_688:
        /*005c*/ 	.word	0x00000000
        /*0060*/ 	.short	0x0001
        /*0062*/ 	.short	0x0008
        /*0064*/ 	.byte	0x00, 0xf5, 0x21, 0x00


	//----- nvinfo : EIATTR_KPARAM_INFO
	.align		4
.L_689:
        /*0068*/ 	.byte	0x04, 0x17
        /*006a*/ 	.short	(.L_691 - .L_690)
.L_690:
        /*006c*/ 	.word	0x00000000
        /*0070*/ 	.short	0x0000
        /*0072*/ 	.short	0x0000
        /*0074*/ 	.byte	0x00, 0xf5, 0x21, 0x00


	//----- nvinfo : EIATTR_SPARSE_MMA_MASK
	.align		4
.L_691:
        /*0078*/ 	.byte	0x03, 0x50
        /*007a*/ 	.short	0x0000


	//----- nvinfo : EIATTR_MAXREG_COUNT
	.align		4
        /*007c*/ 	.byte	0x03, 0x1b
        /*007e*/ 	.short	0x00ff


	//----- nvinfo : EIATTR_NUM_BARRIERS
	.align		4
        /*0080*/ 	.byte	0x02, 0x4c
        /*0082*/ 	.byte	0x01
	.zero		1


	//----- nvinfo : EIATTR_EXTERNS
	.align		4
        /*0084*/ 	.byte	0x04, 0x0f
        /*0086*/ 	.short	(.L_693 - .L_692)


	//   ....[0]....
	.align		4
.L_692:
        /*0088*/ 	.word	index@(vprintf)


	//----- nvinfo : EIATTR_MERCURY_ISA_VERSION
	.align		4
.L_693:
        /*008c*/ 	.byte	0x03, 0x5f
        /*008e*/ 	.short	0x0101


	//----- nvinfo : EIATTR_VRC_CTA_INIT_COUNT
	.align		4
        /*0090*/ 	.byte	0x02, 0x4a
	.zero		1
	.zero		1


	//----- nvinfo : EIATTR_SYSCALL_OFFSETS
	.align		4
        /*0094*/ 	.byte	0x04, 0x46
        /*0096*/ 	.short	(.L_695 - .L_694)


	//   ....[0]....
.L_694:
        /*0098*/ 	.word	0x00000580


	//   ....[1]....
        /*009c*/ 	.word	0x000006e0


	//   ....[2]....
        /*00a0*/ 	.word	0x000007f0


	//----- nvinfo : EIATTR_EXIT_INSTR_OFFSETS
	.align		4
.L_695:
        /*00a4*/ 	.byte	0x04, 0x1c
        /*00a6*/ 	.short	(.L_697 - .L_696)


	//   ....[0]....
.L_696:
        /*00a8*/ 	.word	0x000004d0


	//   ....[1]....
        /*00ac*/ 	.word	0x00000500


	//   ....[2]....
        /*00b0*/ 	.word	0x00000800


	//----- nvinfo : EIATTR_CRS_STACK_SIZE
	.align		4
.L_697:
        /*00b4*/ 	.byte	0x04, 0x1e
        /*00b6*/ 	.short	(.L_699 - .L_698)
.L_698:
        /*00b8*/ 	.word	0x00000000


	//----- nvinfo : EIATTR_CBANK_PARAM_SIZE
	.align		4
.L_699:
        /*00bc*/ 	.byte	0x03, 0x19
        /*00be*/ 	.short	0x0031


	//----- nvinfo : EIATTR_PARAM_CBANK
	.align		4
        /*00c0*/ 	.byte	0x04, 0x0a
        /*00c2*/ 	.short	(.L_701 - .L_700)
	.align		4
.L_700:
        /*00c4*/ 	.word	index@(.nv.constant0._Z22FUSION_fields_fuzzyDivPdS_S_S_PiS0_b)
        /*00c8*/ 	.short	0x0380
        /*00ca*/ 	.short	0x0031


	//----- nvinfo : EIATTR_SW_WAR
	.align		4
.L_701:
        /*00cc*/ 	.byte	0x04, 0x36
        /*00ce*/ 	.short	(.L_703 - .L_702)
.L_702:
        /*00d0*/ 	.word	0x00000008
.L_703:


//--------------------- .nv.info._Z26FUSION_activity_fuzzy_normPdS_S_PiS0_S0_b --------------------------
	.section	.nv.info._Z26FUSION_activity_fuzzy_normPdS_S_PiS0_S0_b,"",@"SHT_CUDA_INFO"
	.sectionflags	@""
	.align	4


	//----- nvinfo : EIATTR_CUDA_API_VERSION
	.align		4
        /*0000*/ 	.byte	0x04, 0x37
        /*0002*/ 	.short	(.L_705 - .L_704)
.L_704:
        /*0004*/ 	.word	0x00000082


	//----- nvinfo : EIATTR_KPARAM_INFO
	.align		4
.L_705:
        /*0008*/ 	.byte	0x04, 0x17
        /*000a*/ 	.short	(.L_707 - .L_706)
.L_706:
        /*000c*/ 	.word	0x00000000
        /*0010*/ 	.short	0x0006
        /*0012*/ 	.short	0x0030
        /*0014*/ 	.byte	0x00, 0xf0, 0x05, 0x00


	//----- nvinfo : EIATTR_KPARAM_INFO
	.align		4
.L_707:
        /*0018*/ 	.byte	0x04, 0x17
        /*001a*/ 	.short	(.L_709 - .L_708)
.L_708:
        /*001c*/ 	.word	0x00000000
        /*0020*/ 	.short	0x0005
        /*0022*/ 	.short	0x0028
        /*0024*/ 	.byte	0x00, 0xf5, 0x21, 0x00


	//----- nvinfo : EIATTR_KPARAM_INFO
	.align		4
.L_709:
        /*0028*/ 	.byte	0x04, 0x17
        /*002a*/ 	.short	(.L_711 - .L_710)
.L_710:
        /*002c*/ 	.word	0x00000000
        /*0030*/ 	.short	0x0004
        /*0032*/ 	.short	0x0020
        /*0034*/ 	.byte	0x00, 0xf5, 0x21, 0x00


	//----- nvinfo : EIATTR_KPARAM_INFO
	.align		4
.L_711:
        /*0038*/ 	.byte	0x04, 0x17
        /*003a*/ 	.short	(.L_713 - .L_712)
.L_712:
        /*003c*/ 	.word	0x00000000
        /*0040*/ 	.short	0x0003
        /*0042*/ 	.short	0x0018
        /*0044*/ 	.byte	0x00, 0xf5, 0x21, 0x00


	//----- nvinfo : EIATTR_KPARAM_INFO
	.align		4
.L_713:
        /*0048*/ 	.byte	0x04, 0x17
        /*004a*/ 	.short	(.L_715 - .L_714)
.L_714:
        /*004c*/ 	.word	0x00000000
        /*0050*/ 	.short	0x0002
        /*0052*/ 	.short	0x0010
        /*0054*/ 	.byte	0x00, 0xf5, 0x21, 0x00


	//----- nvinfo : EIATTR_KPARAM_INFO
	.align		4
.L_715:
        /*0058*/ 	.byte	0x04, 0x17
        /*005a*/ 	.short	(.L_717 - .L_716)
.L_716:
        /*005c*/ 	.word	0x00000000
        /*0060*/ 	.short	0x0001
        /*0062*/ 	.short	0x0008
        /*0064*/ 	.byte	0x00, 0xf5, 0x21, 0x00


	//----- nvinfo : EIATTR_KPARAM_INFO
	.align		4
.L_717:
        /*0068*/ 	.byte	0x04, 0x17
        /*006a*/ 	.short	(.L_719 - .L_718)
.L_718:
        /*006c*/ 	.word	0x00000000
        /*0070*/ 	.short	0x0000
        /*0072*/ 	.short	0x0000
        /*0074*/ 	.byte	0x00, 0xf5, 0x21, 0x00


	//----- nvinfo : EIATTR_SPARSE_MMA_MASK
	.align		4
.L_719:
        /*0078*/ 	.byte	0x03, 0x50
        /*007a*/ 	.short	0x0000


	//----- nvinfo : EIATTR_MAXREG_COUNT
	.align		4
        /*007c*/ 	.byte	0x03, 0x1b
        /*007e*/ 	.short	0x00ff


	//----- nvinfo : EIATTR_NUM_BARRIERS
	.align		4
        /*0080*/ 	.byte	0x02, 0x4c
        /*0082*/ 	.byte	0x01
	.zero		1


	//----- nvinfo : EIATTR_EXTERNS
	.align		4
        /*0084*/ 	.byte	0x04, 0x0f
        /*0086*/ 	.short	(.L_721 - .L_720)


	//   ....[0]....
	.align		4
.L_720:
        /*0088*/ 	.word	index@(vprintf)


	//----- nvinfo : EIATTR_MERCURY_ISA_VERSION
	.align		4
.L_721:
        /*008c*/ 	.byte	0x03, 0x5f
        /*008e*/ 	.short	0x0101


	//----- nvinfo : EIATTR_VRC_CTA_INIT_COUNT
	.align		4
        /*0090*/ 	.byte	0x02, 0x4a
	.zero		1
	.zero		1


	//----- nvinfo : EIATTR_SYSCALL_OFFSETS
	.align		4
        /*0094*/ 	.byte	0x04, 0x46
        /*0096*/ 	.short	(.L_723 - .L_722)


	//   ....[0]....
.L_722:
        /*0098*/ 	.word	0x00000a20


	//   ....[1]....
        /*009c*/ 	.word	0x00000b50


	//   ....[2]....
        /*00a0*/ 	.word	0x00000c30


	//----- nvinfo : EIATTR_EXIT_INSTR_OFFSETS
	.align		4
.L_723:
        /*00a4*/ 	.byte	0x04, 0x1c
        /*00a6*/ 	.short	(.L_725 - .L_724)


	//   ....[0]....
.L_724:
        /*00a8*/ 	.word	0x00000970


	//   ....[1]....
        /*00ac*/ 	.word	0x000009a0


	//   ....[2]....
        /*00b0*/ 	.word	0x00000c40


	//----- nvinfo : EIATTR_CRS_STACK_SIZE
	.align		4
.L_725:
        /*00b4*/ 	.byte	0x04, 0x1e
        /*00b6*/ 	.short	(.L_727 - .L_726)
.L_726:
        /*00b8*/ 	.word	0x00000000


	//----- nvinfo : EIATTR_CBANK_PARAM_SIZE
	.align		4
.L_727:
        /*00bc*/ 	.byte	0x03, 0x19
        /*00be*/ 	.short	0x0031


	//----- nvinfo : EIATTR_PARAM_CBANK
	.align		4
        /*00c0*/ 	.byte	0x04, 0x0a
        /*00c2*/ 	.short	(.L_729 - .L_728)
	.align		4
.L_728:
        /*00c4*/ 	.word	index@(.nv.constant0._Z26FUSION_activity_fuzzy_normPdS_S_PiS0_S0_b)
        /*00c8*/ 	.short	0x0380
        /*00ca*/ 	.short	0x0031


	//----- nvinfo : EIATTR_SW_WAR
	.align		4
.L_729:
        /*00cc*/ 	.byte	0x04, 0x36
        /*00ce*/ 	.short	(.L_731 - .L_730)
.L_730:
        /*00d0*/ 	.word	0x00000008
.L_731:


//--------------------- .nv.info._Z24FUSION_fields_fuzzy_normPdS_S_PiS0_S0_S0_b --------------------------
	.section	.nv.info._Z24FUSION_fields_fuzzy_normPdS_S_PiS0_S0_S0_b,"",@"SHT_CUDA_INFO"
	.sectionflags	@""
	.align	4


	//----- nvinfo : EIATTR_CUDA_API_VERSION
	.align		4
        /*0000*/ 	.byte	0x04, 0x37
        /*0002*/ 	.short	(.L_733 - .L_732)
.L_732:
        /*0004*/ 	.word	0x00000082


	//----- nvinfo : EIATTR_KPARAM_INFO
	.align		4
.L_733:
        /*0008*/ 	.byte	0x04, 0x17
        /*000a*/ 	.short	(.L_735 - .L_734)
.L_734:
        /*000c*/ 	.word	0x00000000
        /*0010*/ 	.short	0x0007
        /*0012*/ 	.short	0x0038
        /*0014*/ 	.byte	0x00, 0xf0, 0x05, 0x00


	//----- nvinfo : EIATTR_KPARAM_INFO
	.align		4
.L_735:
        /*0018*/ 	.byte	0x04, 0x17
        /*001a*/ 	.short	(.L_737 - .L_736)
.L_736:
        /*001c*/ 	.word	0x00000000
        /*0020*/ 	.short	0x0006
        /*0022*/ 	.short	0x0030
        /*0024*/ 	.byte	0x00, 0xf5, 0x21, 0x00


	//----- nvinfo : EIATTR_KPARAM_INFO
	.align		4
.L_737:
        /*0028*/ 	.byte	0x04, 0x17
        /*002a*/ 	.short	(.L_739 - .L_738)
.L_738:
        /*002c*/ 	.word	0x00000000
        /*0030*/ 	.short	0x0005
        /*0032*/ 	.short	0x0028
        /*0034*/ 	.byte	0x00, 0xf5, 0x21, 0x00


	//----- nvinfo : EIATTR_KPARAM_INFO
	.align		4
.L_739:
        /*0038*/ 	.byte	0x04, 0x17
        /*003a*/ 	.short	(.L_741 - .L_740)
.L_740:
        /*003c*/ 	.word	0x00000000
        /*0040*/ 	.short	0x0004
        /*0042*/ 	.short	0x0020
        /*0044*/ 	.byte	0x00, 0xf5, 0x21, 0x00


	//----- nvinfo : EIATTR_KPARAM_INFO
	.align		4
.L_741:
        /*0048*/ 	.byte	0x04, 0x17
        /*004a*/ 	.short	(.L_743 - .L_742)
.L_742:
        /*004c*/ 	.word	0x00000000
        /*0050*/ 	.short	0x0003
        /*0052*/ 	.short	0x0018
        /*0054*/ 	.byte	0x00, 0xf5, 0x21, 0x00


	//----- nvinfo : EIATTR_KPARAM_INFO
	.align		4
.L_743:
        /*0058*/ 	.byte	0x04, 0x17
        /*005a*/ 	.short	(.L_745 - .L_744)
.L_744:
        /*005c*/ 	.word	0x00000000
        /*0060*/ 	.short	0x0002
        /*0062*/ 	.short	0x0010
        /*0064*/ 	.byte	0x00, 0xf5, 0x21, 0x00


	//----- nvinfo : EIATTR_KPARAM_INFO
	.align		4
.L_745:
        /*0068*/ 	.byte	0x04, 0x17
        /*006a*/ 	.short	(.L_747 - .L_746)
.L_746:
        /*006c*/ 	.word	0x00000000
        /*0070*/ 	.short	0x0001
        /*0072*/ 	.short	0x0008
        /*0074*/ 	.byte	0x00, 0xf5, 0x21, 0x00


	//----- nvinfo : EIATTR_KPARAM_INFO
	.align		4
.L_747:
        /*0078*/ 	.byte	0x04, 0x17
        /*007a*/ 	.short	(.L_749 - .L_748)
.L_748:
        /*007c*/ 	.word	0x00000000
        /*0080*/ 	.short	0x0000
        /*0082*/ 	.short	0x0000
        /*0084*/ 	.byte	0x00, 0xf5, 0x21, 0x00


	//----- nvinfo : EIATTR_SPARSE_MMA_MASK
	.align		4
.L_749:
        /*0088*/ 	.byte	0x03, 0x50
        /*008a*/ 	.short	0x0000


	//----- nvinfo : EIATTR_MAXREG_COUNT
	.align		4
        /*008c*/ 	.byte	0x03, 0x1b
        /*008e*/ 	.short	0x00ff


	//----- nvinfo : EIATTR_NUM_BARRIERS
	.align		4
        /*0090*/ 	.byte	0x02, 0x4c
        /*0092*/ 	.byte	0x01
	.zero		1


	//----- nvinfo : EIATTR_EXTERNS
	.align		4
        /*0094*/ 	.byte	0x04, 0x0f
        /*0096*/ 	.short	(.L_751 - .L_750)


	//   ....[0]....
	.align		4
.L_750:
        /*0098*/ 	.word	index@(vprintf)


	//----- nvinfo : EIATTR_MERCURY_ISA_VERSION
	.align		4
.L_751:
        /*009c*/ 	.byte	0x03, 0x5f
        /*009e*/ 	.short	0x0101


	//----- nvinfo : EIATTR_VRC_CTA_INIT_COUNT
	.align		4
        /*00a0*/ 	.byte	0x02, 0x4a
	.zero		1
	.zero		1


	//----- nvinfo : EIATTR_SYSCALL_OFFSETS
	.align		4
        /*00a4*/ 	.byte	0x04, 0x46
        /*00a6*/ 	.short	(.L_753 - .L_752)


	//   ....[0]....
.L_752:
        /*00a8*/ 	.word	0x00000d00


	//   ....[1]....
        /*00ac*/ 	.word	0x00000e60


	//   ....[2]....
        /*00b0*/ 	.word	0x00000f70


	//----- nvinfo : EIATTR_EXIT_INSTR_OFFSETS
	.align		4
.L_753:
        /*00b4*/ 	.byte	0x04, 0x1c
        /*00b6*/ 	.short	(.L_755 - .L_754)


	//   ....[0]....
.L_754:
        /*00b8*/ 	.word	0x00000c50


	//   ....[1]....
        /*00bc*/ 	.word	0x00000c80


	//   ....[2]....
        /*00c0*/ 	.word	0x00000f80


	//----- nvinfo : EIATTR_CRS_STACK_SIZE
	.align		4
.L_755:
        /*00c4*/ 	.byte	0x04, 0x1e
        /*00c6*/ 	.short	(.L_757 - .L_756)
.L_756:
        /*00c8*/ 	.word	0x00000000


	//----- nvinfo : EIATTR_CBANK_PARAM_SIZE
	.align		4
.L_757:
        /*00cc*/ 	.byte	0x03, 0x19
        /*00ce*/ 	.short	0x0039


	//----- nvinfo : EIATTR_PARAM_CBANK
	.align		4
        /*00d0*/ 	.byte	0x04, 0x0a
        /*00d2*/ 	.short	(.L_759 - .L_758)
	.align		4
.L_758:
        /*00d4*/ 	.word	index@(.nv.constant0._Z24FUSION_fields_fuzzy_normPdS_S_PiS0_S0_S0_b)
        /*00d8*/ 	.short	0x0380
        /*00da*/ 	.short	0x0039


	//----- nvinfo : EIATTR_SW_WAR
	.align		4
.L_759:
        /*00dc*/ 	.byte	0x04, 0x36
        /*00de*/ 	.short	(.L_761 - .L_760)
.L_760:
        /*00e0*/ 	.word	0x00000008
.L_761:


//--------------------- .nv.info._Z23FUSION_fuzzy_art_IImultPdS_S_PiS0_S0_b --------------------------
	.section	.nv.info._Z23FUSION_fuzzy_art_IImultPdS_S_PiS0_S0_b,"",@"SHT_CUDA_INFO"
	.sectionflags	@""
	.align	4


	//----- nvinfo : EIATTR_CUDA_API_VERSION
	.align		4
        /*0000*/ 	.byte	0x04, 0x37
        /*0002*/ 	.short	(.L_763 - .L_762)
.L_762:
        /*0004*/ 	.word	0x00000082


	//----- nvinfo : EIATTR_KPARAM_INFO
	.align		4
.L_763:
        /*0008*/ 	.byte	0x04, 0x17
        /*000a*/ 	.short	(.L_765 - .L_764)
.L_764:
        /*000c*/ 	.word	0x00000000
        /*0010*/ 	.short	0x0006
        /*0012*/ 	.short	0x0030
        /*0014*/ 	.byte	0x00, 0xf0, 0x05, 0x00


	//----- nvinfo : EIATTR_KPARAM_INFO
	.align		4
.L_765:
        /*0018*/ 	.byte	0x04, 0x17
        /*001a*/ 	.short	(.L_767 - .L_766)
.L_766:
        /*001c*/ 	.word	0x00000000
        /*0020*/ 	.short	0x0005
        /*0022*/ 	.short	0x0028
        /*0024*/ 	.byte	0x00, 0xf5, 0x21, 0x00


	//----- nvinfo : EIATTR_KPARAM_INFO
	.align		4
.L_767:
        /*0028*/ 	.byte	0x04, 0x17
        /*002a*/ 	.short	(.L_769 - .L_768)
.L_768:
        /*002c*/ 	.word	0x00000000
        /*0030*/ 	.short	0x0004
        /*0032*/ 	.short	0x0020
        /*0034*/ 	.byte	0x00, 0xf5, 0x21, 0x00


	//----- nvinfo : EIATTR_KPARAM_INFO
	.align		4
.L_769:
        /*0038*/ 	.byte	0x04, 0x17
        /*003a*/ 	.short	(.L_771 - .L_770)
.L_770:
        /*003c*/ 	.word	0x00000000
        /*0040*/ 	.short	0x0003
        /*0042*/ 	.short	0x0018
        /*0044*/ 	.byte	0x00, 0xf5, 0x21, 0x00


	//----- nvinfo : EIATTR_KPARAM_INFO
	.align		4
.L_771:
        /*0048*/ 	.byte	0x04, 0x17
        /*004a*/ 	.short	(.L_773 - .L_772)
.L_772:
        /*004c*/ 	.word	0x00000000
        /*0050*/ 	.short	0x0002
        /*0052*/ 	.short	0x0010
        /*0054*/ 	.byte	0x00, 0xf5, 0x21, 0x00


	//----- nvinfo : EIATTR_KPARAM_INFO
	.align		4
.L_773:
        /*0058*/ 	.byte	0x04, 0x17
        /*005a*/ 	.short	(.L_775 - .L_774)
.L_774:
        /*005c*/ 	.word	0x00000000
        /*0060*/ 	.short	0x0001
        /*0062*/ 	.short	0x0008
        /*0064*/ 	.byte	0x00, 0xf5, 0x21, 0x00


	//----- nvinfo : EIATTR_KPARAM_INFO
	.align		4
.L_775:
        /*0068*/ 	.byte	0x04, 0x17
        /*006a*/ 	.short	(.L_777 - .L_776)
.L_776:
        /*006c*/ 	.word	0x00000000
        /*0070*/ 	.short	0x0000
        /*0072*/ 	.short	0x0000
        /*0074*/ 	.byte	0x00, 0xf5, 0x21, 0x00


	//----- nvinfo : EIATTR_SPARSE_MMA_MASK
	.align		4
.L_777:
        /*0078*/ 	.byte	0x03, 0x50
        /*007a*/ 	.short	0x0000


	//----- nvinfo : EIATTR_MAXREG_COUNT
	.align		4
        /*007c*/ 	.byte	0x03, 0x1b
        /*007e*/ 	.short	0x00ff


	//----- nvinfo : EIATTR_NUM_BARRIERS
	.align		4
        /*0080*/ 	.byte	0x02, 0x4c
        /*0082*/ 	.byte	0x01
	.zero		1


	//----- nvinfo : EIATTR_EXTERNS
	.align		4
        /*0084*/ 	.byte	0x04, 0x0f
        /*0086*/ 	.short	(.L_779 - .L_778)


	//   ....[0]....
	.align		4
.L_778:
        /*0088*/ 	.word	index@(vprintf)


	//----- nvinfo : EIATTR_MERCURY_ISA_VERSION
	.align		4
.L_779:
        /*008c*/ 	.byte	0x03, 0x5f
        /*008e*/ 	.short	0x0101


	//----- nvinfo : EIATTR_VRC_CTA_INIT_COUNT
	.align		4
        /*0090*/ 	.byte	0x02, 0x4a
	.zero		1
	.zero		1


	//----- nvinfo : EIATTR_SYSCALL_OFFSETS
	.align		4
        /*0094*/ 	.byte	0x04, 0x46
        /*0096*/ 	.short	(.L_781 - .L_780)


	//   ....[0]....
.L_780:
        /*0098*/ 	.word	0x00000420


	//   ....[1]....
        /*009c*/ 	.word	0x000006e0


	//   ....[2]....
        /*00a0*/ 	.word	0x000007c0


	//   ....[3]....
        /*00a4*/ 	.word	0x000008d0


	//----- nvinfo : EIATTR_EXIT_INSTR_OFFSETS
	.align		4
.L_781:
        /*00a8*/ 	.byte	0x04, 0x1c
        /*00aa*/ 	.short	(.L_783 - .L_782)


	//   ....[0]....
.L_782:
        /*00ac*/ 	.word	0x00000370


	//   ....[1]....
        /*00b0*/ 	.word	0x000003a0


	//   ....[2]....
        /*00b4*/ 	.word	0x000008e0


	//----- nvinfo : EIATTR_CRS_STACK_SIZE
	.align		4
.L_783:
        /*00b8*/ 	.byte	0x04, 0x1e
        /*00ba*/ 	.short	(.L_785 - .L_784)
.L_784:
        /*00bc*/ 	.word	0x00000000


	//----- nvinfo : EIATTR_CBANK_PARAM_SIZE
	.align		4
.L_785:
        /*00c0*/ 	.byte	0x03, 0x19
        /*00c2*/ 	.short	0x0031


	//----- nvinfo : EIATTR_PARAM_CBANK
	.align		4
        /*00c4*/ 	.byte	0x04, 0x0a
        /*00c6*/ 	.short	(.L_787 - .L_786)
	.align		4
.L_786:
        /*00c8*/ 	.word	index@(.nv.constant0._Z23FUSION_fuzzy_art_IImultPdS_S_PiS0_S0_b)
        /*00cc*/ 	.short	0x0380
        /*00ce*/ 	.short	0x0031


	//----- nvinfo : EIATTR_SW_WAR
	.align		4
.L_787:
        /*00d0*/ 	.byte	0x04, 0x36
        /*00d2*/ 	.short	(.L_789 - .L_788)
.L_788:
        /*00d4*/ 	.word	0x00000008
.L_789:


//--------------------- .nv.info._Z20FUSION_fuzzy_art_andPdS_S_PiS0_S0_b --------------------------
	.section	.nv.info._Z20FUSION_fuzzy_art_andPdS_S_PiS0_S0_b,"",@"SHT_CUDA_INFO"
	.sectionflags	@""
	.align	4


	//----- nvinfo : EIATTR_CUDA_API_VERSION
	.align		4
        /*0000*/ 	.byte	0x04, 0x37
        /*0002*/ 	.short	(.L_791 - .L_790)
.L_790:
        /*0004*/ 	.word	0x00000082


	//----- nvinfo : EIATTR_KPARAM_INFO
	.align		4
.L_791:
        /*0008*/ 	.byte	0x04, 0x17
        /*000a*/ 	.short	(.L_793 - .L_792)
.L_792:
        /*000c*/ 	.word	0x00000000
        /*0010*/ 	.short	0x0006
        /*0012*/ 	.short	0x0030
        /*0014*/ 	.byte	0x00, 0xf0, 0x05, 0x00


	//----- nvinfo : EIATTR_KPARAM_INFO
	.align		4
.L_793:
        /*0018*/ 	.byte	0x04, 0x17
        /*001a*/ 	.short	(.L_795 - .L_794)
.L_794:
        /*001c*/ 	.word	0x00000000
        /*0020*/ 	.short	0x0005
        /*0022*/ 	.short	0x0028
        /*0024*/ 	.byte	0x00, 0xf5, 0x21, 0x00


	//----- nvinfo : EIATTR_KPARAM_INFO
	.align		4
.L_795:
        /*0028*/ 	.byte	0x04, 0x17
        /*002a*/ 	.short	(.L_797 - .L_796)
.L_796:
        /*002c*/ 	.word	0x00000000
        /*0030*/ 	.short	0x0004
        /*0032*/ 	.short	0x0020
        /*0034*/ 	.byte	0x00, 0xf5, 0x21, 0x00


	//----- nvinfo : EIATTR_KPARAM_INFO
	.align		4
.L_797:
        /*0038*/ 	.byte	0x04, 0x17
        /*003a*/ 	.short	(.L_799 - .L_798)
.L_798:
        /*003c*/ 	.word	0x00000000
        /*0040*/ 	.short	0x0003
        /*0042*/ 	.short	0x0018
        /*0044*/ 	.byte	0x00, 0xf5, 0x21, 0x00


	//----- nvinfo : EIATTR_KPARAM_INFO
	.align		4
.L_799:
        /*0048*/ 	.byte	0x04, 0x17
        /*004a*/ 	.short	(.L_801 - .L_800)
.L_800:
        /*004c*/ 	.word	0x00000000
        /*0050*/ 	.short	0x0002
        /*0052*/ 	.short	0x0010
        /*0054*/ 	.byte	0x00, 0xf5, 0x21, 0x00


	//----- nvinfo : EIATTR_KPARAM_INFO
	.align		4
.L_801:
        /*0058*/ 	.byte	0x04, 0x17
        /*005a*/ 	.short	(.L_803 - .L_802)
.L_802:
        /*005c*/ 	.word	0x00000000
        /*0060*/ 	.short	0x0001
        /*0062*/ 	.short	0x0008
        /*0064*/ 	.byte	0x00, 0xf5, 0x21, 0x00


	//----- nvinfo : EIATTR_KPARAM_INFO
	.align		4
.L_803:
        /*0068*/ 	.byte	0x04, 0x17
        /*006a*/ 	.short	(.L_805 - .L_804)
.L_804:
        /*006c*/ 	.word	0x00000000
        /*0070*/ 	.short	0x0000
        /*0072*/ 	.short	0x0000
        /*0074*/ 	.byte	0x00, 0xf5, 0x21, 0x00


	//----- nvinfo : EIATTR_SPARSE_MMA_MASK
	.align		4
.L_805:
        /*0078*/ 	.byte	0x03, 0x50
        /*007a*/ 	.short	0x0000


	//----- nvinfo : EIATTR_MAXREG_COUNT
	.align		4
        /*007c*/ 	.byte	0x03, 0x1b
        /*007e*/ 	.short	0x00ff


	//----- nvinfo : EIATTR_NUM_BARRIERS
	.align		4
        /*0080*/ 	.byte	0x02, 0x4c
        /*0082*/ 	.byte	0x01
	.zero		1


	//----- nvinfo : EIATTR_EXTERNS
	.align		4
        /*0084*/ 	.byte	0x04, 0x0f
        /*0086*/ 	.short	(.L_807 - .L_806)


	//   ....[0]....
	.align		4
.L_806:
        /*0088*/ 	.word	index@(vprintf)


	//----- nvinfo : EIATTR_MERCURY_ISA_VERSION
	.align		4
.L_807:
        /*008c*/ 	.byte	0x03, 0x5f
        /*008e*/ 	.short	0x0101


	//----- nvinfo : EIATTR_VRC_CTA_INIT_COUNT
	.align		4
        /*0090*/ 	.byte	0x02, 0x4a
	.zero		1
	.zero		1


	//----- nvinfo : EIATTR_SYSCALL_OFFSETS
	.align		4
        /*0094*/ 	.byte	0x04, 0x46
        /*0096*/ 	.short	(.L_809 - .L_808)


	//   ....[0]....
.L_808:
        /*0098*/ 	.word	0x00000430


	//   ....[1]....
        /*009c*/ 	.word	0x000006f0


	//   ....[2]....
        /*00a0*/ 	.word	0x000007d0


	//   ....[3]....
        /*00a4*/ 	.word	0x000008e0


	//----- nvinfo : EIATTR_EXIT_INSTR_OFFSETS
	.align		4
.L_809:
        /*00a8*/ 	.byte	0x04, 0x1c
        /*00aa*/ 	.short	(.L_811 - .L_810)


	//   ....[0]....
.L_810:
        /*00ac*/ 	.word	0x00000380


	//   ....[1]....
        /*00b0*/ 	.word	0x000003b0


	//   ....[2]....
        /*00b4*/ 	.word	0x000008f0


	//----- nvinfo : EIATTR_CRS_STACK_SIZE
	.align		4
.L_811:
        /*00b8*/ 	.byte	0x04, 0x1e
        /*00ba*/ 	.short	(.L_813 - .L_812)
.L_812:
        /*00bc*/ 	.word	0x00000000


	//----- nvinfo : EIATTR_CBANK_PARAM_SIZE
	.align		4
.L_813:
        /*00c0*/ 	.byte	0x03, 0x19
        /*00c2*/ 	.short	0x0031


	//----- nvinfo : EIATTR_PARAM_CBANK
	.align		4
        /*00c4*/ 	.byte	0x04, 0x0a
        /*00c6*/ 	.short	(.L_815 - .L_814)
	.align		4
.L_814:
        /*00c8*/ 	.word	index@(.nv.constant0._Z20FUSION_fuzzy_art_andPdS_S_PiS0_S0_b)
        /*00cc*/ 	.short	0x0380
        /*00ce*/ 	.short	0x0031


	//----- nvinfo : EIATTR_SW_WAR
	.align		4
.L_815:
        /*00d0*/ 	.byte	0x04, 0x36
        /*00d2*/ 	.short	(.L_817 - .L_816)
.L_816:
        /*00d4*/ 	.word	0x00000008
.L_817:


//--------------------- .nv.info._Z24debug_print_full_networkPdPiS0_S0_S0_S0_ --------------------------
	.section	.nv.info._Z24debug_print_full_networkPdPiS0_S0_S0_S0_,"",@"SHT_CUDA_INFO"
	.sectionflags	@""
	.align	4


	//----- nvinfo : EIATTR_CUDA_API_VERSION
	.align		4
        /*0000*/ 	.byte	0x04, 0x37
        /*0002*/ 	.short	(.L_819 - .L_818)
.L_818:
        /*0004*/ 	.word	0x00000082


	//----- nvinfo : EIATTR_KPARAM_INFO
	.align		4
.L_819:
        /*0008*/ 	.byte	0x04, 0x17
        /*000a*/ 	.short	(.L_821 - .L_820)
.L_820:
        /*000c*/ 	.word	0x00000000
        /*0010*/ 	.short	0x0005
        /*0012*/ 	.short	0x0028
        /*0014*/ 	.byte	0x00, 0xf5, 0x21, 0x00


	//----- nvinfo : EIATTR_KPARAM_INFO
	.align		4
.L_821:
        /*0018*/ 	.byte	0x04, 0x17
        /*001a*/ 	.short	(.L_823 - .L_822)
.L_822:
        /*001c*/ 	.word	0x00000000
        /*0020*/ 	.short	0x0004
        /*0022*/ 	.short	0x0020
        /*0024*/ 	.byte	0x00, 0xf5, 0x21, 0x00


	//----- nvinfo : EIATTR_KPARAM_INFO
	.align		4
.L_823:
        /*0028*/ 	.byte	0x04, 0x17
        /*002a*/ 	.short	(.L_825 - .L_824)
.L_824:
        /*002c*/ 	.word	0x00000000
        /*0030*/ 	.short	0x0003
        /*0032*/ 	.short	0x0018
        /*0034*/ 	.byte	0x00, 0xf5, 0x21, 0x00


	//----- nvinfo : EIATTR_KPARAM_INFO
	.align		4
.L_825:
        /*0038*/ 	.byte	0x04, 0x17
        /*003a*/ 	.short	(.L_827 - .L_826)
.L_826:
        /*003c*/ 	.word	0x00000000
        /*0040*/ 	.short	0x0002
        /*0042*/ 	.short	0x0010
        /*0044*/ 	.byte	0x00, 0xf5, 0x21, 0x00


	//----- nvinfo : EIATTR_KPARAM_INFO
	.align		4
.L_827:
        /*0048*/ 	.byte	0x04, 0x17
        /*004a*/ 	.short	(.L_829 - .L_828)
.L_828:
        /*004c*/ 	.word	0x00000000
        /*0050*/ 	.short	0x0001
        /*0052*/ 	.short	0x0008
        /*0054*/ 	.byte	0x00, 0xf5, 0x21, 0x00


	//----- nvinfo : EIATTR_KPARAM_INFO
	.align		4
.L_829:
        /*0058*/ 	.byte	0x04, 0x17
        /*005a*/ 	.short	(.L_831 - .L_830)
.L_830:
        /*005c*/ 	.word	0x00000000
        /*0060*/ 	.short	0x0000
        /*0062*/ 	.short	0x0000
        /*0064*/ 	.byte	0x00, 0xf5, 0x21, 0x00


	//----- nvinfo : EIATTR_SPARSE_MMA_MASK
	.align		4
.L_831:
        /*0068*/ 	.byte	0x03, 0x50
        /*006a*/ 	.short	0x0000


	//----- nvinfo : EIATTR_MAXREG_COUNT
	.align		4
        /*006c*/ 	.byte	0x03, 0x1b
        /*006e*/ 	.short	0x00ff


	//----- nvinfo : EIATTR_EXTERNS
	.align		4
        /*0070*/ 	.byte	0x04, 0x0f
        /*0072*/ 	.short	(.L_833 - .L_832)


	//   ....[0]....
	.align		4
.L_832:
        /*0074*/ 	.word	index@(vprintf)


	//----- nvinfo : EIATTR_MERCURY_ISA_VERSION
	.align		4
.L_833:
        /*0078*/ 	.byte	0x03, 0x5f
        /*007a*/ 	.short	0x0101


	//----- nvinfo : EIATTR_VRC_CTA_INIT_COUNT
	.align		4
        /*007c*/ 	.byte	0x02, 0x4a
	.zero		1
	.zero		1


	//----- nvinfo : EIATTR_SYSCALL_OFFSETS
	.align		4
        /*0080*/ 	.byte	0x04, 0x46
        /*0082*/ 	.short	(.L_835 - .L_834)


	//   ....[0]....
.L_834:
        /*0084*/ 	.word	0x000000e0


	//   ....[1]....
        /*0088*/ 	.word	0x000002a0


	//   ....[2]....
        /*008c*/ 	.word	0x000003e0


	//   ....[3]....
        /*0090*/ 	.word	0x000004c0


	//   ....[4]....
        /*0094*/ 	.word	0x00000610


	//----- nvinfo : EIATTR_EXIT_INSTR_OFFSETS
	.align		4
.L_835:
        /*0098*/ 	.byte	0x04, 0x1c
        /*009a*/ 	.short	(.L_837 - .L_836)


	//   ....[0]....
.L_836:
        /*009c*/ 	.word	0x00000620


	//----- nvinfo : EIATTR_CRS_STACK_SIZE
	.align		4
.L_837:
        /*00a0*/ 	.byte	0x04, 0x1e
        /*00a2*/ 	.short	(.L_839 - .L_838)
.L_838:
        /*00a4*/ 	.word	0x00000000


	//----- nvinfo : EIATTR_CBANK_PARAM_SIZE
	.align		4
.L_839:
        /*00a8*/ 	.byte	0x03, 0x19
        /*00aa*/ 	.short	0x0030


	//----- nvinfo : EIATTR_PARAM_CBANK
	.align		4
        /*00ac*/ 	.byte	0x04, 0x0a
        /*00ae*/ 	.short	(.L_841 - .L_840)
	.align		4
.L_840:
        /*00b0*/ 	.word	index@(.nv.constant0._Z24debug_print_full_networkPdPiS0_S0_S0_S0_)
        /*00b4*/ 	.short	0x0380
        /*00b6*/ 	.short	0x0030


	//----- nvinfo : EIATTR_SW_WAR
	.align		4
.L_841:
        /*00b8*/ 	.byte	0x04, 0x36
        /*00ba*/ 	.short	(.L_843 - .L_842)
.L_842:
        /*00bc*/ 	.word	0x00000008
.L_843:


//--------------------- .nv.info._Z19debug_print_weightsPdPiS0_ --------------------------
	.section	.nv.info._Z19debug_print_weightsPdPiS0_,"",@"SHT_CUDA_INFO"
	.sectionflags	@""
	.align	4


	//----- nvinfo : EIATTR_CUDA_API_VERSION
	.align		4
        /*0000*/ 	.byte	0x04, 0x37
        /*0002*/ 	.short	(.L_845 - .L_844)
.L_844:
        /*0004*/ 	.word	0x00000082


	//----- nvinfo : EIATTR_KPARAM_INFO
	.align		4
.L_845:
        /*0008*/ 	.byte	0x04, 0x17
        /*000a*/ 	.short	(.L_847 - .L_846)
.L_846:
        /*000c*/ 	.word	0x00000000
        /*0010*/ 	.short	0x0002
        /*0012*/ 	.short	0x0010
        /*0014*/ 	.byte	0x00, 0xf5, 0x21, 0x00


	//----- nvinfo : EIATTR_KPARAM_INFO
	.align		4
.L_847:
        /*0018*/ 	.byte	0x04, 0x17
        /*001a*/ 	.short	(.L_849 - .L_848)
.L_848:
        /*001c*/ 	.word	0x00000000
        /*0020*/ 	.short	0x0001
        /*0022*/ 	.short	0x0008
        /*0024*/ 	.byte	0x00, 0xf5, 0x21, 0x00


	//----- nvinfo : EIATTR_KPARAM_INFO
	.align		4
.L_849:
        /*0028*/ 	.byte	0x04, 0x17
        /*002a*/ 	.short	(.L_851 - .L_850)
.L_850:
        /*002c*/ 	.word	0x00000000
        /*0030*/ 	.short	0x0000
        /*0032*/ 	.short	0x0000
        /*0034*/ 	.byte	0x00, 0xf5, 0x21, 0x00


	//----- nvinfo : EIATTR_SPARSE_MMA_MASK
	.align		4
.L_851:
        /*0038*/ 	.byte	0x03, 0x50
        /*003a*/ 	.short	0x0000


	//----- nvinfo : EIATTR_MAXREG_COUNT
	.align		4
        /*003c*/ 	.byte	0x03, 0x1b
        /*003e*/ 	.short	0x00ff


	//----- nvinfo : EIATTR_EXTERNS
	.align		4
        /*0040*/ 	.byte	0x04, 0x0f
        /*0042*/ 	.short	(.L_853 - .L_852)


	//   ....[0]....
	.align		4
.L_852:
        /*0044*/ 	.word	index@(vprintf)


	//----- nvinfo : EIATTR_MERCURY_ISA_VERSION
	.align		4
.L_853:
        /*0048*/ 	.byte	0x03, 0x5f
        /*004a*/ 	.short	0x0101


	//----- nvinfo : EIATTR_VRC_CTA_INIT_COUNT
	.align		4
        /*004c*/ 	.byte	0x02, 0x4a
	.zero		1
	.zero		1


	//----- nvinfo : EIATTR_SYSCALL_OFFSETS
	.align		4
        /*0050*/ 	.byte	0x04, 0x46
        /*0052*/ 	.short	(.L_855 - .L_854)


	//   ....[0]....
.L_854:
        /*0054*/ 	.word	0x000000e0


	//   ....[1]....
        /*0058*/ 	.word	0x00000390


	//   ....[2]....
        /*005c*/ 	.word	0x00000470


	//   ....[3]....
        /*0060*/ 	.word	0x00000580


	//----- nvinfo : EIATTR_EXIT_INSTR_OFFSETS
	.align		4
.L_855:
        /*0064*/ 	.byte	0x04, 0x1c
        /*0066*/ 	.short	(.L_857 - .L_856)


	//   ....[0]....
.L_856:
        /*0068*/ 	.word	0x00000590


	//----- nvinfo : EIATTR_CRS_STACK_SIZE
	.align		4
.L_857:
        /*006c*/ 	.byte	0x04, 0x1e
        /*006e*/ 	.short	(.L_859 - .L_858)
.L_858:
        /*0070*/ 	.word	0x00000000


	//----- nvinfo : EIATTR_CBANK_PARAM_SIZE
	.align		4
.L_859:
        /*0074*/ 	.byte	0x03, 0x19
        /*0076*/ 	.short	0x0018


	//----- nvinfo : EIATTR_PARAM_CBANK
	.align		4
        /*0078*/ 	.byte	0x04, 0x0a
        /*007a*/ 	.short	(.L_861 - .L_860)
	.align		4
.L_860:
        /*007c*/ 	.word	index@(.nv.constant0._Z19debug_print_weightsPdPiS0_)
        /*0080*/ 	.short	0x0380
        /*0082*/ 	.short	0x0018


	//----- nvinfo : EIATTR_SW_WAR
	.align		4
.L_861:
        /*0084*/ 	.byte	0x04, 0x36
        /*0086*/ 	.short	(.L_863 - .L_862)
.L_862:
        /*0088*/ 	.word	0x00000008
.L_863:


//--------------------- .nv.info._Z15debug_print_vecPdPi --------------------------
	.section	.nv.info._Z15debug_print_vecPdPi,"",@"SHT_CUDA_INFO"
	.sectionflags	@""
	.align	4


	//----- nvinfo : EIATTR_CUDA_API_VERSION
	.align		4
        /*0000*/ 	.byte	0x04, 0x37
        /*0002*/ 	.short	(.L_865 - .L_864)
.L_864:
        /*0004*/ 	.word	0x00000082


	//----- nvinfo : EIATTR_KPARAM_INFO
	.align		4
.L_865:
        /*0008*/ 	.byte	0x04, 0x17
        /*000a*/ 	.short	(.L_867 - .L_866)
.L_866:
        /*000c*/ 	.word	0x00000000
        /*0010*/ 	.short	0x0001
        /*0012*/ 	.short	0x0008
        /*0014*/ 	.byte	0x00, 0xf5, 0x21, 0x00


	//----- nvinfo : EIATTR_KPARAM_INFO
	.align		4
.L_867:
        /*0018*/ 	.byte	0x04, 0x17
        /*001a*/ 	.short	(.L_869 - .L_868)
.L_868:
        /*001c*/ 	.word	0x00000000
        /*0020*/ 	.short	0x0000
        /*0022*/ 	.short	0x0000
        /*0024*/ 	.byte	0x00, 0xf5, 0x21, 0x00


	//----- nvinfo : EIATTR_SPARSE_MMA_MASK
	.align		4
.L_869:
        /*0028*/ 	.byte	0x03, 0x50
        /*002a*/ 	.short	0x0000


	//----- nvinfo : EIATTR_MAXREG_COUNT
	.align		4
        /*002c*/ 	.byte	0x03, 0x1b
        /*002e*/ 	.short	0x00ff


	//----- nvinfo : EIATTR_EXTERNS
	.align		4
        /*0030*/ 	.byte	0x04, 0x0f
        /*0032*/ 	.short	(.L_871 - .L_870)


	//   ....[0]....
	.align		4
.L_870:
        /*0034*/ 	.word	index@(vprintf)


	//----- nvinfo : EIATTR_MERCURY_ISA_VERSION
	.align		4
.L_871:
        /*0038*/ 	.byte	0x03, 0x5f
        /*003a*/ 	.short	0x0101


	//----- nvinfo : EIATTR_VRC_CTA_INIT_COUNT
	.align		4
        /*003c*/ 	.byte	0x02, 0x4a
	.zero		1
	.zero		1


	//----- nvinfo : EIATTR_SYSCALL_OFFSETS
	.align		4
        /*0040*/ 	.byte	0x04, 0x46
        /*0042*/ 	.short	(.L_873 - .L_872)


	//   ....[0]....
.L_872:
        /*0044*/ 	.word	0x000000e0


	//   ....[1]....
        /*0048*/ 	.word	0x00000210


	//   ....[2]....
        /*004c*/ 	.word	0x000002f0


	//----- nvinfo : EIATTR_EXIT_INSTR_OFFSETS
	.align		4
.L_873:
        /*0050*/ 	.byte	0x04, 0x1c
        /*0052*/ 	.short	(.L_875 - .L_874)


	//   ....[0]....
.L_874:
        /*0054*/ 	.word	0x00000300


	//----- nvinfo : EIATTR_CRS_STACK_SIZE
	.align		4
.L_875:
        /*0058*/ 	.byte	0x04, 0x1e
        /*005a*/ 	.short	(.L_877 - .L_876)
.L_876:
        /*005c*/ 	.word	0x00000000


	//----- nvinfo : EIATTR_CBANK_PARAM_SIZE
	.align		4
.L_877:
        /*0060*/ 	.byte	0x03, 0x19
        /*0062*/ 	.short	0x0010


	//----- nvinfo : EIATTR_PARAM_CBANK
	.align		4
        /*0064*/ 	.byte	0x04, 0x0a
        /*0066*/ 	.short	(.L_879 - .L_878)
	.align		4
.L_878:
        /*0068*/ 	.word	index@(.nv.constant0._Z15debug_print_vecPdPi)
        /*006c*/ 	.short	0x0380
        /*006e*/ 	.short	0x0010


	//----- nvinfo : EIATTR_SW_WAR
	.align		4
.L_879:
        /*0070*/ 	.byte	0x04, 0x36
        /*0072*/ 	.short	(.L_881 - .L_880)
.L_880:
        /*0074*/ 	.word	0x00000008
.L_881:


//--------------------- .nv.info._Z27simple_reduction_shared_maxPdS_PiS0_b --------------------------
	.section	.nv.info._Z27simple_reduction_shared_maxPdS_PiS0_b,"",@"SHT_CUDA_INFO"
	.sectionflags	@""
	.align	4


	//----- nvinfo : EIATTR_CUDA_API_VERSION
	.align		4
        /*0000*/ 	.byte	0x04, 0x37
        /*0002*/ 	.short	(.L_883 - .L_882)
.L_882:
        /*0004*/ 	.word	0x00000082


	//----- nvinfo : EIATTR_KPARAM_INFO
	.align		4
.L_883:
        /*0008*/ 	.byte	0x04, 0x17
        /*000a*/ 	.short	(.L_885 - .L_884)
.L_884:
        /*000c*/ 	.word	0x00000000
        /*0010*/ 	.short	0x0004
        /*0012*/ 	.short	0x0020
        /*0014*/ 	.byte	0x00, 0xf0, 0x05, 0x00


	//----- nvinfo : EIATTR_KPARAM_INFO
	.align		4
.L_885:
        /*0018*/ 	.byte	0x04, 0x17
        /*001a*/ 	.short	(.L_887 - .L_886)
.L_886:
        /*001c*/ 	.word	0x00000000
        /*0020*/ 	.short	0x0003
        /*0022*/ 	.short	0x0018
        /*0024*/ 	.byte	0x00, 0xf5, 0x21, 0x00


	//----- nvinfo : EIATTR_KPARAM_INFO
	.align		4
.L_887:
        /*0028*/ 	.byte	0x04, 0x17
        /*002a*/ 	.short	(.L_889 - .L_888)
.L_888:
        /*002c*/ 	.word	0x00000000
        /*0030*/ 	.short	0x0002
        /*0032*/ 	.short	0x0010
        /*0034*/ 	.byte	0x00, 0xf5, 0x21, 0x00


	//----- nvinfo : EIATTR_KPARAM_INFO
	.align		4
.L_889:
        /*0038*/ 	.byte	0x04, 0x17
        /*003a*/ 	.short	(.L_891 - .L_890)
.L_890:
        /*003c*/ 	.word	0x00000000
        /*0040*/ 	.short	0x0001
        /*0042*/ 	.short	0x0008
        /*0044*/ 	.byte	0x00, 0xf5, 0x21, 0x00


	//----- nvinfo : EIATTR_KPARAM_INFO
	.align		4
.L_891:
        /*0048*/ 	.byte	0x04, 0x17
        /*004a*/ 	.short	(.L_893 - .L_892)
.L_892:
        /*004c*/ 	.word	0x00000000
        /*0050*/ 	.short	0x0000
        /*0052*/ 	.short	0x0000
        /*0054*/ 	.byte	0x00, 0xf5, 0x21, 0x00


	//----- nvinfo : EIATTR_SPARSE_MMA_MASK
	.align		4
.L_893:
        /*0058*/ 	.byte	0x03, 0x50
        /*005a*/ 	.short	0x0000


	//----- nvinfo : EIATTR_MAXREG_COUNT
	.align		4
        /*005c*/ 	.byte	0x03, 0x1b
        /*005e*/ 	.short	0x00ff


	//----- nvinfo : EIATTR_NUM_BARRIERS
	.align		4
        /*0060*/ 	.byte	0x02, 0x4c
        /*0062*/ 	.byte	0x01
	.zero		1


	//----- nvinfo : EIATTR_MERCURY_ISA_VERSION
	.align		4
        /*0064*/ 	.byte	0x03, 0x5f
        /*0066*/ 	.short	0x0101


	//----- nvinfo : EIATTR_VRC_CTA_INIT_COUNT
	.align		4
        /*0068*/ 	.byte	0x02, 0x4a
	.zero		1
	.zero		1


	//----- nvinfo : EIATTR_EXIT_INSTR_OFFSETS
	.align		4
        /*006c*/ 	.byte	0x04, 0x1c
        /*006e*/ 	.short	(.L_895 - .L_894)


	//   ....[0]....
.L_894:
        /*0070*/ 	.word	0x00000420


	//   ....[1]....
        /*0074*/ 	.word	0x000004e0


	//----- nvinfo : EIATTR_CRS_STACK_SIZE
	.align		4
.L_895:
        /*0078*/ 	.byte	0x04, 0x1e
        /*007a*/ 	.short	(.L_897 - .L_896)
.L_896:
        /*007c*/ 	.word	0x00000000


	//----- nvinfo : EIATTR_CBANK_PARAM_SIZE
	.align		4
.L_897:
        /*0080*/ 	.byte	0x03, 0x19
        /*0082*/ 	.short	0x0021


	//----- nvinfo : EIATTR_PARAM_CBANK
	.align		4
        /*0084*/ 	.byte	0x04, 0x0a
        /*0086*/ 	.short	(.L_899 - .L_898)
	.align		4
.L_898:
        /*0088*/ 	.word	index@(.nv.constant0._Z27simple_reduction_shared_maxPdS_PiS0_b)
        /*008c*/ 	.short	0x0380
        /*008e*/ 	.short	0x0021


	//----- nvinfo : EIATTR_SW_WAR
	.align		4
.L_899:
        /*0090*/ 	.byte	0x04, 0x36
        /*0092*/ 	.short	(.L_901 - .L_900)
.L_900:
        /*0094*/ 	.word	0x00000008
.L_901:


//--------------------- .nv.info._Z23simple_reduction_sharedPiS_S_ --------------------------
	.section	.nv.info._Z23simple_reduction_sharedPiS_S_,"",@"SHT_CUDA_INFO"
	.sectionflags	@""
	.align	4


	//----- nvinfo : EIATTR_CUDA_API_VERSION
	.align		4
        /*0000*/ 	.byte	0x04, 0x37
        /*0002*/ 	.short	(.L_903 - .L_902)
.L_902:
        /*0004*/ 	.word	0x00000082


	//----- nvinfo : EIATTR_KPARAM_INFO
	.align		4
.L_903:
        /*0008*/ 	.byte	0x04, 0x17
        /*000a*/ 	.short	(.L_905 - .L_904)
.L_904:
        /*000c*/ 	.word	0x00000000
        /*0010*/ 	.short	0x0002
        /*0012*/ 	.short	0x0010
        /*0014*/ 	.byte	0x00, 0xf5, 0x21, 0x00


	//----- nvinfo : EIATTR_KPARAM_INFO
	.align		4
.L_905:
        /*0018*/ 	.byte	0x04, 0x17
        /*001a*/ 	.short	(.L_907 - .L_906)
.L_906:
        /*001c*/ 	.word	0x00000000
        /*0020*/ 	.short	0x0001
        /*0022*/ 	.short	0x0008
        /*0024*/ 	.byte	0x00, 0xf5, 0x21, 0x00


	//----- nvinfo : EIATTR_KPARAM_INFO
	.align		4
.L_907:
        /*0028*/ 	.byte	0x04, 0x17
        /*002a*/ 	.short	(.L_909 - .L_908)
.L_908:
        /*002c*/ 	.word	0x00000000
        /*0030*/ 	.short	0x0000
        /*0032*/ 	.short	0x0000
        /*0034*/ 	.byte	0x00, 0xf5, 0x21, 0x00


	//----- nvinfo : EIATTR_SPARSE_MMA_MASK
	.align		4
.L_909:
        /*0038*/ 	.byte	0x03, 0x50
        /*003a*/ 	.short	0x0000


	//----- nvinfo : EIATTR_MAXREG_COUNT
	.align		4
        /*003c*/ 	.byte	0x03, 0x1b
        /*003e*/ 	.short	0x00ff


	//----- nvinfo : EIATTR_NUM_BARRIERS
	.align		4
        /*0040*/ 	.byte	0x02, 0x4c
        /*0042*/ 	.byte	0x01
	.zero		1


	//----- nvinfo : EIATTR_MERCURY_ISA_VERSION
	.align		4
        /*0044*/ 	.byte	0x03, 0x5f
        /*0046*/ 	.short	0x0101


	//----- nvinfo : EIATTR_VRC_CTA_INIT_COUNT
	.align		4
        /*0048*/ 	.byte	0x02, 0x4a
	.zero		1
	.zero		1


	//----- nvinfo : EIATTR_EXIT_INSTR_OFFSETS
	.align		4
        /*004c*/ 	.byte	0x04, 0x1c
        /*004e*/ 	.short	(.L_911 - .L_910)


	//   ....[0]....
.L_910:
        /*0050*/ 	.word	0x000002e0


	//   ....[1]....
        /*0054*/ 	.word	0x00000360


	//----- nvinfo : EIATTR_CRS_STACK_SIZE
	.align		4
.L_911:
        /*0058*/ 	.byte	0x04, 0x1e
        /*005a*/ 	.short	(.L_913 - .L_912)
.L_912:
        /*005c*/ 	.word	0x00000000


	//----- nvinfo : EIATTR_CBANK_PARAM_SIZE
	.align		4
.L_913:
        /*0060*/ 	.byte	0x03, 0x19
        /*0062*/ 	.short	0x0018


	//----- nvinfo : EIATTR_PARAM_CBANK
	.align		4
        /*0064*/ 	.byte	0x04, 0x0a
        /*0066*/ 	.short	(.L_915 - .L_914)
	.align		4
.L_914:
        /*0068*/ 	.word	index@(.nv.constant0._Z23simple_reduction_sharedPiS_S_)
        /*006c*/ 	.short	0x0380
        /*006e*/ 	.short	0x0018


	//----- nvinfo : EIATTR_SW_WAR
	.align		4
.L_915:
        /*0070*/ 	.byte	0x04, 0x36
        /*0072*/ 	.short	(.L_917 - .L_916)
.L_916:
        /*0074*/ 	.word	0x00000008
.L_917:


//--------------------- .nv.info._Z8setValuePddi  --------------------------
	.section	.nv.info._Z8setValuePddi,"",@"SHT_CUDA_INFO"
	.sectionflags	@""
	.align	4


	//----- nvinfo : EIATTR_CUDA_API_VERSION
	.align		4
        /*0000*/ 	.byte	0x04, 0x37
        /*0002*/ 	.short	(.L_919 - .L_918)
.L_918:
        /*0004*/ 	.word	0x00000082


	//----- nvinfo : EIATTR_KPARAM_INFO
	.align		4
.L_919:
        /*0008*/ 	.byte	0x04, 0x17
        /*000a*/ 	.short	(.L_921 - .L_920)
.L_920:
        /*000c*/ 	.word	0x00000000
        /*0010*/ 	.short	0x0002
        /*0012*/ 	.short	0x0010
        /*0014*/ 	.byte	0x00, 0xf0, 0x11, 0x00


	//----- nvinfo : EIATTR_KPARAM_INFO
	.align		4
.L_921:
        /*0018*/ 	.byte	0x04, 0x17
        /*001a*/ 	.short	(.L_923 - .L_922)
.L_922:
        /*001c*/ 	.word	0x00000000
        /*0020*/ 	.short	0x0001
        /*0022*/ 	.short	0x0008
        /*0024*/ 	.byte	0x00, 0xf0, 0x21, 0x00


	//----- nvinfo : EIATTR_KPARAM_INFO
	.align		4
.L_923:
        /*0028*/ 	.byte	0x04, 0x17
        /*002a*/ 	.short	(.L_925 - .L_924)
.L_924:
        /*002c*/ 	.word	0x00000000
        /*0030*/ 	.short	0x0000
        /*0032*/ 	.short	0x0000
        /*0034*/ 	.byte	0x00, 0xf5, 0x21, 0x00


	//----- nvinfo : EIATTR_SPARSE_MMA_MASK
	.align		4
.L_925:
        /*0038*/ 	.byte	0x03, 0x50
        /*003a*/ 	.short	0x0000


	//----- nvinfo : EIATTR_MAXREG_COUNT
	.align		4
        /*003c*/ 	.byte	0x03, 0x1b
        /*003e*/ 	.short	0x00ff


	//----- nvinfo : EIATTR_MERCURY_ISA_VERSION
	.align		4
        /*0040*/ 	.byte	0x03, 0x5f
        /*0042*/ 	.short	0x0101


	//----- nvinfo : EIATTR_VRC_CTA_INIT_COUNT
	.align		4
        /*0044*/ 	.byte	0x02, 0x4a
	.zero		1
	.zero		1


	//----- nvinfo : EIATTR_EXIT_INSTR_OFFSETS
	.align		4
        /*0048*/ 	.byte	0x04, 0x1c
        /*004a*/ 	.short	(.L_927 - .L_926)


	//   ....[0]....
.L_926:
        /*004c*/ 	.word	0x00000070


	//----- nvinfo : EIATTR_CBANK_PARAM_SIZE
	.align		4
.L_927:
        /*0050*/ 	.byte	0x03, 0x19
        /*0052*/ 	.short	0x0014


	//----- nvinfo : EIATTR_PARAM_CBANK
	.align		4
        /*0054*/ 	.byte	0x04, 0x0a
        /*0056*/ 	.short	(.L_929 - .L_928)
	.align		4
.L_928:
        /*0058*/ 	.word	index@(.nv.constant0._Z8setValuePddi)
        /*005c*/ 	.short	0x0380
        /*005e*/ 	.short	0x0014


	//----- nvinfo : EIATTR_SW_WAR
	.align		4
.L_929:
        /*0060*/ 	.byte	0x04, 0x36
        /*0062*/ 	.short	(.L_931 - .L_930)
.L_930:
        /*0064*/ 	.word	0x00000008
.L_931:


//--------------------- .nv.info._Z4fillPdid      --------------------------
	.section	.nv.info._Z4fillPdid,"",@"SHT_CUDA_INFO"
	.sectionflags	@""
	.align	4


	//----- nvinfo : EIATTR_CUDA_API_VERSION
	.align		4
        /*0000*/ 	.byte	0x04, 0x37
        /*0002*/ 	.short	(.L_933 - .L_932)
.L_932:
        /*0004*/ 	.word	0x00000082


	//----- nvinfo : EIATTR_KPARAM_INFO
	.align		4
.L_933:
        /*0008*/ 	.byte	0x04, 0x17
        /*000a*/ 	.short	(.L_935 - .L_934)
.L_934:
        /*000c*/ 	.word	0x00000000
        /*0010*/ 	.short	0x0002
        /*0012*/ 	.short	0x0010
        /*0014*/ 	.byte	0x00, 0xf0, 0x21, 0x00


	//----- nvinfo : EIATTR_KPARAM_INFO
	.align		4
.L_935:
        /*0018*/ 	.byte	0x04, 0x17
        /*001a*/ 	.short	(.L_937 - .L_936)
.L_936:
        /*001c*/ 	.word	0x00000000
        /*0020*/ 	.short	0x0001
        /*0022*/ 	.short	0x0008
        /*0024*/ 	.byte	0x00, 0xf0, 0x11, 0x00


	//----- nvinfo : EIATTR_KPARAM_INFO
	.align		4
.L_937:
        /*0028*/ 	.byte	0x04, 0x17
        /*002a*/ 	.short	(.L_939 - .L_938)
.L_938:
        /*002c*/ 	.word	0x00000000
        /*0030*/ 	.short	0x0000
        /*0032*/ 	.short	0x0000
        /*0034*/ 	.byte	0x00, 0xf5, 0x21, 0x00


	//----- nvinfo : EIATTR_SPARSE_MMA_MASK
	.align		4
.L_939:
        /*0038*/ 	.byte	0x03, 0x50
        /*003a*/ 	.short	0x0000


	//----- nvinfo : EIATTR_MAXREG_COUNT
	.align		4
        /*003c*/ 	.byte	0x03, 0x1b
        /*003e*/ 	.short	0x00ff


	//----- nvinfo : EIATTR_MERCURY_ISA_VERSION
	.align		4
        /*0040*/ 	.byte	0x03, 0x5f
        /*0042*/ 	.short	0x0101


	//----- nvinfo : EIATTR_VRC_CTA_INIT_COUNT
	.align		4
        /*0044*/ 	.byte	0x02, 0x4a
	.zero		1
	.zero		1


	//----- nvinfo : EIATTR_EXIT_INSTR_OFFSETS
	.align		4
        /*0048*/ 	.byte	0x04, 0x1c
        /*004a*/ 	.short	(.L_941 - .L_940)


	//   ....[0]....
.L_940:
        /*004c*/ 	.word	0x00000070


	//   ....[1]....
        /*0050*/ 	.word	0x000000d0


	//----- nvinfo : EIATTR_CBANK_PARAM_SIZE
	.align		4
.L_941:
        /*0054*/ 	.byte	0x03, 0x19
        /*0056*/ 	.short	0x0018


	//----- nvinfo : EIATTR_PARAM_CBANK
	.align		4
        /*0058*/ 	.byte	0x04, 0x0a
        /*005a*/ 	.short	(.L_943 - .L_942)
	.align		4
.L_942:
        /*005c*/ 	.word	index@(.nv.constant0._Z4fillPdid)
        /*0060*/ 	.short	0x0380
        /*0062*/ 	.short	0x0018


	//----- nvinfo : EIATTR_SW_WAR
	.align		4
.L_943:
        /*0064*/ 	.byte	0x04, 0x36
        /*0066*/ 	.short	(.L_945 - .L_944)
.L_944:
        /*0068*/ 	.word	0x00000008
.L_945:


//--------------------- .nv.callgraph             --------------------------
	.section	.nv.callgraph,"",@"SHT_CUDA_CALLGRAPH"
	.align	4
	.sectionentsize	8
	.align		4
        /*0000*/ 	.word	0x00000000
	.align		4
        /*0004*/ 	.word	0xffffffff
	.align		4
        /*0008*/ 	.word	index@(_Z32FUSION_learn_and_readout_taxicabPdS_S_PiS0_S0_S0_S0_S0_bS_b)
	.align		4
        /*000c*/ 	.word	index@(vprintf)
	.align		4
        /*0010*/ 	.word	index@(_Z34FUSION_calculate_resonance_taxicabPdS_PiS_S0_S0_b)
	.align		4
        /*0014*/ 	.word	index@(vprintf)
	.align		4
        /*0018*/ 	.word	index@(_Z26FUSION_taxicab_calculate_TPdPiS0_S_S0_S0_bb)
	.align		4
        /*001c*/ 	.word	index@(vprintf)
	.align		4
        /*0020*/ 	.word	index@(_Z22FUSION_ALY_taxicab_subPdS_S_PiS0_S0_b)
	.align		4
        /*0024*/ 	.word	index@(vprintf)
	.align		4
        /*0028*/ 	.word	index@(_Z15distMeanNeuronsPdS_S_PiS0_S0_S0_b)
	.align		4
        /*002c*/ 	.word	index@(vprintf)
	.align		4
        /*0030*/ 	.word	index@(_Z27FUSION_fields_fuzzyDivARTIIPdS_S_S_S_PiS0_b)
	.align		4
        /*0034*/ 	.word	index@(vprintf)
	.align		4
        /*0038*/ 	.word	index@(_Z24FUSION_learn_and_readoutPdS_PiS_S_S0_S0_S0_S0_S0_S0_bS_b)
	.align		4
        /*003c*/ 	.word	index@(vprintf)
	.align		4
        /*0040*/ 	.word	index@(_Z30FUSION_calculate_resonance_sumPdS_S_Pib)
	.align		4
        /*0044*/ 	.word	index@(vprintf)
	.align		4
        /*0048*/ 	.word	index@(_Z31FUSION_calculate_resonanceARTIIPdS_S_S_PiS0_b)
	.align		4
        /*004c*/ 	.word	index@(vprintf)
	.align		4
        /*0050*/ 	.word	index@(_Z26FUSION_calculate_resonancePdS_S_PiS_S0_S0_b)
	.align		4
        /*0054*/ 	.word	index@(vprintf)
	.align		4
        /*0058*/ 	.word	index@(_Z33FUSION_calculate_SUPER_RESO_AND_TPdS_PiS_S_S_S0_S0_S0_S0_bb)
	.align		4
        /*005c*/ 	.word	index@(vprintf)
	.align		4
        /*0060*/ 	.word	index@(_Z18FUSION_calculate_TPdS_PiS0_S0_S_S0_S0_bb)
	.align		4
        /*0064*/ 	.word	index@(vprintf)
	.align		4
        /*0068*/ 	.word	index@(_Z22FUSION_fields_fuzzyDivPdS_S_S_PiS0_b)
	.align		4
        /*006c*/ 	.word	index@(vprintf)
	.align		4
        /*0070*/ 	.word	index@(_Z26FUSION_activity_fuzzy_normPdS_S_PiS0_S0_b)
	.align		4
        /*0074*/ 	.word	index@(vprintf)
	.align		4
        /*0078*/ 	.word	index@(_Z24FUSION_fields_fuzzy_normPdS_S_PiS0_S0_S0_b)
	.align		4
        /*007c*/ 	.word	index@(vprintf)
	.align		4
        /*0080*/ 	.word	index@(_Z23FUSION_fuzzy_art_IImultPdS_S_PiS0_S0_b)
	.align		4
        /*0084*/ 	.word	index@(vprintf)
	.align		4
        /*0088*/ 	.word	index@(_Z20FUSION_fuzzy_art_andPdS_S_PiS0_S0_b)
	.align		4
        /*008c*/ 	.word	index@(vprintf)
	.align		4
        /*0090*/ 	.word	index@(_Z24debug_print_full_networkPdPiS0_S0_S0_S0_)
	.align		4
        /*0094*/ 	.word	index@(vprintf)
	.align		4
        /*0098*/ 	.word	index@(_Z19debug_print_weightsPdPiS0_)
	.align		4
        /*009c*/ 	.word	index@(vprintf)
	.align		4
        /*00a0*/ 	.word	index@(_Z15debug_print_vecPdPi)
	.align		4
        /*00a4*/ 	.word	index@(vprintf)
	.align		4
        /*00a8*/ 	.word	0x00000000
	.align		4
        /*00ac*/ 	.word	0xfffffffe
	.align		4
        /*00b0*/ 	.word	0x00000000
	.align		4
        /*00b4*/ 	.word	0xfffffffd
	.align		4
        /*00b8*/ 	.word	0x00000000
	.align		4
        /*00bc*/ 	.word	0xfffffffc


//--------------------- .nv.constant4             --------------------------
	.section	.nv.constant4,"a",@progbits
	.align	8
	.align		8
.nv.constant4:
        /*0000*/ 	.dword	vprintf
	.align		8
        /*0008*/ 	.dword	$str
	.align		8
        /*0010*/ 	.dword	$str$1
	.align		8
        /*0018*/ 	.dword	$str$2
	.align		8
        /*0020*/ 	.dword	$str$3
	.align		8
        /*0028*/ 	.dword	$str$4
	.align		8
        /*0030*/ 	.dword	$str$5
	.align		8
        /*0038*/ 	.dword	$str$6
	.align		8
        /*0040*/ 	.dword	$str$7
	.align		8
        /*0048*/ 	.dword	$str$8
	.align		8
        /*0050*/ 	.dword	$str$9
	.align		8
        /*0058*/ 	.dword	$str$10
	.align		8
        /*0060*/ 	.dword	$str$11
	.align		8
        /*0068*/ 	.dword	$str$12
	.align		8
        /*0070*/ 	.dword	$str$13
	.align		8
        /*0078*/ 	.dword	$str$14
	.align		8
        /*0080*/ 	.dword	$str$15
	.align		8
        /*0088*/ 	.dword	$str$16
	.align		8
        /*0090*/ 	.dword	$str$17


//--------------------- .text._Z32FUSION_learn_and_readout_taxicabPdS_S_PiS0_S0_S0_S0_S0_bS_b --------------------------
	.section	.text._Z32FUSION_learn_and_readout_taxicabPdS_S_PiS0_S0_S0_S0_S0_bS_b,"ax",@progbits
	.align	128
        .global         _Z32FUSION_learn_and_readout_taxicabPdS_S_PiS0_S0_S0_S0_S0_bS_b
        .type           _Z32FUSION_learn_and_readout_taxicabPdS_S_PiS0_S0_S0_S0_S0_bS_b,@function
        .size           _Z32FUSION_learn_and_readout_taxicabPdS_S_PiS0_S0_S0_S0_S0_bS_b,(.L_x_363 - _Z32FUSION_learn_and_readout_taxicabPdS_S_PiS0_S0_S0_S0_S0_bS_b)
        .other          _Z32FUSION_learn_and_readout_taxicabPdS_S_PiS0_S0_S0_S0_S0_bS_b,@"STO_CUDA_ENTRY STV_DEFAULT"
_Z32FUSION_learn_and_readout_taxicabPdS_S_PiS0_S0_S0_S0_S0_bS_b:
.text._Z32FUSION_learn_and_readout_taxicabPdS_S_PiS0_S0_S0_S0_S0_bS_b:
[----:B------:R-:W0:Y:S08]  /*0000*/  LDC R1, c[0x0][0x37c] ;  /* 0x0000df00ff017b82 */ /* 0x000e300000000800 */
[----:B------:R-:W1:Y:S01]  /*0010*/  LDC.64 R2, c[0x0][0x3a8] ;  /* 0x0000ea00ff027b82 */ /* 0x000e620000000a00 */
[----:B------:R-:W1:Y:S01]  /*0020*/  LDCU.64 UR36, c[0x0][0x358] ;  /* 0x00006b00ff2477ac */ /* 0x000e620008000a00 */
[----:B0-----:R-:W-:-:S06]  /*0030*/  VIADD R1, R1, 0xfffffff8 ;  /* 0xfffffff801017836 */ /* 0x001fcc0000000000 */
[----:B------:R-:W0:Y:S01]  /*0040*/  LDC.64 R8, c[0x0][0x3b8] ;  /* 0x0000ee00ff087b82 */ /* 0x000e220000000a00 */
[----:B------:R-:W2:Y:S01]  /*0050*/  S2R R0, SR_TID.X ;  /* 0x0000000000007919 */ /* 0x000ea20000002100 */
[----:B------:R-:W3:Y:S06]  /*0060*/  LDCU UR5, c[0x0][0x2fc] ;  /* 0x00005f80ff0577ac */ /* 0x000eec0008000800 */
[----:B------:R-:W2:Y:S01]  /*0070*/  S2UR UR4, SR_CTAID.X ;  /* 0x00000000000479c3 */ /* 0x000ea20000002500 */
[----:B-1----:R-:W4:Y:S07]  /*0080*/  LDG.E R2, desc[UR36][R2.64] ;  /* 0x0000002402027981 */ /* 0x002f2e000c1e1900 */
[----:B------:R-:W1:Y:S01]  /*0090*/  LDC.64 R4, c[0x0][0x398] ;  /* 0x0000e600ff047b82 */ /* 0x000e620000000a00 */
[----:B0-----:R-:W4:Y:S07]  /*00a0*/  LDG.E R7, desc[UR36][R8.64] ;  /* 0x0000002408077981 */ /* 0x001f2e000c1e1900 */
[----:B------:R-:W2:Y:S02]  /*00b0*/  LDC R11, c[0x0][0x360] ;  /* 0x0000d800ff0b7b82 */ /* 0x000ea40000000800 */
[----:B--2---:R-:W-:-:S04]  /*00c0*/  IMAD R0, R11, UR4, R0 ;  /* 0x000000040b007c24 */ /* 0x004fc8000f8e0200 */
[----:B----4-:R-:W-:-:S04]  /*00d0*/  IMAD R7, R7, R2, R0 ;  /* 0x0000000207077224 */ /* 0x010fc800078e0200 */
[----:B-1----:R-:W-:-:S05]  /*00e0*/  IMAD.WIDE R4, R7, 0x4, R4 ;  /* 0x0000000407047825 */ /* 0x002fca00078e0204 */
[----:B------:R0:W5:Y:S01]  /*00f0*/  LDG.E R17, desc[UR36][R4.64] ;  /* 0x0000002404117981 */ /* 0x000162000c1e1900 */
[----:B------:R-:W1:Y:S01]  /*0100*/  LDCU UR4, c[0x0][0x2f8] ;  /* 0x00005f00ff0477ac */ /* 0x000e620008000800 */
[----:B------:R-:W-:Y:S01]  /*0110*/  ISETP.GE.AND P0, PT, R0, 0x1, PT ;  /* 0x000000010000780c */ /* 0x000fe20003f06270 */
[----:B------:R-:W-:Y:S01]  /*0120*/  BSSY.RECONVERGENT B0, `(.L_x_0) ;  /* 0x000006a000007945 */ /* 0x000fe20003800200 */
[----:B------:R-:W-:Y:S01]  /*0130*/  IMAD.MOV.U32 R26, RZ, RZ, RZ ;  /* 0x000000ffff1a7224 */ /* 0x000fe200078e00ff */
[----:B-1----:R-:W-:-:S05]  /*0140*/  IADD3 R16, P1, PT, R1, UR4, RZ ;  /* 0x0000000401107c10 */ /* 0x002fca000ff3e0ff */
[----:B---3--:R-:W-:-:S05]  /*0150*/  IMAD.X R2, RZ, RZ, UR5, P1 ;  /* 0x00000005ff027e24 */ /* 0x008fca00088e06ff */
[----:B0-----:R-:W-:Y:S05]  /*0160*/  @!P0 BRA `(.L_x_1) ;  /* 0x0000000400948947 */ /* 0x001fea0003800000 */
[C---:B------:R-:W-:Y:S01]  /*0170*/  ISETP.GE.U32.AND P0, PT, R0.reuse, 0x10, PT ;  /* 0x000000100000780c */ /* 0x040fe20003f06070 */
[----:B------:R-:W-:Y:S01]  /*0180*/  BSSY.RECONVERGENT B1, `(.L_x_2) ;  /* 0x000002d000017945 */ /* 0x000fe20003800200 */
[----:B------:R-:W-:Y:S01]  /*0190*/  LOP3.LUT R24, R0, 0xf, RZ, 0xc0, !PT ;  /* 0x0000000f00187812 */ /* 0x000fe200078ec0ff */
[----:B------:R-:W-:Y:S02]  /*01a0*/  IMAD.MOV.U32 R26, RZ, RZ, RZ ;  /* 0x000000ffff1a7224 */ /* 0x000fe400078e00ff */
[----:B------:R-:W-:-:S08]  /*01b0*/  IMAD.MOV.U32 R3, RZ, RZ, 0x1 ;  /* 0x00000001ff037424 */ /* 0x000fd000078e00ff */
[----:B------:R-:W-:Y:S05]  /*01c0*/  @!P0 BRA `(.L_x_3) ;  /* 0x0000000000a08947 */ /* 0x000fea0003800000 */
[----:B------:R-:W-:Y:S01]  /*01d0*/  LOP3.LUT R7, R0, 0x7ffffff0, RZ, 0xc0, !PT ;  /* 0x7ffffff000077812 */ /* 0x000fe200078ec0ff */
[----:B------:R-:W-:Y:S01]  /*01e0*/  BSSY.RECONVERGENT B2, `(.L_x_4) ;  /* 0x0000025000027945 */ /* 0x000fe20003800200 */
[----:B------:R-:W-:Y:S02]  /*01f0*/  IMAD.MOV.U32 R6, RZ, RZ, RZ ;  /* 0x000000ffff067224 */ /* 0x000fe400078e00ff */
[----:B------:R-:W-:Y:S01]  /*0200*/  IMAD.MOV.U32 R3, RZ, RZ, R0 ;  /* 0x000000ffff037224 */ /* 0x000fe200078e0000 */
[----:B------:R-:W-:Y:S01]  /*0210*/  IADD3 R7, PT, PT, -R7, RZ, RZ ;  /* 0x000000ff07077210 */ /* 0x000fe20007ffe1ff */
[----:B------:R-:W-:-:S07]  /*0220*/  IMAD.MOV.U32 R26, RZ, RZ, RZ ;  /* 0x000000ffff1a7224 */ /* 0x000fce00078e00ff */
.L_x_5:
[----:B------:R-:W0:Y:S01]  /*0230*/  LDC.64 R4, c[0x0][0x3a0] ;  /* 0x0000e800ff047b82 */ /* 0x000e220000000a00 */
[----:B------:R-:W-:-:S04]  /*0240*/  VIADD R11, R3, 0xffffffff ;  /* 0xffffffff030b7836 */ /* 0x000fc80000000000 */
[----:B0-----:R-:W-:-:S05]  /*0250*/  IMAD.WIDE R4, R11, 0x4, R4 ;  /* 0x000000040b047825 */ /* 0x001fca00078e0204 */
[----:B------:R-:W2:Y:S04]  /*0260*/  LDG.E R23, desc[UR36][R4.64] ;  /* 0x0000002404177981 */ /* 0x000ea8000c1e1900 */
[----:B------:R-:W2:Y:S04]  /*0270*/  LDG.E R22, desc[UR36][R4.64+-0x4] ;  /* 0xfffffc2404167981 */ /* 0x000ea8000c1e1900 */
[----:B------:R-:W3:Y:S04]  /*0280*/  LDG.E R10, desc[UR36][R4.64+-0x8] ;  /* 0xfffff824040a7981 */ /* 0x000ee8000c1e1900 */
[----:B------:R-:W3:Y:S04]  /*0290*/  LDG.E R11, desc[UR36][R4.64+-0xc] ;  /* 0xfffff424040b7981 */ /* 0x000ee8000c1e1900 */
[----:B------:R-:W4:Y:S04]  /*02a0*/  LDG.E R21, desc[UR36][R4.64+-0x10] ;  /* 0xfffff02404157981 */ /* 0x000f28000c1e1900 */
[----:B------:R-:W4:Y:S04]  /*02b0*/  LDG.E R20, desc[UR36][R4.64+-0x14] ;  /* 0xffffec2404147981 */ /* 0x000f28000c1e1900 */
[----:B------:R-:W4:Y:S04]  /*02c0*/  LDG.E R19, desc[UR36][R4.64+-0x18] ;  /* 0xffffe82404137981 */ /* 0x000f28000c1e1900 */
[----:B------:R-:W4:Y:S04]  /*02d0*/  LDG.E R18, desc[UR36][R4.64+-0x1c] ;  /* 0xffffe42404127981 */ /* 0x000f28000c1e1900 */
[----:B------:R-:W4:Y:S04]  /*02e0*/  LDG.E R15, desc[UR36][R4.64+-0x20] ;  /* 0xffffe024040f7981 */ /* 0x000f28000c1e1900 */
[----:B------:R-:W4:Y:S04]  /*02f0*/  LDG.E R14, desc[UR36][R4.64+-0x24] ;  /* 0xffffdc24040e7981 */ /* 0x000f28000c1e1900 */
[----:B------:R-:W4:Y:S04]  /*0300*/  LDG.E R13, desc[UR36][R4.64+-0x28] ;  /* 0xffffd824040d7981 */ /* 0x000f28000c1e1900 */
[----:B------:R-:W4:Y:S04]  /*0310*/  LDG.E R12, desc[UR36][R4.64+-0x2c] ;  /* 0xffffd424040c7981 */ /* 0x000f28000c1e1900 */
[----:B------:R-:W4:Y:S01]  /*0320*/  LDG.E R25, desc[UR36][R4.64+-0x3c] ;  /* 0xffffc42404197981 */ /* 0x000f22000c1e1900 */
[----:B--2---:R-:W-:-:S03]  /*0330*/  IADD3 R27, PT, PT, R22, R23, R26 ;  /* 0x00000017161b7210 */ /* 0x004fc60007ffe01a */
[----:B------:R-:W2:Y:S04]  /*0340*/  LDG.E R23, desc[UR36][R4.64+-0x30] ;  /* 0xffffd02404177981 */ /* 0x000ea8000c1e1900 */
[----:B------:R-:W2:Y:S04]  /*0350*/  LDG.E R22, desc[UR36][R4.64+-0x34] ;  /* 0xffffcc2404167981 */ /* 0x000ea8000c1e1900 */
[----:B------:R-:W2:Y:S01]  /*0360*/  LDG.E R26, desc[UR36][R4.64+-0x38] ;  /* 0xffffc824041a7981 */ /* 0x000ea2000c1e1900 */
[----:B---3--:R-:W-:Y:S01]  /*0370*/  IADD3 R10, PT, PT, R11, R10, R27 ;  /* 0x0000000a0b0a7210 */ /* 0x008fe20007ffe01b */
[----:B------:R-:W-:-:S03]  /*0380*/  VIADD R7, R7, 0x10 ;  /* 0x0000001007077836 */ /* 0x000fc60000000000 */
[----:B----4-:R-:W-:Y:S02]  /*0390*/  IADD3 R10, PT, PT, R20, R21, R10 ;  /* 0x00000015140a7210 */ /* 0x010fe40007ffe00a */
[----:B------:R-:W-:Y:S02]  /*03a0*/  ISETP.NE.AND P0, PT, R7, RZ, PT ;  /* 0x000000ff0700720c */ /* 0x000fe40003f05270 */
[----:B------:R-:W-:-:S04]  /*03b0*/  IADD3 R10, PT, PT, R18, R19, R10 ;  /* 0x00000013120a7210 */ /* 0x000fc80007ffe00a */
[----:B------:R-:W-:-:S04]  /*03c0*/  IADD3 R10, PT, PT, R14, R15, R10 ;  /* 0x0000000f0e0a7210 */ /* 0x000fc80007ffe00a */
[----:B------:R-:W-:Y:S01]  /*03d0*/  IADD3 R10, PT, PT, R12, R13, R10 ;  /* 0x0000000d0c0a7210 */ /* 0x000fe20007ffe00a */
[----:B------:R-:W-:Y:S02]  /*03e0*/  VIADD R6, R6, 0x10 ;  /* 0x0000001006067836 */ /* 0x000fe40000000000 */
[----:B------:R-:W-:Y:S01]  /*03f0*/  VIADD R3, R3, 0xfffffff0 ;  /* 0xfffffff003037836 */ /* 0x000fe20000000000 */
[----:B--2---:R-:W-:-:S04]  /*0400*/  IADD3 R10, PT, PT, R22, R23, R10 ;  /* 0x00000017160a7210 */ /* 0x004fc80007ffe00a */
[----:B------:R-:W-:Y:S01]  /*0410*/  IADD3 R26, PT, PT, R25, R26, R10 ;  /* 0x0000001a191a7210 */ /* 0x000fe20007ffe00a */
[----:B------:R-:W-:Y:S06]  /*0420*/  @P0 BRA `(.L_x_5) ;  /* 0xfffffffc00800947 */ /* 0x000fec000383ffff */
[----:B------:R-:W-:Y:S05]  /*0430*/  BSYNC.RECONVERGENT B2 ;  /* 0x0000000000027941 */ /* 0x000fea0003800200 */
.L_x_4:
[----:B------:R-:W-:-:S07]  /*0440*/  VIADD R3, R6, 0x1 ;  /* 0x0000000106037836 */ /* 0x000fce0000000000 */
.L_x_3:
[----:B------:R-:W-:Y:S05]  /*0450*/  BSYNC.RECONVERGENT B1 ;  /* 0x0000000000017941 */ /* 0x000fea0003800200 */
.L_x_2:
[----:B------:R-:W-:-:S13]  /*0460*/  ISETP.NE.AND P0, PT, R24, RZ, PT ;  /* 0x000000ff1800720c */ /* 0x000fda0003f05270 */
[----:B------:R-:W-:Y:S05]  /*0470*/  @!P0 BRA `(.L_x_1) ;  /* 0x0000000000d08947 */ /* 0x000fea0003800000 */
[----:B------:R-:W-:Y:S01]  /*0480*/  ISETP.GE.U32.AND P0, PT, R24, 0x8, PT ;  /* 0x000000081800780c */ /* 0x000fe20003f06070 */
[----:B------:R-:W-:Y:S01]  /*0490*/  BSSY.RECONVERGENT B1, `(.L_x_6) ;  /* 0x0000014000017945 */ /* 0x000fe20003800200 */
[----:B------:R-:W-:-:S04]  /*04a0*/  LOP3.LUT R18, R0, 0x7, RZ, 0xc0, !PT ;  /* 0x0000000700127812 */ /* 0x000fc800078ec0ff */
[----:B------:R-:W-:-:S07]  /*04b0*/  ISETP.NE.AND P1, PT, R18, RZ, PT ;  /* 0x000000ff1200720c */ /* 0x000fce0003f25270 */
[----:B------:R-:W-:Y:S06]  /*04c0*/  @!P0 BRA `(.L_x_7) ;  /* 0x0000000000408947 */ /* 0x000fec0003800000 */
[----:B------:R-:W0:Y:S01]  /*04d0*/  LDC.64 R4, c[0x0][0x3a0] ;  /* 0x0000e800ff047b82 */ /* 0x000e220000000a00 */
[----:B------:R-:W-:-:S04]  /*04e0*/  IMAD.IADD R7, R0, 0x1, -R3 ;  /* 0x0000000100077824 */ /* 0x000fc800078e0a03 */
        /* <DEDUP_REMOVED lines=8> */
[----:B------:R-:W4:Y:S01]  /*0570*/  LDG.E R14, desc[UR36][R4.64+-0x1c] ;  /* 0xffffe424040e7981 */ /* 0x000f22000c1e1900 */
[----:B------:R-:W-:-:S02]  /*0580*/  IADD3 R3, PT, PT, R3, 0x8, RZ ;  /* 0x0000000803037810 */ /* 0x000fc40007ffe0ff */
[----:B--2---:R-:W-:-:S04]  /*0590*/  IADD3 R6, PT, PT, R6, R7, R26 ;  /* 0x0000000706067210 */ /* 0x004fc80007ffe01a */
[----:B---3--:R-:W-:-:S04]  /*05a0*/  IADD3 R6, PT, PT, R10, R11, R6 ;  /* 0x0000000b0a067210 */ /* 0x008fc80007ffe006 */
[----:B----4-:R-:W-:-:S04]  /*05b0*/  IADD3 R6, PT, PT, R12, R13, R6 ;  /* 0x0000000d0c067210 */ /* 0x010fc80007ffe006 */
[----:B------:R-:W-:-:S07]  /*05c0*/  IADD3 R26, PT, PT, R14, R15, R6 ;  /* 0x0000000f0e1a7210 */ /* 0x000fce0007ffe006 */
.L_x_7:
[----:B------:R-:W-:Y:S05]  /*05d0*/  BSYNC.RECONVERGENT B1 ;  /* 0x0000000000017941 */ /* 0x000fea0003800200 */
.L_x_6:
        /* <DEDUP_REMOVED lines=12> */
[----:B------:R-:W3:Y:S01]  /*06a0*/  LDG.E R11, desc[UR36][R4.64+-0xc] ;  /* 0xfffff424040b7981 */ /* 0x000ee2000c1e1900 */
[----:B------:R-:W-:Y:S01]  /*06b0*/  VIADD R3, R3, 0x4 ;  /* 0x0000000403037836 */ /* 0x000fe20000000000 */
[----:B--2---:R-:W-:-:S04]  /*06c0*/  IADD3 R7, PT, PT, R10, R7, R26 ;  /* 0x000000070a077210 */ /* 0x004fc80007ffe01a */
[----:B---3--:R-:W-:-:S07]  /*06d0*/  IADD3 R26, PT, PT, R11, R12, R7 ;  /* 0x0000000c0b1a7210 */ /* 0x008fce0007ffe007 */
.L_x_9:
[----:B------:R-:W-:Y:S05]  /*06e0*/  BSYNC.RECONVERGENT B1 ;  /* 0x0000000000017941 */ /* 0x000fea0003800200 */
.L_x_8:
[----:B------:R-:W-:Y:S05]  /*06f0*/  @!P1 BRA `(.L_x_1) ;  /* 0x0000000000309947 */ /* 0x000fea0003800000 */
[----:B------:R-:W0:Y:S01]  /*0700*/  LDC.64 R4, c[0x0][0x3a0] ;  /* 0x0000e800ff047b82 */ /* 0x000e220000000a00 */
[----:B------:R-:W-:Y:S02]  /*0710*/  IMAD.MOV R10, RZ, RZ, -R6 ;  /* 0x000000ffff0a7224 */ /* 0x000fe400078e0a06 */
[----:B0-----:R-:W-:-:S07]  /*0720*/  IMAD.WIDE R4, R0, 0x4, R4 ;  /* 0x0000000400047825 */ /* 0x001fce00078e0204 */
.L_x_10:
[----:B------:R-:W-:-:S03]  /*0730*/  IMAD.WIDE R6, R3, 0x4, RZ ;  /* 0x0000000403067825 */ /* 0x000fc600078e02ff */
[----:B------:R-:W-:-:S05]  /*0740*/  IADD3 R6, P0, PT, R4, -R6, RZ ;  /* 0x8000000604067210 */ /* 0x000fca0007f1e0ff */
[----:B------:R-:W-:-:S06]  /*0750*/  IMAD.X R7, R5, 0x1, ~R7, P0 ;  /* 0x0000000105077824 */ /* 0x000fcc00000e0e07 */
[----:B------:R-:W2:Y:S01]  /*0760*/  LDG.E R7, desc[UR36][R6.64] ;  /* 0x0000002406077981 */ /* 0x000ea2000c1e1900 */
[----:B------:R-:W-:Y:S02]  /*0770*/  VIADD R10, R10, 0x1 ;  /* 0x000000010a0a7836 */ /* 0x000fe40000000000 */
[----:B------:R-:W-:-:S03]  /*0780*/  VIADD R3, R3, 0x1 ;  /* 0x0000000103037836 */ /* 0x000fc60000000000 */
[----:B------:R-:W-:Y:S02]  /*0790*/  ISETP.NE.AND P0, PT, R10, RZ, PT ;  /* 0x000000ff0a00720c */ /* 0x000fe40003f05270 */
[----:B--2---:R-:W-:-:S11]  /*07a0*/  IADD3 R26, PT, PT, R7, R26, RZ ;  /* 0x0000001a071a7210 */ /* 0x004fd60007ffe0ff */
[----:B------:R-:W-:Y:S05]  /*07b0*/  @P0 BRA `(.L_x_10) ;  /* 0xfffffffc00dc0947 */ /* 0x000fea000383ffff */
.L_x_1:
[----:B------:R-:W-:Y:S05]  /*07c0*/  BSYNC.RECONVERGENT B0 ;  /* 0x0000000000007941 */ /* 0x000fea0003800200 */
.L_x_0:
[----:B------:R-:W0:Y:S02]  /*07d0*/  LDC.64 R4, c[0x0][0x3a0] ;  /* 0x0000e800ff047b82 */ /* 0x000e240000000a00 */
[----:B0-----:R-:W-:-:S05]  /*07e0*/  IMAD.WIDE R4, R0, 0x4, R4 ;  /* 0x0000000400047825 */ /* 0x001fca00078e0204 */
[----:B------:R-:W2:Y:S01]  /*07f0*/  LDG.E R3, desc[UR36][R4.64] ;  /* 0x0000002404037981 */ /* 0x000ea2000c1e1900 */
[----:B------:R-:W-:Y:S01]  /*0800*/  BSSY.RECONVERGENT B0, `(.L_x_11) ;  /* 0x000003c000007945 */ /* 0x000fe20003800200 */
[----:B--2---:R-:W-:-:S13]  /*0810*/  ISETP.GE.AND P0, PT, R3, 0x1, PT ;  /* 0x000000010300780c */ /* 0x004fda0003f06270 */
[----:B------:R-:W-:Y:S05]  /*0820*/  @!P0 BRA `(.L_x_12) ;  /* 0x0000000000e48947 */ /* 0x000fea0003800000 */
[----:B------:R-:W0:Y:S02]  /*0830*/  LDCU.U8 UR4, c[0x0][0x3c8] ;  /* 0x00007900ff0477ac */ /* 0x000e240008000000 */
[----:B0-----:R-:W-:-:S04]  /*0840*/  UPRMT UR4, UR4, 0x8880, URZ ;  /* 0x0000888004047896 */ /* 0x001fc800080000ff */
[----:B------:R-:W-:-:S09]  /*0850*/  UISETP.NE.AND UP0, UPT, UR4, URZ, UPT ;  /* 0x000000ff0400728c */ /* 0x000fd2000bf05270 */
[----:B------:R-:W-:Y:S05]  /*0860*/  BRA.U !UP0, `(.L_x_13) ;  /* 0x0000000108a07547 */ /* 0x000fea000b800000 */
[----:B------:R-:W0:Y:S01]  /*0870*/  LDC.64 R6, c[0x0][0x390] ;  /* 0x0000e400ff067b82 */ /* 0x000e220000000a00 */
[----:B-----5:R-:W-:-:S07]  /*0880*/  IMAD.MOV.U32 R3, RZ, RZ, R17 ;  /* 0x000000ffff037224 */ /* 0x020fce00078e0011 */
[----:B------:R-:W1:Y:S01]  /*0890*/  LDC.64 R10, c[0x0][0x3d0] ;  /* 0x0000f400ff0a7b82 */ /* 0x000e620000000a00 */
[----:B0-----:R-:W-:-:S04]  /*08a0*/  IMAD.WIDE R6, R0, 0x8, R6 ;  /* 0x0000000800067825 */ /* 0x001fc800078e0206 */
[----:B-1----:R-:W-:-:S07]  /*08b0*/  IMAD.WIDE R10, R0, 0x8, R10 ;  /* 0x00000008000a7825 */ /* 0x002fce00078e020a */
.L_x_14:
[----:B------:R-:W2:Y:S01]  /*08c0*/  LDG.E.64 R18, desc[UR36][R6.64] ;  /* 0x0000002406127981 */ /* 0x000ea2000c1e1b00 */
[----:B------:R-:W0:Y:S08]  /*08d0*/  LDC.64 R14, c[0x0][0x380] ;  /* 0x0000e000ff0e7b82 */ /* 0x000e300000000a00 */
[----:B------:R-:W1:Y:S01]  /*08e0*/  LDC.64 R12, c[0x0][0x388] ;  /* 0x0000e200ff0c7b82 */ /* 0x000e620000000a00 */
[----:B0-----:R-:W-:-:S05]  /*08f0*/  IMAD.WIDE R14, R3, 0x8, R14 ;  /* 0x00000008030e7825 */ /* 0x001fca00078e020e */
[----:B------:R-:W3:Y:S01]  /*0900*/  LDG.E.64 R22, desc[UR36][R14.64] ;  /* 0x000000240e167981 */ /* 0x000ee2000c1e1b00 */
[----:B--2---:R-:W-:-:S08]  /*0910*/  DADD R20, -R18, 1 ;  /* 0x3ff0000012147429 */ /* 0x004fd00000000100 */
[----:B------:R-:W-:-:S06]  /*0920*/  DSETP.GT.AND P0, PT, R20, 1, PT ;  /* 0x3ff000001400742a */ /* 0x000fcc0003f04000 */
[----:B------:R-:W-:Y:S02]  /*0930*/  FSEL R25, R21, 1.875, !P0 ;  /* 0x3ff0000015197808 */ /* 0x000fe40004000000 */
[----:B------:R-:W-:Y:S02]  /*0940*/  IADD3 R21, PT, PT, R26, R3, -R17 ;  /* 0x000000031a157210 */ /* 0x000fe40007ffe811 */
[----:B------:R-:W-:-:S03]  /*0950*/  FSEL R24, R20, RZ, !P0 ;  /* 0x000000ff14187208 */ /* 0x000fc60004000000 */
[----:B-1----:R-:W-:-:S03]  /*0960*/  IMAD.WIDE R12, R21, 0x8, R12 ;  /* 0x00000008150c7825 */ /* 0x002fc600078e020c */
[----:B------:R-:W-:Y:S02]  /*0970*/  DSETP.GEU.AND P0, PT, R24, RZ, PT ;  /* 0x000000ff1800722a */ /* 0x000fe40003f0e000 */
[----:B------:R-:W2:Y:S04]  /*0980*/  LDG.E.64 R20, desc[UR36][R12.64] ;  /* 0x000000240c147981 */ /* 0x000ea8000c1e1b00 */
[----:B------:R-:W-:Y:S02]  /*0990*/  FSEL R24, R24, RZ, P0 ;  /* 0x000000ff18187208 */ /* 0x000fe40000000000 */
[----:B------:R-:W-:-:S06]  /*09a0*/  FSEL R25, R25, RZ, P0 ;  /* 0x000000ff19197208 */ /* 0x000fcc0000000000 */
[----:B---3--:R-:W-:-:S08]  /*09b0*/  DMUL R22, R22, R24 ;  /* 0x0000001816167228 */ /* 0x008fd00000000000 */
[----:B--2---:R-:W-:-:S07]  /*09c0*/  DFMA R20, R18, R20, R22 ;  /* 0x000000141214722b */ /* 0x004fce0000000016 */
[----:B------:R0:W-:Y:S04]  /*09d0*/  STG.E.64 desc[UR36][R14.64], R20 ;  /* 0x000000140e007986 */ /* 0x0001e8000c101b24 */
[----:B------:R-:W2:Y:S04]  /*09e0*/  LDG.E.64 R18, desc[UR36][R10.64] ;  /* 0x000000240a127981 */ /* 0x000ea8000c1e1b00 */
[----:B------:R-:W2:Y:S01]  /*09f0*/  LDG.E.64 R22, desc[UR36][R6.64] ;  /* 0x0000002406167981 */ /* 0x000ea2000c1e1b00 */
[----:B------:R-:W-:Y:S01]  /*0a00*/  UMOV UR4, 0x47ae147b ;  /* 0x47ae147b00047882 */ /* 0x000fe20000000000 */
[----:B------:R-:W-:Y:S01]  /*0a10*/  UMOV UR5, 0x3f747ae1 ;  /* 0x3f747ae100057882 */ /* 0x000fe20000000000 */
[----:B--2---:R-:W-:-:S08]  /*0a20*/  DADD R18, -R18, R22 ;  /* 0x0000000012127229 */ /* 0x004fd00000000116 */
[----:B------:R-:W-:-:S06]  /*0a30*/  DSETP.GEU.AND P0, PT, R18, UR4, PT ;  /* 0x0000000412007e2a */ /* 0x000fcc000bf0e000 */
[----:B------:R-:W-:Y:S02]  /*0a40*/  FSEL R22, R18, 89128.9609375, P0 ;  /* 0x47ae147b12167808 */ /* 0x000fe40000000000 */
[----:B------:R-:W-:-:S05]  /*0a50*/  FSEL R23, R19, 0.95499998331069946289, P0 ;  /* 0x3f747ae113177808 */ /* 0x000fca0000000000 */
[----:B------:R1:W-:Y:S04]  /*0a60*/  STG.E.64 desc[UR36][R6.64], R22 ;  /* 0x0000001606007986 */ /* 0x0003e8000c101b24 */
[----:B------:R-:W2:Y:S04]  /*0a70*/  LDG.E.64 R18, desc[UR36][R14.64] ;  /* 0x000000240e127981 */ /* 0x000ea8000c1e1b00 */
[----:B--2---:R1:W-:Y:S04]  /*0a80*/  STG.E.64 desc[UR36][R12.64], R18 ;  /* 0x000000120c007986 */ /* 0x0043e8000c101b24 */
[----:B0-----:R-:W2:Y:S01]  /*0a90*/  LDG.E R20, desc[UR36][R4.64] ;  /* 0x0000002404147981 */ /* 0x001ea2000c1e1900 */
[----:B------:R-:W-:-:S02]  /*0aa0*/  VIADD R3, R3, 0x1 ;  /* 0x0000000103037836 */ /* 0x000fc40000000000 */
[----:B--2---:R-:W-:-:S05]  /*0ab0*/  IMAD.IADD R20, R17, 0x1, R20 ;  /* 0x0000000111147824 */ /* 0x004fca00078e0214 */
[----:B------:R-:W-:-:S13]  /*0ac0*/  ISETP.GE.AND P0, PT, R3, R20, PT ;  /* 0x000000140300720c */ /* 0x000fda0003f06270 */
[----:B-1----:R-:W-:Y:S05]  /*0ad0*/  @!P0 BRA `(.L_x_14) ;  /* 0xfffffffc00788947 */ /* 0x002fea000383ffff */
[----:B------:R-:W-:Y:S05]  /*0ae0*/  BRA `(.L_x_12) ;  /* 0x0000000000347947 */ /* 0x000fea0003800000 */
.L_x_13:
[----:B------:R-:W0:Y:S01]  /*0af0*/  LDC.64 R6, c[0x0][0x380] ;  /* 0x0000e000ff067b82 */ /* 0x000e220000000a00 */
[----:B-----5:R-:W-:-:S07]  /*0b00*/  IMAD.MOV.U32 R3, RZ, RZ, R17 ;  /* 0x000000ffff037224 */ /* 0x020fce00078e0011 */
[----:B------:R-:W1:Y:S02]  /*0b10*/  LDC.64 R10, c[0x0][0x388] ;  /* 0x0000e200ff0a7b82 */ /* 0x000e640000000a00 */
.L_x_15:
[----:B0-----:R-:W-:-:S06]  /*0b20*/  IMAD.WIDE R12, R3, 0x8, R6 ;  /* 0x00000008030c7825 */ /* 0x001fcc00078e0206 */
[----:B------:R-:W2:Y:S01]  /*0b30*/  LDG.E.64 R12, desc[UR36][R12.64] ;  /* 0x000000240c0c7981 */ /* 0x000ea2000c1e1b00 */
[----:B------:R-:W-:-:S05]  /*0b40*/  IADD3 R15, PT, PT, R26, R3, -R17 ;  /* 0x000000031a0f7210 */ /* 0x000fca0007ffe811 */
[----:B-1----:R-:W-:-:S05]  /*0b50*/  IMAD.WIDE R14, R15, 0x8, R10 ;  /* 0x000000080f0e7825 */ /* 0x002fca00078e020a */
[----:B--2---:R2:W-:Y:S04]  /*0b60*/  STG.E.64 desc[UR36][R14.64], R12 ;  /* 0x0000000c0e007986 */ /* 0x0045e8000c101b24 */
[----:B------:R-:W3:Y:S01]  /*0b70*/  LDG.E R18, desc[UR36][R4.64] ;  /* 0x0000002404127981 */ /* 0x000ee2000c1e1900 */
[----:B------:R-:W-:Y:S02]  /*0b80*/  VIADD R3, R3, 0x1 ;  /* 0x0000000103037836 */ /* 0x000fe40000000000 */
[----:B---3--:R-:W-:-:S05]  /*0b90*/  IMAD.IADD R18, R17, 0x1, R18 ;  /* 0x0000000111127824 */ /* 0x008fca00078e0212 */
[----:B------:R-:W-:-:S13]  /*0ba0*/  ISETP.GE.AND P0, PT, R3, R18, PT ;  /* 0x000000120300720c */ /* 0x000fda0003f06270 */
[----:B--2---:R-:W-:Y:S05]  /*0bb0*/  @!P0 BRA `(.L_x_15) ;  /* 0xfffffffc00d88947 */ /* 0x004fea000383ffff */
.L_x_12:
[----:B------:R-:W-:Y:S05]  /*0bc0*/  BSYNC.RECONVERGENT B0 ;  /* 0x0000000000007941 */ /* 0x000fea0003800200 */
.L_x_11:
[----:B------:R-:W0:Y:S02]  /*0bd0*/  LDCU.U8 UR4, c[0x0][0x3c8] ;  /* 0x00007900ff0477ac */ /* 0x000e240008000000 */
[----:B0-----:R-:W-:-:S04]  /*0be0*/  UPRMT UR4, UR4, 0x8880, URZ ;  /* 0x0000888004047896 */ /* 0x001fc800080000ff */
[----:B------:R-:W-:-:S09]  /*0bf0*/  UISETP.NE.AND UP0, UPT, UR4, URZ, UPT ;  /* 0x000000ff0400728c */ /* 0x000fd2000bf05270 */
[----:B------:R-:W-:Y:S05]  /*0c00*/  BRA.U !UP0, `(.L_x_16) ;  /* 0x0000000108207547 */ /* 0x000fea000b800000 */
[----:B------:R-:W0:Y:S01]  /*0c10*/  LDC.64 R4, c[0x0][0x3c0] ;  /* 0x0000f000ff047b82 */ /* 0x000e220000000a00 */
[----:B------:R-:W2:Y:S04]  /*0c20*/  LDG.E R3, desc[UR36][R8.64] ;  /* 0x0000002408037981 */ /* 0x000ea8000c1e1900 */
[----:B0-----:R-:W3:Y:S02]  /*0c30*/  LDG.E R6, desc[UR36][R4.64] ;  /* 0x0000002404067981 */ /* 0x001ee4000c1e1900 */
[C---:B---3--:R-:W-:Y:S02]  /*0c40*/  ISETP.GT.AND P0, PT, R6.reuse, 0x4e1f, PT ;  /* 0x00004e1f0600780c */ /* 0x048fe40003f04270 */
[----:B------:R-:W-:-:S04]  /*0c50*/  IADD3 R10, PT, PT, R6, -0x1, RZ ;  /* 0xffffffff060a7810 */ /* 0x000fc80007ffe0ff */
[----:B--2---:R-:W-:-:S13]  /*0c60*/  ISETP.NE.OR P0, PT, R3, R10, P0 ;  /* 0x0000000a0300720c */ /* 0x004fda0000705670 */
[----:B------:R-:W-:-:S05]  /*0c70*/  @!P0 VIADD R3, R6, 0x1 ;  /* 0x0000000106038836 */ /* 0x000fca0000000000 */
[----:B------:R0:W-:Y:S02]  /*0c80*/  @!P0 STG.E desc[UR36][R4.64], R3 ;  /* 0x0000000304008986 */ /* 0x0001e4000c101924 */
.L_x_16:
[----:B------:R-:W1:Y:S02]  /*0c90*/  LDCU.U8 UR4, c[0x0][0x3d8] ;  /* 0x00007b00ff0477ac */ /* 0x000e640008000000 */
[----:B-1----:R-:W-:-:S06]  /*0ca0*/  UPRMT UR4, UR4, 0x8880, URZ ;  /* 0x0000888004047896 */ /* 0x002fcc00080000ff */
[----:B------:R-:W-:-:S13]  /*0cb0*/  ISETP.NE.AND P0, PT, RZ, UR4, PT ;  /* 0x00000004ff007c0c */ /* 0x000fda000bf05270 */
[----:B------:R-:W-:Y:S05]  /*0cc0*/  @!P0 EXIT ;  /* 0x000000000000894d */ /* 0x000fea0003800000 */
[----:B------:R-:W-:Y:S01]  /*0cd0*/  BAR.SYNC.DEFER_BLOCKING 0x0 ;  /* 0x0000000000007b1d */ /* 0x000fe20000010000 */
[----:B------:R-:W-:-:S13]  /*0ce0*/  ISETP.NE.AND P0, PT, R0, RZ, PT ;  /* 0x000000ff0000720c */ /* 0x000fda0003f05270 */
[----:B------:R-:W-:Y:S05]  /*0cf0*/  @P0 EXIT ;  /* 0x000000000000094d */ /* 0x000fea0003800000 */
[----:B------:R-:W-:Y:S05]  /*0d00*/  BRA.U !UP0, `(.L_x_17) ;  /* 0x0000000108b47547 */ /* 0x000fea000b800000 */
[----:B------:R-:W2:Y:S01]  /*0d10*/  LDG.E R8, desc[UR36][R8.64] ;  /* 0x0000002408087981 */ /* 0x000ea2000c1e1900 */
[----:B------:R-:W-:Y:S01]  /*0d20*/  MOV R0, 0x0 ;  /* 0x0000000000007802 */ /* 0x000fe20000000f00 */
[----:B------:R-:W0:Y:S01]  /*0d30*/  LDCU.64 UR4, c[0x4][0x70] ;  /* 0x01000e00ff0477ac */ /* 0x000e220008000a00 */
[----:B------:R-:W-:Y:S02]  /*0d40*/  IMAD.MOV.U32 R6, RZ, RZ, R16 ;  /* 0x000000ffff067224 */ /* 0x000fe400078e0010 */
[----:B------:R1:W3:Y:S01]  /*0d50*/  LDC.64 R10, c[0x4][R0] ;  /* 0x01000000000a7b82 */ /* 0x0002e20000000a00 */
[----:B------:R-:W-:Y:S02]  /*0d60*/  IMAD.MOV.U32 R7, RZ, RZ, R2 ;  /* 0x000000ffff077224 */ /* 0x000fe400078e0002 */
[----:B0-----:R-:W-:Y:S02]  /*0d70*/  IMAD.U32 R4, RZ, RZ, UR4 ;  /* 0x00000004ff047e24 */ /* 0x001fe4000f8e00ff */
[----:B------:R-:W-:Y:S01]  /*0d80*/  IMAD.U32 R5, RZ, RZ, UR5 ;  /* 0x00000005ff057e24 */ /* 0x000fe2000f8e00ff */
[----:B--23--:R1:W-:Y:S06]  /*0d90*/  STL [R1], R8 ;  /* 0x0000000801007387 */ /* 0x00c3ec0000100800 */
[----:B------:R-:W-:-:S07]  /*0da0*/  LEPC R20, `(.L_x_18) ;  /* 0x000000001014794e */ /* 0x000fce0000000000 */
[----:B-1---5:R-:W-:Y:S05]  /*0db0*/  CALL.ABS.NOINC R10 ;  /* 0x000000000a007343 */ /* 0x022fea0003c00000 */
.L_x_18:
[----:B------:R-:W0:Y:S02]  /*0dc0*/  LDC.64 R4, c[0x0][0x3b0] ;  /* 0x0000ec00ff047b82 */ /* 0x000e240000000a00 */
[----:B0-----:R-:W2:Y:S02]  /*0dd0*/  LDG.E R4, desc[UR36][R4.64] ;  /* 0x0000002404047981 */ /* 0x001ea4000c1e1900 */
[----:B--2---:R-:W-:-:S13]  /*0de0*/  ISETP.GE.AND P0, PT, R4, 0x1, PT ;  /* 0x000000010400780c */ /* 0x004fda0003f06270 */
[----:B------:R-:W-:Y:S05]  /*0df0*/  @!P0 BRA `(.L_x_19) ;  /* 0x0000000000588947 */ /* 0x000fea0003800000 */
[----:B------:R-:W-:Y:S01]  /*0e00*/  BSSY.RECONVERGENT B6, `(.L_x_19) ;  /* 0x0000015000067945 */ /* 0x000fe20003800200 */
[----:B------:R-:W-:-:S07]  /*0e10*/  IMAD.MOV.U32 R18, RZ, RZ, R17 ;  /* 0x000000ffff127224 */ /* 0x000fce00078e0011 */
.L_x_21:
[----:B------:R-:W0:Y:S01]  /*0e20*/  LDC.64 R8, c[0x0][0x380] ;  /* 0x0000e000ff087b82 */ /* 0x000e220000000a00 */
[----:B------:R-:W-:Y:S01]  /*0e30*/  MOV R0, 0x0 ;  /* 0x0000000000007802 */ /* 0x000fe20000000f00 */
[----:B------:R-:W1:Y:S01]  /*0e40*/  LDCU.64 UR4, c[0x4][0x10] ;  /* 0x01000200ff0477ac */ /* 0x000e620008000a00 */
[----:B0-----:R-:W-:-:S06]  /*0e50*/  IMAD.WIDE R8, R18, 0x8, R8 ;  /* 0x0000000812087825 */ /* 0x001fcc00078e0208 */
[----:B------:R-:W2:Y:S01]  /*0e60*/  LDG.E.64 R8, desc[UR36][R8.64] ;  /* 0x0000002408087981 */ /* 0x000ea2000c1e1b00 */
[----:B------:R0:W3:Y:S01]  /*0e70*/  LDC.64 R10, c[0x4][R0] ;  /* 0x01000000000a7b82 */ /* 0x0000e20000000a00 */
[----:B-1----:R-:W-:Y:S01]  /*0e80*/  MOV R4, UR4 ;  /* 0x0000000400047c02 */ /* 0x002fe20008000f00 */
[----:B------:R-:W-:Y:S02]  /*0e90*/  IMAD.U32 R5, RZ, RZ, UR5 ;  /* 0x00000005ff057e24 */ /* 0x000fe4000f8e00ff */
[----:B------:R-:W-:Y:S02]  /*0ea0*/  IMAD.MOV.U32 R6, RZ, RZ, R16 ;  /* 0x000000ffff067224 */ /* 0x000fe400078e0010 */
[----:B------:R-:W-:Y:S01]  /*0eb0*/  IMAD.MOV.U32 R7, RZ, RZ, R2 ;  /* 0x000000ffff077224 */ /* 0x000fe200078e0002 */
[----:B--23--:R0:W-:Y:S06]  /*0ec0*/  STL.64 [R1], R8 ;  /* 0x0000000801007387 */ /* 0x00c1ec0000100a00 */
[----:B------:R-:W-:-:S07]  /*0ed0*/  LEPC R20, `(.L_x_20) ;  /* 0x000000001014794e */ /* 0x000fce0000000000 */
[----:B0-----:R-:W-:Y:S05]  /*0ee0*/  CALL.ABS.NOINC R10 ;  /* 0x000000000a007343 */ /* 0x001fea0003c00000 */
.L_x_20:
[----:B------:R-:W0:Y:S02]  /*0ef0*/  LDC.64 R4, c[0x0][0x3b0] ;  /* 0x0000ec00ff047b82 */ /* 0x000e240000000a00 */
[----:B0-----:R-:W2:Y:S01]  /*0f00*/  LDG.E R4, desc[UR36][R4.64] ;  /* 0x0000002404047981 */ /* 0x001ea2000c1e1900 */
[----:B------:R-:W-:Y:S02]  /*0f10*/  VIADD R18, R18, 0x1 ;  /* 0x0000000112127836 */ /* 0x000fe40000000000 */
[----:B--2---:R-:W-:-:S05]  /*0f20*/  IMAD.IADD R3, R17, 0x1, R4 ;  /* 0x0000000111037824 */ /* 0x004fca00078e0204 */
[----:B------:R-:W-:-:S13]  /*0f30*/  ISETP.GE.AND P0, PT, R18, R3, PT ;  /* 0x000000031200720c */ /* 0x000fda0003f06270 */
[----:B------:R-:W-:Y:S05]  /*0f40*/  @!P0 BRA `(.L_x_21) ;  /* 0xfffffffc00b48947 */ /* 0x000fea000383ffff */
[----:B------:R-:W-:Y:S05]  /*0f50*/  BSYNC.RECONVERGENT B6 ;  /* 0x0000000000067941 */ /* 0x000fea0003800200 */
.L_x_19:
[----:B------:R-:W-:Y:S01]  /*0f60*/  MOV R0, 0x0 ;  /* 0x0000000000007802 */ /* 0x000fe20000000f00 */
[----:B------:R-:W0:Y:S01]  /*0f70*/  LDCU.64 UR4, c[0x4][0x18] ;  /* 0x01000300ff0477ac */ /* 0x000e220008000a00 */
[----:B------:R-:W-:Y:S02]  /*0f80*/  CS2R R6, SRZ ;  /* 0x0000000000067805 */ /* 0x000fe4000001ff00 */
[----:B------:R1:W2:Y:S01]  /*0f90*/  LDC.64 R8, c[0x4][R0] ;  /* 0x0100000000087b82 */ /* 0x0002a20000000a00 */
[----:B0-----:R-:W-:Y:S01]  /*0fa0*/  IMAD.U32 R4, RZ, RZ, UR4 ;  /* 0x00000004ff047e24 */ /* 0x001fe2000f8e00ff */
[----:B-1----:R-:W-:-:S07]  /*0fb0*/  MOV R5, UR5 ;  /* 0x0000000500057c02 */ /* 0x002fce0008000f00 */
[----:B------:R-:W-:-:S07]  /*0fc0*/  LEPC R20, `(.L_x_17) ;  /* 0x000000001014794e */ /* 0x000fce0000000000 */
[----:B--2---:R-:W-:Y:S05]  /*0fd0*/  CALL.ABS.NOINC R8 ;  /* 0x0000000008007343 */ /* 0x004fea0003c00000 */
.L_x_17:
[----:B------:R-:W1:Y:S01]  /*0fe0*/  LDC.64 R8, c[0x0][0x3b8] ;  /* 0x0000ee00ff087b82 */ /* 0x000e620000000a00 */
[----:B0-----:R-:W-:Y:S01]  /*0ff0*/  MOV R3, 0x0 ;  /* 0x0000000000037802 */ /* 0x001fe20000000f00 */
[----:B------:R-:W0:Y:S01]  /*1000*/  LDCU.64 UR4, c[0x4][0x78] ;  /* 0x01000f00ff0477ac */ /* 0x000e220008000a00 */
[----:B-1----:R-:W2:Y:S05]  /*1010*/  LDG.E R0, desc[UR36][R8.64] ;  /* 0x0000002408007981 */ /* 0x002eaa000c1e1900 */
[----:B------:R1:W3:Y:S01]  /*1020*/  LDC.64 R10, c[0x4][R3] ;  /* 0x01000000030a7b82 */ /* 0x0002e20000000a00 */
[----:B0-----:R-:W-:Y:S02]  /*1030*/  IMAD.U32 R4, RZ, RZ, UR4 ;  /* 0x00000004ff047e24 */ /* 0x001fe4000f8e00ff */
[----:B------:R-:W-:-:S02]  /*1040*/  IMAD.U32 R5, RZ, RZ, UR5 ;  /* 0x00000005ff057e24 */ /* 0x000fc4000f8e00ff */
[----:B------:R-:W-:Y:S02]  /*1050*/  IMAD.MOV.U32 R6, RZ, RZ, R16 ;  /* 0x000000ffff067224 */ /* 0x000fe400078e0010 */
[----:B------:R-:W-:Y:S01]  /*1060*/  IMAD.MOV.U32 R7, RZ, RZ, R2 ;  /* 0x000000ffff077224 */ /* 0x000fe200078e0002 */
[----:B--23--:R1:W-:Y:S06]  /*1070*/  STL [R1], R0 ;  /* 0x0000000001007387 */ /* 0x00c3ec0000100800 */
[----:B------:R-:W-:-:S07]  /*1080*/  LEPC R20, `(.L_x_22) ;  /* 0x000000001014794e */ /* 0x000fce0000000000 */
[----:B-1---5:R-:W-:Y:S05]  /*1090*/  CALL.ABS.NOINC R10 ;  /* 0x000000000a007343 */ /* 0x022fea0003c00000 */
.L_x_22:
[----:B------:R-:W0:Y:S02]  /*10a0*/  LDC.64 R4, c[0x0][0x3b0] ;  /* 0x0000ec00ff047b82 */ /* 0x000e240000000a00 */
[----:B0-----:R-:W2:Y:S02]  /*10b0*/  LDG.E R4, desc[UR36][R4.64] ;  /* 0x0000002404047981 */ /* 0x001ea4000c1e1900 */
[----:B--2---:R-:W-:-:S13]  /*10c0*/  ISETP.GE.AND P0, PT, R4, 0x1, PT ;  /* 0x000000010400780c */ /* 0x004fda0003f06270 */
[----:B------:R-:W-:Y:S05]  /*10d0*/  @!P0 BRA `(.L_x_23) ;  /* 0x0000000000548947 */ /* 0x000fea0003800000 */
[----:B------:R-:W-:Y:S01]  /*10e0*/  BSSY.RECONVERGENT B6, `(.L_x_23) ;  /* 0x0000014000067945 */ /* 0x000fe20003800200 */
[----:B------:R-:W-:-:S07]  /*10f0*/  IMAD.MOV.U32 R17, RZ, RZ, RZ ;  /* 0x000000ffff117224 */ /* 0x000fce00078e00ff */
.L_x_25:
[----:B------:R-:W0:Y:S01]  /*1100*/  LDC.64 R8, c[0x0][0x388] ;  /* 0x0000e200ff087b82 */ /* 0x000e220000000a00 */
[----:B------:R-:W-:Y:S01]  /*1110*/  MOV R0, 0x0 ;  /* 0x0000000000007802 */ /* 0x000fe20000000f00 */
[----:B------:R-:W1:Y:S01]  /*1120*/  LDCU.64 UR4, c[0x4][0x10] ;  /* 0x01000200ff0477ac */ /* 0x000e620008000a00 */
[----:B0-----:R-:W-:-:S06]  /*1130*/  IMAD.WIDE.U32 R8, R17, 0x8, R8 ;  /* 0x0000000811087825 */ /* 0x001fcc00078e0008 */
[----:B------:R-:W2:Y:S01]  /*1140*/  LDG.E.64 R8, desc[UR36][R8.64] ;  /* 0x0000002408087981 */ /* 0x000ea2000c1e1b00 */
[----:B------:R0:W3:Y:S01]  /*1150*/  LDC.64 R10, c[0x4][R0] ;  /* 0x01000000000a7b82 */ /* 0x0000e20000000a00 */
[----:B-1----:R-:W-:Y:S01]  /*1160*/  IMAD.U32 R4, RZ, RZ, UR4 ;  /* 0x00000004ff047e24 */ /* 0x002fe2000f8e00ff */
[----:B------:R-:W-:Y:S01]  /*1170*/  MOV R5, UR5 ;  /* 0x0000000500057c02 */ /* 0x000fe20008000f00 */
[----:B------:R-:W-:Y:S02]  /*1180*/  IMAD.MOV.U32 R6, RZ, RZ, R16 ;  /* 0x000000ffff067224 */ /* 0x000fe400078e0010 */
[----:B------:R-:W-:Y:S01]  /*1190*/  IMAD.MOV.U32 R7, RZ, RZ, R2 ;  /* 0x000000ffff077224 */ /* 0x000fe200078e0002 */
[----:B--23--:R0:W-:Y:S06]  /*11a0*/  STL.64 [R1], R8 ;  /* 0x0000000801007387 */ /* 0x00c1ec0000100a00 */
[----:B------:R-:W-:-:S07]  /*11b0*/  LEPC R20, `(.L_x_24) ;  /* 0x000000001014794e */ /* 0x000fce0000000000 */
[----:B0-----:R-:W-:Y:S05]  /*11c0*/  CALL.ABS.NOINC R10 ;  /* 0x000000000a007343 */ /* 0x001fea0003c00000 */
.L_x_24:
[----:B------:R-:W0:Y:S02]  /*11d0*/  LDC.64 R4, c[0x0][0x3b0] ;  /* 0x0000ec00ff047b82 */ /* 0x000e240000000a00 */
[----:B0-----:R-:W2:Y:S01]  /*11e0*/  LDG.E R4, desc[UR36][R4.64] ;  /* 0x0000002404047981 */ /* 0x001ea2000c1e1900 */
[----:B------:R-:W-:-:S05]  /*11f0*/  VIADD R17, R17, 0x1 ;  /* 0x0000000111117836 */ /* 0x000fca0000000000 */
[----:B--2---:R-:W-:-:S13]  /*1200*/  ISETP.GE.AND P0, PT, R17, R4, PT ;  /* 0x000000041100720c */ /* 0x004fda0003f06270 */
[----:B------:R-:W-:Y:S05]  /*1210*/  @!P0 BRA `(.L_x_25) ;  /* 0xfffffffc00b88947 */ /* 0x000fea000383ffff */
[----:B------:R-:W-:Y:S05]  /*1220*/  BSYNC.RECONVERGENT B6 ;  /* 0x0000000000067941 */ /* 0x000fea0003800200 */
.L_x_23:
[----:B------:R-:W-:Y:S01]  /*1230*/  MOV R0, 0x0 ;  /* 0x0000000000007802 */ /* 0x000fe20000000f00 */
[----:B------:R-:W0:Y:S01]  /*1240*/  LDCU.64 UR4, c[0x4][0x18] ;  /* 0x01000300ff0477ac */ /* 0x000e220008000a00 */
[----:B------:R-:W-:Y:S02]  /*1250*/  CS2R R6, SRZ ;  /* 0x0000000000067805 */ /* 0x000fe4000001ff00 */
[----:B------:R1:W2:Y:S01]  /*1260*/  LDC.64 R2, c[0x4][R0] ;  /* 0x0100000000027b82 */ /* 0x0002a20000000a00 */
[----:B0-----:R-:W-:Y:S02]  /*1270*/  IMAD.U32 R4, RZ, RZ, UR4 ;  /* 0x00000004ff047e24 */ /* 0x001fe4000f8e00ff */
[----:B-1----:R-:W-:-:S07]  /*1280*/  IMAD.U32 R5, RZ, RZ, UR5 ;  /* 0x00000005ff057e24 */ /* 0x002fce000f8e00ff */
[----:B------:R-:W-:-:S07]  /*1290*/  LEPC R20, `(.L_x_26) ;  /* 0x000000001014794e */ /* 0x000fce0000000000 */
[----:B--2---:R-:W-:Y:S05]  /*12a0*/  CALL.ABS.NOINC R2 ;  /* 0x0000000002007343 */ /* 0x004fea0003c00000 */
.L_x_26:
[----:B------:R-:W-:Y:S05]  /*12b0*/  EXIT ;  /* 0x000000000000794d */ /* 0x000fea0003800000 */
.L_x_27:
[----:B------:R-:W-:-:S00]  /*12c0*/  BRA `(.L_x_27) ;  /* 0xfffffffc00fc7947 */ /* 0x000fc0000383ffff */
[----:B------:R-:W-:-:S00]  /*12d0*/  NOP ;  /* 0x0000000000007918 */ /* 0x000fc00000000000 */
        /* <DEDUP_REMOVED lines=10> */
.L_x_363:


//--------------------- .text._Z34FUSION_calculate_resonance_taxicabPdS_PiS_S0_S0_b --------------------------
	.section	.text._Z34FUSION_calculate_resonance_taxicabPdS_PiS_S0_S0_b,"ax",@progbits
	.align	128
        .global         _Z34FUSION_calculate_resonance_taxicabPdS_PiS_S0_S0_b
        .type           _Z34FUSION_calculate_resonance_taxicabPdS_PiS_S0_S0_b,@function
        .size           _Z34FUSION_calculate_resonance_taxicabPdS_PiS_S0_S0_b,(.L_x_364 - _Z34FUSION_calculate_resonance_taxicabPdS_PiS_S0_S0_b)
        .other          _Z34FUSION_calculate_resonance_taxicabPdS_PiS_S0_S0_b,@"STO_CUDA_ENTRY STV_DEFAULT"
_Z34FUSION_calculate_resonance_taxicabPdS_PiS_S0_S0_b:
.text._Z34FUSION_calculate_resonance_taxicabPdS_PiS_S0_S0_b:
[----:B------:R-:W0:Y:S08]  /*0000*/  LDC R1, c[0x0][0x37c] ;  /* 0x0000df00ff017b82 */ /* 0x000e300000000800 */
[----:B------:R-:W1:Y:S01]  /*0010*/  LDC.64 R4, c[0x0][0x3a8] ;  /* 0x0000ea00ff047b82 */ /* 0x000e620000000a00 */
[----:B------:R-:W1:Y:S01]  /*0020*/  LDCU.64 UR36, c[0x0][0x358] ;  /* 0x00006b00ff2477ac */ /* 0x000e620008000a00 */
[----:B0-----:R-:W-:Y:S01]  /*0030*/  VIADD R1, R1, 0xfffffff8 ;  /* 0xfffffff801017836 */ /* 0x001fe20000000000 */
[----:B-1----:R-:W2:Y:S01]  /*0040*/  LDG.E R3, desc[UR36][R4.64] ;  /* 0x0000002404037981 */ /* 0x002ea2000c1e1900 */
[----:B------:R-:W0:Y:S04]  /*0050*/  LDCU UR5, c[0x0][0x2fc] ;  /* 0x00005f80ff0577ac */ /* 0x000e280008000800 */
[----:B------:R-:W1:Y:S01]  /*0060*/  S2UR UR6, SR_CTAID.X ;  /* 0x00000000000679c3 */ /* 0x000e620000002500 */
[----:B------:R-:W-:Y:S01]  /*0070*/  BSSY.RECONVERGENT B0, `(.L_x_28) ;  /* 0x0000030000007945 */ /* 0x000fe20003800200 */
[----:B------:R-:W1:Y:S01]  /*0080*/  S2R R0, SR_TID.X ;  /* 0x0000000000007919 */ /* 0x000e620000002100 */
[----:B------:R-:W3:Y:S05]  /*0090*/  LDCU UR4, c[0x0][0x2f8] ;  /* 0x00005f00ff0477ac */ /* 0x000eea0008000800 */
[----:B------:R-:W1:Y:S01]  /*00a0*/  LDC R7, c[0x0][0x360] ;  /* 0x0000d800ff077b82 */ /* 0x000e620000000800 */
[----:B---3--:R-:W-:-:S05]  /*00b0*/  IADD3 R16, P1, PT, R1, UR4, RZ ;  /* 0x0000000401107c10 */ /* 0x008fca000ff3e0ff */
[----:B0-----:R-:W-:Y:S02]  /*00c0*/  IMAD.X R2, RZ, RZ, UR5, P1 ;  /* 0x00000005ff027e24 */ /* 0x001fe400088e06ff */
[----:B-1----:R-:W-:-:S05]  /*00d0*/  IMAD R0, R7, UR6, R0 ;  /* 0x0000000607007c24 */ /* 0x002fca000f8e0200 */
[----:B--2---:R-:W-:-:S13]  /*00e0*/  ISETP.GE.AND P0, PT, R0, R3, PT ;  /* 0x000000030000720c */ /* 0x004fda0003f06270 */
[----:B------:R-:W-:Y:S05]  /*00f0*/  @P0 BRA `(.L_x_29) ;  /* 0x00000000009c0947 */ /* 0x000fea0003800000 */
[----:B------:R-:W0:Y:S02]  /*0100*/  LDC.64 R6, c[0x0][0x3a0] ;  /* 0x0000e800ff067b82 */ /* 0x000e240000000a00 */
[----:B0-----:R-:W2:Y:S01]  /*0110*/  LDG.E R17, desc[UR36][R6.64] ;  /* 0x0000002406117981 */ /* 0x001ea2000c1e1900 */
[----:B------:R-:W-:Y:S02]  /*0120*/  IMAD.MOV.U32 R4, RZ, RZ, 0x0 ;  /* 0x00000000ff047424 */ /* 0x000fe400078e00ff */
[----:B------:R-:W-:Y:S01]  /*0130*/  IMAD.MOV.U32 R5, RZ, RZ, 0x40000000 ;  /* 0x40000000ff057424 */ /* 0x000fe200078e00ff */
[----:B--2---:R-:W-:-:S13]  /*0140*/  ISETP.GE.AND P0, PT, R17, 0x1, PT ;  /* 0x000000011100780c */ /* 0x004fda0003f06270 */
[----:B------:R-:W-:Y:S05]  /*0150*/  @!P0 BRA `(.L_x_30) ;  /* 0x0000000000688947 */ /* 0x000fea0003800000 */
[----:B------:R-:W0:Y:S01]  /*0160*/  LDC.64 R10, c[0x0][0x390] ;  /* 0x0000e400ff0a7b82 */ /* 0x000e220000000a00 */
[----:B------:R-:W-:Y:S01]  /*0170*/  HFMA2 R19, -RZ, RZ, 0, 0 ;  /* 0x00000000ff137431 */ /* 0x000fe200000001ff */
[----:B------:R-:W-:Y:S01]  /*0180*/  BSSY.RECONVERGENT B1, `(.L_x_30) ;  /* 0x0000017000017945 */ /* 0x000fe20003800200 */
[----:B------:R-:W-:Y:S02]  /*0190*/  IMAD R18, R0, R17, RZ ;  /* 0x0000001100127224 */ /* 0x000fe400078e02ff */
[----:B------:R-:W-:Y:S02]  /*01a0*/  IMAD.MOV.U32 R4, RZ, RZ, 0x0 ;  /* 0x00000000ff047424 */ /* 0x000fe400078e00ff */
[----:B------:R-:W-:Y:S01]  /*01b0*/  IMAD.MOV.U32 R5, RZ, RZ, 0x40000000 ;  /* 0x40000000ff057424 */ /* 0x000fe200078e00ff */
[----:B------:R-:W1:Y:S08]  /*01c0*/  LDC.64 R8, c[0x0][0x380] ;  /* 0x0000e000ff087b82 */ /* 0x000e700000000a00 */
[----:B------:R-:W2:Y:S02]  /*01d0*/  LDC.64 R6, c[0x0][0x398] ;  /* 0x0000e600ff067b82 */ /* 0x000ea40000000a00 */
.L_x_33:
[----:B0-----:R-:W-:-:S06]  /*01e0*/  IMAD.WIDE R12, R19, 0x4, R10 ;  /* 0x00000004130c7825 */ /* 0x001fcc00078e020a */
[----:B------:R-:W3:Y:S01]  /*01f0*/  LDG.E R12, desc[UR36][R12.64] ;  /* 0x000000240c0c7981 */ /* 0x000ee2000c1e1900 */
[----:B------:R-:W-:Y:S01]  /*0200*/  BSSY.RECONVERGENT B2, `(.L_x_31) ;  /* 0x000000b000027945 */ /* 0x000fe20003800200 */
[----:B---3--:R-:W-:-:S13]  /*0210*/  ISETP.GE.AND P0, PT, R12, 0x1, PT ;  /* 0x000000010c00780c */ /* 0x008fda0003f06270 */
[----:B------:R-:W-:Y:S05]  /*0220*/  @!P0 BRA `(.L_x_32) ;  /* 0x0000000000208947 */ /* 0x000fea0003800000 */
[----:B------:R-:W-:Y:S02]  /*0230*/  IMAD.IADD R13, R18, 0x1, R19 ;  /* 0x00000001120d7824 */ /* 0x000fe400078e0213 */
[----:B--2---:R-:W-:-:S04]  /*0240*/  IMAD.WIDE R14, R19, 0x8, R6 ;  /* 0x00000008130e7825 */ /* 0x004fc800078e0206 */
[----:B-1----:R-:W-:Y:S02]  /*0250*/  IMAD.WIDE R12, R13, 0x8, R8 ;  /* 0x000000080d0c7825 */ /* 0x002fe400078e0208 */
[----:B------:R-:W2:Y:S04]  /*0260*/  LDG.E.64 R14, desc[UR36][R14.64] ;  /* 0x000000240e0e7981 */ /* 0x000ea8000c1e1b00 */
[----:B------:R-:W2:Y:S02]  /*0270*/  LDG.E.64 R12, desc[UR36][R12.64] ;  /* 0x000000240c0c7981 */ /* 0x000ea4000c1e1b00 */
[----:B--2---:R-:W-:-:S14]  /*0280*/  DSETP.GEU.AND P0, PT, R12, R14, PT ;  /* 0x0000000e0c00722a */ /* 0x004fdc0003f0e000 */
[----:B------:R-:W-:Y:S02]  /*0290*/  @!P0 CS2R R4, SRZ ;  /* 0x0000000000048805 */ /* 0x000fe4000001ff00 */
[----:B------:R-:W-:-:S07]  /*02a0*/  @!P0 MOV R19, R17 ;  /* 0x0000001100138202 */ /* 0x000fce0000000f00 */
.L_x_32:
[----:B------:R-:W-:Y:S05]  /*02b0*/  BSYNC.RECONVERGENT B2 ;  /* 0x0000000000027941 */ /* 0x000fea0003800200 */
.L_x_31:
[----:B------:R-:W-:-:S05]  /*02c0*/  VIADD R19, R19, 0x1 ;  /* 0x0000000113137836 */ /* 0x000fca0000000000 */
[----:B------:R-:W-:-:S13]  /*02d0*/  ISETP.GE.AND P0, PT, R19, R17, PT ;  /* 0x000000111300720c */ /* 0x000fda0003f06270 */
[----:B------:R-:W-:Y:S05]  /*02e0*/  @!P0 BRA `(.L_x_33) ;  /* 0xfffffffc00bc8947 */ /* 0x000fea000383ffff */
[----:B------:R-:W-:Y:S05]  /*02f0*/  BSYNC.RECONVERGENT B1 ;  /* 0x0000000000017941 */ /* 0x000fea0003800200 */
.L_x_30:
[----:B-1----:R-:W0:Y:S01]  /*0300*/  LDC.64 R8, c[0x0][0x388] ;  /* 0x0000e200ff087b82 */ /* 0x002e220000000a00 */
[----:B------:R-:W-:-:S05]  /*0310*/  VIADD R3, R3, 0xffffffff ;  /* 0xffffffff03037836 */ /* 0x000fca0000000000 */
[----:B------:R-:W-:-:S04]  /*0320*/  ISETP.NE.AND P0, PT, R0, R3, PT ;  /* 0x000000030000720c */ /* 0x000fc80003f05270 */
[----:B--2---:R-:W-:Y:S02]  /*0330*/  FSEL R6, R4, RZ, P0 ;  /* 0x000000ff04067208 */ /* 0x004fe40000000000 */
[----:B------:R-:W-:Y:S01]  /*0340*/  FSEL R7, R5, RZ, P0 ;  /* 0x000000ff05077208 */ /* 0x000fe20000000000 */
[----:B0-----:R-:W-:-:S05]  /*0350*/  IMAD.WIDE R4, R0, 0x8, R8 ;  /* 0x0000000800047825 */ /* 0x001fca00078e0208 */
[----:B------:R0:W-:Y:S02]  /*0360*/  STG.E.64 desc[UR36][R4.64], R6 ;  /* 0x0000000604007986 */ /* 0x0001e4000c101b24 */
.L_x_29:
[----:B------:R-:W-:Y:S05]  /*0370*/  BSYNC.RECONVERGENT B0 ;  /* 0x0000000000007941 */ /* 0x000fea0003800200 */
.L_x_28:
[----:B------:R-:W1:Y:S02]  /*0380*/  LDCU.U8 UR4, c[0x0][0x3b0] ;  /* 0x00007600ff0477ac */ /* 0x000e640008000000 */
[----:B-1----:R-:W-:-:S06]  /*0390*/  UPRMT UR4, UR4, 0x8880, URZ ;  /* 0x0000888004047896 */ /* 0x002fcc00080000ff */
[----:B------:R-:W-:-:S13]  /*03a0*/  ISETP.NE.AND P0, PT, RZ, UR4, PT ;  /* 0x00000004ff007c0c */ /* 0x000fda000bf05270 */
[----:B------:R-:W-:Y:S05]  /*03b0*/  @!P0 EXIT ;  /* 0x000000000000894d */ /* 0x000fea0003800000 */
[----:B------:R-:W-:Y:S01]  /*03c0*/  BAR.SYNC.DEFER_BLOCKING 0x0 ;  /* 0x0000000000007b1d */ /* 0x000fe20000010000 */
[----:B------:R-:W-:-:S13]  /*03d0*/  ISETP.NE.AND P0, PT, R0, RZ, PT ;  /* 0x000000ff0000720c */ /* 0x000fda0003f05270 */
[----:B------:R-:W-:Y:S05]  /*03e0*/  @P0 EXIT ;  /* 0x000000000000094d */ /* 0x000fea0003800000 */
[----:B------:R-:W-:Y:S01]  /*03f0*/  MOV R0, 0x0 ;  /* 0x0000000000007802 */ /* 0x000fe20000000f00 */
[----:B------:R-:W1:Y:S01]  /*0400*/  LDCU.64 UR4, c[0x4][0x90] ;  /* 0x01001200ff0477ac */ /* 0x000e620008000a00 */
[----:B0-----:R-:W-:Y:S02]  /*0410*/  CS2R R6, SRZ ;  /* 0x0000000000067805 */ /* 0x001fe4000001ff00 */
[----:B------:R0:W2:Y:S01]  /*0420*/  LDC.64 R8, c[0x4][R0] ;  /* 0x0100000000087b82 */ /* 0x0000a20000000a00 */
[----:B-1----:R-:W-:Y:S01]  /*0430*/  IMAD.U32 R4, RZ, RZ, UR4 ;  /* 0x00000004ff047e24 */ /* 0x002fe2000f8e00ff */
[----:B0-----:R-:W-:-:S07]  /*0440*/  MOV R5, UR5 ;  /* 0x0000000500057c02 */ /* 0x001fce0008000f00 */
[----:B------:R-:W-:-:S07]  /*0450*/  LEPC R20, `(.L_x_34) ;  /* 0x000000001014794e */ /* 0x000fce0000000000 */
[----:B--2---:R-:W-:Y:S05]  /*0460*/  CALL.ABS.NOINC R8 ;  /* 0x0000000008007343 */ /* 0x004fea0003c00000 */
.L_x_34:
[----:B------:R-:W0:Y:S02]  /*0470*/  LDC.64 R4, c[0x0][0x3a8] ;  /* 0x0000ea00ff047b82 */ /* 0x000e240000000a00 */
[----:B0-----:R-:W2:Y:S02]  /*0480*/  LDG.E R4, desc[UR36][R4.64] ;  /* 0x0000002404047981 */ /* 0x001ea4000c1e1900 */
[----:B--2---:R-:W-:-:S13]  /*0490*/  ISETP.GE.AND P0, PT, R4, 0x1, PT ;  /* 0x000000010400780c */ /* 0x004fda0003f06270 */
[----:B------:R-:W-:Y:S05]  /*04a0*/  @!P0 BRA `(.L_x_35) ;  /* 0x0000000000548947 */ /* 0x000fea0003800000 */
[----:B------:R-:W-:Y:S01]  /*04b0*/  BSSY.RECONVERGENT B6, `(.L_x_35) ;  /* 0x0000014000067945 */ /* 0x000fe20003800200 */
[----:B------:R-:W-:-:S07]  /*04c0*/  IMAD.MOV.U32 R17, RZ, RZ, RZ ;  /* 0x000000ffff117224 */ /* 0x000fce00078e00ff */
.L_x_37:
[----:B------:R-:W0:Y:S01]  /*04d0*/  LDC.64 R8, c[0x0][0x388] ;  /* 0x0000e200ff087b82 */ /* 0x000e220000000a00 */
[----:B------:R-:W-:Y:S01]  /*04e0*/  MOV R0, 0x0 ;  /* 0x0000000000007802 */ /* 0x000fe20000000f00 */
[----:B------:R-:W1:Y:S01]  /*04f0*/  LDCU.64 UR4, c[0x4][0x10] ;  /* 0x01000200ff0477ac */ /* 0x000e620008000a00 */
[----:B0-----:R-:W-:-:S06]  /*0500*/  IMAD.WIDE.U32 R8, R17, 0x8, R8 ;  /* 0x0000000811087825 */ /* 0x001fcc00078e0008 */
[----:B------:R-:W2:Y:S01]  /*0510*/  LDG.E.64 R8, desc[UR36][R8.64] ;  /* 0x0000002408087981 */ /* 0x000ea2000c1e1b00 */
[----:B------:R0:W3:Y:S01]  /*0520*/  LDC.64 R10, c[0x4][R0] ;  /* 0x01000000000a7b82 */ /* 0x0000e20000000a00 */
[----:B-1----:R-:W-:Y:S01]  /*0530*/  IMAD.U32 R4, RZ, RZ, UR4 ;  /* 0x00000004ff047e24 */ /* 0x002fe2000f8e00ff */
[----:B------:R-:W-:Y:S01]  /*0540*/  MOV R6, R16 ;  /* 0x0000001000067202 */ /* 0x000fe20000000f00 */
[----:B------:R-:W-:Y:S02]  /*0550*/  IMAD.U32 R5, RZ, RZ, UR5 ;  /* 0x00000005ff057e24 */ /* 0x000fe4000f8e00ff */
[----:B------:R-:W-:Y:S01]  /*0560*/  IMAD.MOV.U32 R7, RZ, RZ, R2 ;  /* 0x000000ffff077224 */ /* 0x000fe200078e0002 */
[----:B--23--:R0:W-:Y:S06]  /*0570*/  STL.64 [R1], R8 ;  /* 0x0000000801007387 */ /* 0x00c1ec0000100a00 */
[----:B------:R-:W-:-:S07]  /*0580*/  LEPC R20, `(.L_x_36) ;  /* 0x000000001014794e */ /* 0x000fce0000000000 */
[----:B0-----:R-:W-:Y:S05]  /*0590*/  CALL.ABS.NOINC R10 ;  /* 0x000000000a007343 */ /* 0x001fea0003c00000 */
.L_x_36:
[----:B------:R-:W0:Y:S02]  /*05a0*/  LDC.64 R4, c[0x0][0x3a8] ;  /* 0x0000ea00ff047b82 */ /* 0x000e240000000a00 */
[----:B0-----:R-:W2:Y:S01]  /*05b0*/  LDG.E R4, desc[UR36][R4.64] ;  /* 0x0000002404047981 */ /* 0x001ea2000c1e1900 */
[----:B------:R-:W-:-:S05]  /*05c0*/  VIADD R17, R17, 0x1 ;  /* 0x0000000111117836 */ /* 0x000fca0000000000 */
[----:B--2---:R-:W-:-:S13]  /*05d0*/  ISETP.GE.AND P0, PT, R17, R4, PT ;  /* 0x000000041100720c */ /* 0x004fda0003f06270 */
[----:B------:R-:W-:Y:S05]  /*05e0*/  @!P0 BRA `(.L_x_37) ;  /* 0xfffffffc00b88947 */ /* 0x000fea000383ffff */
[----:B------:R-:W-:Y:S05]  /*05f0*/  BSYNC.RECONVERGENT B6 ;  /* 0x0000000000067941 */ /* 0x000fea0003800200 */
.L_x_35:
[----:B------:R-:W-:Y:S01]  /*0600*/  MOV R0, 0x0 ;  /* 0x0000000000007802 */ /* 0x000fe20000000f00 */
[----:B------:R-:W0:Y:S01]  /*0610*/  LDCU.64 UR4, c[0x4][0x18] ;  /* 0x01000300ff0477ac */ /* 0x000e220008000a00 */
[----:B------:R-:W-:Y:S02]  /*0620*/  CS2R R6, SRZ ;  /* 0x0000000000067805 */ /* 0x000fe4000001ff00 */
[----:B------:R1:W2:Y:S01]  /*0630*/  LDC.64 R2, c[0x4][R0] ;  /* 0x0100000000027b82 */ /* 0x0002a20000000a00 */
[----:B0-----:R-:W-:Y:S01]  /*0640*/  MOV R4, UR4 ;  /* 0x0000000400047c02 */ /* 0x001fe20008000f00 */
[----:B-1----:R-:W-:-:S07]  /*0650*/  IMAD.U32 R5, RZ, RZ, UR5 ;  /* 0x00000005ff057e24 */ /* 0x002fce000f8e00ff */
[----:B------:R-:W-:-:S07]  /*0660*/  LEPC R20, `(.L_x_38) ;  /* 0x000000001014794e */ /* 0x000fce0000000000 */
[----:B--2---:R-:W-:Y:S05]  /*0670*/  CALL.ABS.NOINC R2 ;  /* 0x0000000002007343 */ /* 0x004fea0003c00000 */
.L_x_38:
[----:B------:R-:W-:Y:S05]  /*0680*/  EXIT ;  /* 0x000000000000794d */ /* 0x000fea0003800000 */
.L_x_39:
        /* <DEDUP_REMOVED lines=15> */
.L_x_364:


//--------------------- .text._Z26FUSION_taxicab_calculate_TPdPiS0_S_S0_S0_bb --------------------------
	.section	.text._Z26FUSION_taxicab_calculate_TPdPiS0_S_S0_S0_bb,"ax",@progbits
	.align	128
        .global         _Z26FUSION_taxicab_calculate_TPdPiS0_S_S0_S0_bb
        .type           _Z26FUSION_taxicab_calculate_TPdPiS0_S_S0_S0_bb,@function
        .size           _Z26FUSION_taxicab_calculate_TPdPiS0_S_S0_S0_bb,(.L_x_353 - _Z26FUSION_taxicab_calculate_TPdPiS0_S_S0_S0_bb)
        .other          _Z26FUSION_taxicab_calculate_TPdPiS0_S_S0_S0_bb,@"STO_CUDA_ENTRY STV_DEFAULT"
_Z26FUSION_taxicab_calculate_TPdPiS0_S_S0_S0_bb:
.text._Z26FUSION_taxicab_calculate_TPdPiS0_S_S0_S0_bb:
        /* <DEDUP_REMOVED lines=10> */
[----:B------:R-:W1:Y:S02]  /*00a0*/  LDC R2, c[0x0][0x360] ;  /* 0x0000d800ff027b82 */ /* 0x000e640000000800 */
[----:B-1----:R-:W-:Y:S01]  /*00b0*/  IMAD R3, R2, UR6, R3 ;  /* 0x0000000602037c24 */ /* 0x002fe2000f8e0203 */
[----:B---3--:R-:W-:-:S05]  /*00c0*/  IADD3 R2, P1, PT, R1, UR4, RZ ;  /* 0x0000000401027c10 */ /* 0x008fca000ff3e0ff */
[----:B0-----:R-:W-:Y:S01]  /*00d0*/  IMAD.X R16, RZ, RZ, UR5, P1 ;  /* 0x00000005ff107e24 */ /* 0x001fe200088e06ff */
[----:B--2---:R-:W-:-:S13]  /*00e0*/  ISETP.GE.AND P0, PT, R3, R0, PT ;  /* 0x000000000300720c */ /* 0x004fda0003f06270 */
[----:B------:R-:W-:Y:S05]  /*00f0*/  @P0 BRA `(.L_x_41) ;  /* 0x0000000800b00947 */ /* 0x000fea0003800000 */
[----:B------:R-:W0:Y:S02]  /*0100*/  LDC.64 R4, c[0x0][0x3a0] ;  /* 0x0000e800ff047b82 */ /* 0x000e240000000a00 */
[----:B0-----:R-:W2:Y:S01]  /*0110*/  LDG.E R4, desc[UR36][R4.64] ;  /* 0x0000002404047981 */ /* 0x001ea2000c1e1900 */
[----:B------:R-:W-:Y:S02]  /*0120*/  CS2R R6, SRZ ;  /* 0x0000000000067805 */ /* 0x000fe4000001ff00 */
[----:B--2---:R-:W-:-:S13]  /*0130*/  ISETP.GE.AND P0, PT, R4, 0x1, PT ;  /* 0x000000010400780c */ /* 0x004fda0003f06270 */
[----:B------:R-:W-:Y:S05]  /*0140*/  @!P0 BRA `(.L_x_42) ;  /* 0x00000008000c8947 */ /* 0x000fea0003800000 */
[C---:B------:R-:W-:Y:S01]  /*0150*/  ISETP.GE.U32.AND P1, PT, R4.reuse, 0x8, PT ;  /* 0x000000080400780c */ /* 0x040fe20003f26070 */
[----:B------:R-:W-:Y:S01]  /*0160*/  IMAD R17, R3, R4, RZ ;  /* 0x0000000403117224 */ /* 0x000fe200078e02ff */
[----:B------:R-:W-:Y:S01]  /*0170*/  LOP3.LUT R5, R4, 0x7, RZ, 0xc0, !PT ;  /* 0x0000000704057812 */ /* 0x000fe200078ec0ff */
[----:B------:R-:W-:Y:S01]  /*0180*/  IMAD.MOV.U32 R24, RZ, RZ, RZ ;  /* 0x000000ffff187224 */ /* 0x000fe200078e00ff */
[----:B------:R-:W-:Y:S02]  /*0190*/  CS2R R6, SRZ ;  /* 0x0000000000067805 */ /* 0x000fe4000001ff00 */
[----:B------:R-:W-:-:S07]  /*01a0*/  ISETP.NE.AND P0, PT, R5, RZ, PT ;  /* 0x000000ff0500720c */ /* 0x000fce0003f05270 */
[----:B------:R-:W-:Y:S06]  /*01b0*/  @!P1 BRA `(.L_x_43) ;  /* 0x0000000000e49947 */ /* 0x000fec0003800000 */
[----:B------:R-:W0:Y:S01]  /*01c0*/  LDC.64 R6, c[0x0][0x380] ;  /* 0x0000e000ff067b82 */ /* 0x000e220000000a00 */
[----:B------:R-:W1:Y:S01]  /*01d0*/  LDCU.64 UR4, c[0x0][0x388] ;  /* 0x00007100ff0477ac */ /* 0x000e620008000a00 */
[----:B------:R-:W-:Y:S01]  /*01e0*/  LOP3.LUT R24, R4, 0x7ffffff8, RZ, 0xc0, !PT ;  /* 0x7ffffff804187812 */ /* 0x000fe200078ec0ff */
[----:B------:R-:W-:-:S04]  /*01f0*/  IMAD.MOV.U32 R25, RZ, RZ, R17 ;  /* 0x000000ffff197224 */ /* 0x000fc800078e0011 */
[----:B------:R-:W-:Y:S01]  /*0200*/  IMAD.MOV R26, RZ, RZ, -R24 ;  /* 0x000000ffff1a7224 */ /* 0x000fe200078e0a18 */
[----:B-1----:R-:W-:-:S04]  /*0210*/  UIADD3 UR4, UP0, UPT, UR4, 0x10, URZ ;  /* 0x0000001004047890 */ /* 0x002fc8000ff1e0ff */
[----:B------:R-:W-:Y:S01]  /*0220*/  UIADD3.X UR5, UPT, UPT, URZ, UR5, URZ, UP0, !UPT ;  /* 0x00000005ff057290 */ /* 0x000fe200087fe4ff */
[----:B0-----:R-:W-:-:S04]  /*0230*/  IMAD.WIDE R6, R17, 0x8, R6 ;  /* 0x0000000811067825 */ /* 0x001fc800078e0206 */
[----:B------:R-:W-:Y:S01]  /*0240*/  IMAD.U32 R8, RZ, RZ, UR4 ;  /* 0x00000004ff087e24 */ /* 0x000fe2000f8e00ff */
[----:B------:R-:W-:Y:S01]  /*0250*/  IADD3 R18, P1, PT, R6, 0x20, RZ ;  /* 0x0000002006127810 */ /* 0x000fe20007f3e0ff */
[----:B------:R-:W-:-:S04]  /*0260*/  IMAD.U32 R9, RZ, RZ, UR5 ;  /* 0x00000005ff097e24 */ /* 0x000fc8000f8e00ff */
[----:B------:R-:W-:Y:S01]  /*0270*/  IMAD.X R19, RZ, RZ, R7, P1 ;  /* 0x000000ffff137224 */ /* 0x000fe200008e0607 */
[----:B------:R-:W-:-:S07]  /*0280*/  CS2R R6, SRZ ;  /* 0x0000000000067805 */ /* 0x000fce000001ff00 */
.L_x_44:
[----:B------:R-:W2:Y:S04]  /*0290*/  LDG.E R10, desc[UR36][R8.64+-0x10] ;  /* 0xfffff024080a7981 */ /* 0x000ea8000c1e1900 */
[----:B------:R-:W3:Y:S04]  /*02a0*/  LDG.E R14, desc[UR36][R8.64+-0xc] ;  /* 0xfffff424080e7981 */ /* 0x000ee8000c1e1900 */
[----:B------:R-:W4:Y:S04]  /*02b0*/  LDG.E R21, desc[UR36][R8.64+-0x8] ;  /* 0xfffff82408157981 */ /* 0x000f28000c1e1900 */
[----:B------:R-:W5:Y:S04]  /*02c0*/  LDG.E R20, desc[UR36][R8.64+-0x4] ;  /* 0xfffffc2408147981 */ /* 0x000f68000c1e1900 */
[----:B------:R-:W5:Y:S04]  /*02d0*/  LDG.E R13, desc[UR36][R8.64] ;  /* 0x00000024080d7981 */ /* 0x000f68000c1e1900 */
[----:B------:R-:W5:Y:S04]  /*02e0*/  LDG.E R12, desc[UR36][R8.64+0x4] ;  /* 0x00000424080c7981 */ /* 0x000f68000c1e1900 */
[----:B------:R-:W5:Y:S04]  /*02f0*/  LDG.E R23, desc[UR36][R8.64+0x8] ;  /* 0x0000082408177981 */ /* 0x000f68000c1e1900 */
[----:B------:R-:W5:Y:S01]  /*0300*/  LDG.E R22, desc[UR36][R8.64+0xc] ;  /* 0x00000c2408167981 */ /* 0x000f62000c1e1900 */
[----:B--2---:R-:W-:-:S13]  /*0310*/  ISETP.GE.AND P1, PT, R10, 0x1, PT ;  /* 0x000000010a00780c */ /* 0x004fda0003f26270 */
[----:B------:R-:W0:Y:S01]  /*0320*/  @P1 LDC.64 R10, c[0x0][0x380] ;  /* 0x0000e000ff0a1b82 */ /* 0x000e220000000a00 */
[----:B---3--:R-:W-:Y:S02]  /*0330*/  ISETP.GE.AND P6, PT, R14, 0x1, PT ;  /* 0x000000010e00780c */ /* 0x008fe40003fc6270 */
[----:B----4-:R-:W-:Y:S01]  /*0340*/  ISETP.GE.AND P5, PT, R21, 0x1, PT ;  /* 0x000000011500780c */ /* 0x010fe20003fa6270 */
[----:B0-----:R-:W-:-:S05]  /*0350*/  @P1 IMAD.WIDE R10, R25, 0x8, R10 ;  /* 0x00000008190a1825 */ /* 0x001fca00078e020a */
[----:B------:R0:W2:Y:S02]  /*0360*/  @P1 LDG.E.64 R14, desc[UR36][R10.64] ;  /* 0x000000240a0e1981 */ /* 0x0000a4000c1e1b00 */
[----:B0-----:R-:W-:Y:S02]  /*0370*/  IMAD.MOV.U32 R10, RZ, RZ, R18 ;  /* 0x000000ffff0a7224 */ /* 0x001fe400078e0012 */
[----:B------:R-:W-:-:S05]  /*0380*/  IMAD.MOV.U32 R11, RZ, RZ, R19 ;  /* 0x000000ffff0b7224 */ /* 0x000fca00078e0013 */
[----:B------:R-:W3:Y:S01]  /*0390*/  @P6 LDG.E.64 R18, desc[UR36][R10.64+-0x18] ;  /* 0xffffe8240a126981 */ /* 0x000ee2000c1e1b00 */
[----:B-----5:R-:W-:-:S03]  /*03a0*/  ISETP.GE.AND P4, PT, R20, 0x1, PT ;  /* 0x000000011400780c */ /* 0x020fc60003f86270 */
[----:B------:R-:W4:Y:S01]  /*03b0*/  @P5 LDG.E.64 R20, desc[UR36][R10.64+-0x10] ;  /* 0xfffff0240a145981 */ /* 0x000f22000c1e1b00 */
[----:B------:R-:W-:Y:S02]  /*03c0*/  ISETP.GE.AND P3, PT, R13, 0x1, PT ;  /* 0x000000010d00780c */ /* 0x000fe40003f66270 */
[----:B------:R-:W-:-:S07]  /*03d0*/  ISETP.GE.AND P2, PT, R12, 0x1, PT ;  /* 0x000000010c00780c */ /* 0x000fce0003f46270 */
[----:B------:R-:W5:Y:S01]  /*03e0*/  @P4 LDG.E.64 R12, desc[UR36][R10.64+-0x8] ;  /* 0xfffff8240a0c4981 */ /* 0x000f62000c1e1b00 */
[----:B--2---:R-:W-:-:S03]  /*03f0*/  @P1 DADD R6, R6, R14 ;  /* 0x0000000006061229 */ /* 0x004fc6000000000e */
[----:B------:R-:W2:Y:S01]  /*0400*/  @P3 LDG.E.64 R14, desc[UR36][R10.64] ;  /* 0x000000240a0e3981 */ /* 0x000ea2000c1e1b00 */
[----:B------:R-:W-:-:S04]  /*0410*/  ISETP.GE.AND P1, PT, R23, 0x1, PT ;  /* 0x000000011700780c */ /* 0x000fc80003f26270 */
[----:B---3--:R-:W-:Y:S01]  /*0420*/  @P6 DADD R6, R6, R18 ;  /* 0x0000000006066229 */ /* 0x008fe20000000012 */
[----:B------:R-:W3:Y:S01]  /*0430*/  @P2 LDG.E.64 R18, desc[UR36][R10.64+0x8] ;  /* 0x000008240a122981 */ /* 0x000ee2000c1e1b00 */
[----:B------:R-:W-:-:S06]  /*0440*/  ISETP.GE.AND P6, PT, R22, 0x1, PT ;  /* 0x000000011600780c */ /* 0x000fcc0003fc6270 */
[----:B----4-:R-:W-:Y:S01]  /*0450*/  @P5 DADD R6, R6, R20 ;  /* 0x0000000006065229 */ /* 0x010fe20000000014 */
[----:B------:R-:W4:Y:S06]  /*0460*/  @P1 LDG.E.64 R20, desc[UR36][R10.64+0x10] ;  /* 0x000010240a141981 */ /* 0x000f2c000c1e1b00 */
[----:B------:R-:W4:Y:S01]  /*0470*/  @P6 LDG.E.64 R22, desc[UR36][R10.64+0x18] ;  /* 0x000018240a166981 */ /* 0x000f22000c1e1b00 */
[----:B-----5:R-:W-:Y:S01]  /*0480*/  @P4 DADD R6, R6, R12 ;  /* 0x0000000006064229 */ /* 0x020fe2000000000c */
[----:B------:R-:W-:Y:S02]  /*0490*/  VIADD R26, R26, 0x8 ;  /* 0x000000081a1a7836 */ /* 0x000fe40000000000 */
[----:B------:R-:W-:-:S05]  /*04a0*/  VIADD R25, R25, 0x8 ;  /* 0x0000000819197836 */ /* 0x000fca0000000000 */
[----:B--2---:R-:W-:Y:S01]  /*04b0*/  @P3 DADD R6, R6, R14 ;  /* 0x0000000006063229 */ /* 0x004fe2000000000e */
[----:B------:R-:W-:-:S07]  /*04c0*/  ISETP.NE.AND P3, PT, R26, RZ, PT ;  /* 0x000000ff1a00720c */ /* 0x000fce0003f65270 */
[----:B---3--:R-:W-:Y:S01]  /*04d0*/  @P2 DADD R6, R6, R18 ;  /* 0x0000000006062229 */ /* 0x008fe20000000012 */
[----:B------:R-:W-:-:S07]  /*04e0*/  IADD3 R18, P2, PT, R10, 0x40, RZ ;  /* 0x000000400a127810 */ /* 0x000fce0007f5e0ff */
[----:B----4-:R-:W-:Y:S01]  /*04f0*/  @P1 DADD R6, R6, R20 ;  /* 0x0000000006061229 */ /* 0x010fe20000000014 */
[----:B------:R-:W-:Y:S01]  /*0500*/  IADD3 R8, P1, PT, R8, 0x20, RZ ;  /* 0x0000002008087810 */ /* 0x000fe20007f3e0ff */
[----:B------:R-:W-:-:S04]  /*0510*/  IMAD.X R19, RZ, RZ, R11, P2 ;  /* 0x000000ffff137224 */ /* 0x000fc800010e060b */
[----:B------:R-:W-:Y:S02]  /*0520*/  IMAD.X R9, RZ, RZ, R9, P1 ;  /* 0x000000ffff097224 */ /* 0x000fe400008e0609 */
[----:B------:R-:W-:Y:S01]  /*0530*/  @P6 DADD R6, R6, R22 ;  /* 0x0000000006066229 */ /* 0x000fe20000000016 */
[----:B------:R-:W-:Y:S10]  /*0540*/  @P3 BRA `(.L_x_44) ;  /* 0xfffffffc00503947 */ /* 0x000ff4000383ffff */
.L_x_43:
[----:B------:R-:W-:Y:S05]  /*0550*/  @!P0 BRA `(.L_x_42) ;  /* 0x0000000400088947 */ /* 0x000fea0003800000 */
[----:B------:R-:W-:Y:S02]  /*0560*/  ISETP.GE.U32.AND P1, PT, R5, 0x4, PT ;  /* 0x000000040500780c */ /* 0x000fe40003f26070 */
[----:B------:R-:W-:-:S04]  /*0570*/  LOP3.LUT R20, R4, 0x3, RZ, 0xc0, !PT ;  /* 0x0000000304147812 */ /* 0x000fc800078ec0ff */
[----:B------:R-:W-:-:S07]  /*0580*/  ISETP.NE.AND P0, PT, R20, RZ, PT ;  /* 0x000000ff1400720c */ /* 0x000fce0003f05270 */
[----:B------:R-:W-:Y:S06]  /*0590*/  @!P1 BRA `(.L_x_45) ;  /* 0x00000000006c9947 */ /* 0x000fec0003800000 */
[----:B------:R-:W0:Y:S01]  /*05a0*/  LDC.64 R8, c[0x0][0x388] ;  /* 0x0000e200ff087b82 */ /* 0x000e220000000a00 */
[----:B------:R-:W1:Y:S01]  /*05b0*/  LDCU.64 UR4, c[0x0][0x380] ;  /* 0x00007000ff0477ac */ /* 0x000e620008000a00 */
[----:B0-----:R-:W-:-:S05]  /*05c0*/  IMAD.WIDE.U32 R12, R24, 0x4, R8 ;  /* 0x00000004180c7825 */ /* 0x001fca00078e0008 */
[----:B------:R-:W2:Y:S04]  /*05d0*/  LDG.E R8, desc[UR36][R12.64] ;  /* 0x000000240c087981 */ /* 0x000ea8000c1e1900 */
[----:B------:R-:W3:Y:S04]  /*05e0*/  LDG.E R5, desc[UR36][R12.64+0x4] ;  /* 0x000004240c057981 */ /* 0x000ee8000c1e1900 */
[----:B------:R-:W4:Y:S04]  /*05f0*/  LDG.E R14, desc[UR36][R12.64+0x8] ;  /* 0x000008240c0e7981 */ /* 0x000f28000c1e1900 */
[----:B------:R-:W5:Y:S01]  /*0600*/  LDG.E R15, desc[UR36][R12.64+0xc] ;  /* 0x00000c240c0f7981 */ /* 0x000f62000c1e1900 */
[----:B------:R-:W-:-:S02]  /*0610*/  IADD3 R18, P3, PT, R17, R24, RZ ;  /* 0x0000001811127210 */ /* 0x000fc40007f7e0ff */
[----:B--2---:R-:W-:Y:S02]  /*0620*/  ISETP.GE.AND P1, PT, R8, 0x1, PT ;  /* 0x000000010800780c */ /* 0x004fe40003f26270 */
[----:B---3--:R-:W-:Y:S02]  /*0630*/  ISETP.GE.AND P2, PT, R5, 0x1, PT ;  /* 0x000000010500780c */ /* 0x008fe40003f46270 */
[----:B------:R-:W-:-:S09]  /*0640*/  LEA.HI.X.SX32 R5, R17, RZ, 0x1, P3 ;  /* 0x000000ff11057211 */ /* 0x000fd200018f0eff */
[----:B------:R-:W0:Y:S01]  /*0650*/  @P1 LDC.64 R8, c[0x0][0x380] ;  /* 0x0000e000ff081b82 */ /* 0x000e220000000a00 */
[----:B------:R-:W-:Y:S01]  /*0660*/  @P1 IMAD.IADD R11, R17, 0x1, R24 ;  /* 0x00000001110b1824 */ /* 0x000fe200078e0218 */
[----:B-----5:R-:W-:-:S03]  /*0670*/  ISETP.GE.AND P4, PT, R15, 0x1, PT ;  /* 0x000000010f00780c */ /* 0x020fc60003f86270 */
[----:B0-----:R-:W-:Y:S01]  /*0680*/  @P1 IMAD.WIDE R10, R11, 0x8, R8 ;  /* 0x000000080b0a1825 */ /* 0x001fe200078e0208 */
[----:B-1----:R-:W-:-:S05]  /*0690*/  LEA R8, P3, R18, UR4, 0x3 ;  /* 0x0000000412087c11 */ /* 0x002fca000f8618ff */
[----:B------:R-:W2:Y:S01]  /*06a0*/  @P1 LDG.E.64 R10, desc[UR36][R10.64] ;  /* 0x000000240a0a1981 */ /* 0x000ea2000c1e1b00 */
[----:B------:R-:W-:Y:S02]  /*06b0*/  LEA.HI.X R9, R18, UR5, R5, 0x3, P3 ;  /* 0x0000000512097c11 */ /* 0x000fe400098f1c05 */
[----:B----4-:R-:W-:-:S03]  /*06c0*/  ISETP.GE.AND P3, PT, R14, 0x1, PT ;  /* 0x000000010e00780c */ /* 0x010fc60003f66270 */
[----:B------:R-:W3:Y:S04]  /*06d0*/  @P2 LDG.E.64 R12, desc[UR36][R8.64+0x8] ;  /* 0x00000824080c2981 */ /* 0x000ee8000c1e1b00 */
[----:B------:R-:W4:Y:S06]  /*06e0*/  @P4 LDG.E.64 R18, desc[UR36][R8.64+0x18] ;  /* 0x0000182408124981 */ /* 0x000f2c000c1e1b00 */
[----:B------:R-:W5:Y:S01]  /*06f0*/  @P3 LDG.E.64 R14, desc[UR36][R8.64+0x10] ;  /* 0x00001024080e3981 */ /* 0x000f62000c1e1b00 */
[----:B------:R-:W-:Y:S01]  /*0700*/  VIADD R24, R24, 0x4 ;  /* 0x0000000418187836 */ /* 0x000fe20000000000 */
[----:B--2---:R-:W-:-:S08]  /*0710*/  @P1 DADD R6, R6, R10 ;  /* 0x0000000006061229 */ /* 0x004fd0000000000a */
[----:B---3--:R-:W-:-:S08]  /*0720*/  @P2 DADD R6, R6, R12 ;  /* 0x0000000006062229 */ /* 0x008fd0000000000c */
[----:B-----5:R-:W-:-:S08]  /*0730*/  @P3 DADD R6, R6, R14 ;  /* 0x0000000006063229 */ /* 0x020fd0000000000e */
[----:B----4-:R-:W-:-:S11]  /*0740*/  @P4 DADD R6, R6, R18 ;  /* 0x0000000006064229 */ /* 0x010fd60000000012 */
.L_x_45:
[----:B------:R-:W-:Y:S05]  /*0750*/  @!P0 BRA `(.L_x_42) ;  /* 0x0000000000888947 */ /* 0x000fea0003800000 */
[----:B------:R-:W-:Y:S02]  /*0760*/  ISETP.NE.AND P0, PT, R20, 0x1, PT ;  /* 0x000000011400780c */ /* 0x000fe40003f05270 */
[----:B------:R-:W-:-:S04]  /*0770*/  LOP3.LUT R4, R4, 0x1, RZ, 0xc0, !PT ;  /* 0x0000000104047812 */ /* 0x000fc800078ec0ff */
[----:B------:R-:W-:-:S07]  /*0780*/  ISETP.NE.U32.AND P2, PT, R4, 0x1, PT ;  /* 0x000000010400780c */ /* 0x000fce0003f45070 */
[----:B------:R-:W-:Y:S06]  /*0790*/  @!P0 BRA `(.L_x_46) ;  /* 0x00000000004c8947 */ /* 0x000fec0003800000 */
[----:B------:R-:W0:Y:S02]  /*07a0*/  LDC.64 R4, c[0x0][0x388] ;  /* 0x0000e200ff047b82 */ /* 0x000e240000000a00 */
[----:B0-----:R-:W-:-:S05]  /*07b0*/  IMAD.WIDE.U32 R8, R24, 0x4, R4 ;  /* 0x0000000418087825 */ /* 0x001fca00078e0004 */
[----:B------:R-:W2:Y:S04]  /*07c0*/  LDG.E R5, desc[UR36][R8.64] ;  /* 0x0000002408057981 */ /* 0x000ea8000c1e1900 */
[----:B------:R-:W3:Y:S01]  /*07d0*/  LDG.E R4, desc[UR36][R8.64+0x4] ;  /* 0x0000042408047981 */ /* 0x000ee2000c1e1900 */
[----:B--2---:R-:W-:Y:S02]  /*07e0*/  ISETP.GE.AND P0, PT, R5, 0x1, PT ;  /* 0x000000010500780c */ /* 0x004fe40003f06270 */
[----:B---3--:R-:W-:-:S11]  /*07f0*/  ISETP.GE.AND P1, PT, R4, 0x1, PT ;  /* 0x000000010400780c */ /* 0x008fd60003f26270 */
[----:B------:R-:W0:Y:S01]  /*0800*/  @P0 LDC.64 R10, c[0x0][0x380] ;  /* 0x0000e000ff0a0b82 */ /* 0x000e220000000a00 */
[C---:B------:R-:W-:Y:S01]  /*0810*/  @P0 IMAD.IADD R13, R17.reuse, 0x1, R24 ;  /* 0x00000001110d0824 */ /* 0x040fe200078e0218 */
[----:B------:R-:W-:-:S06]  /*0820*/  @P1 IADD3 R12, P3, PT, R17, R24, RZ ;  /* 0x00000018110c1210 */ /* 0x000fcc0007f7e0ff */
[----:B------:R-:W1:Y:S01]  /*0830*/  @P1 LDC.64 R4, c[0x0][0x380] ;  /* 0x0000e000ff041b82 */ /* 0x000e620000000a00 */
[----:B0-----:R-:W-:Y:S01]  /*0840*/  @P0 IMAD.WIDE R10, R13, 0x8, R10 ;  /* 0x000000080d0a0825 */ /* 0x001fe200078e020a */
[----:B------:R-:W-:-:S05]  /*0850*/  @P1 LEA.HI.X.SX32 R13, R17, RZ, 0x1, P3 ;  /* 0x000000ff110d1211 */ /* 0x000fca00018f0eff */
[----:B------:R-:W2:Y:S01]  /*0860*/  @P0 LDG.E.64 R10, desc[UR36][R10.64] ;  /* 0x000000240a0a0981 */ /* 0x000ea2000c1e1b00 */
[----:B-1----:R-:W-:-:S04]  /*0870*/  @P1 LEA R4, P3, R12, R4, 0x3 ;  /* 0x000000040c041211 */ /* 0x002fc800078618ff */
[----:B------:R-:W-:-:S06]  /*0880*/  @P1 LEA.HI.X R5, R12, R5, R13, 0x3, P3 ;  /* 0x000000050c051211 */ /* 0x000fcc00018f1c0d */
[----:B------:R-:W3:Y:S01]  /*0890*/  @P1 LDG.E.64 R4, desc[UR36][R4.64+0x8] ;  /* 0x0000082404041981 */ /* 0x000ee2000c1e1b00 */
[----:B------:R-:W-:Y:S01]  /*08a0*/  VIADD R24, R24, 0x2 ;  /* 0x0000000218187836 */ /* 0x000fe20000000000 */
[----:B--2---:R-:W-:-:S08]  /*08b0*/  @P0 DADD R6, R6, R10 ;  /* 0x0000000006060229 */ /* 0x004fd0000000000a */
[----:B---3--:R-:W-:-:S11]  /*08c0*/  @P1 DADD R6, R6, R4 ;  /* 0x0000000006061229 */ /* 0x008fd60000000004 */
.L_x_46:
[----:B------:R-:W-:Y:S05]  /*08d0*/  @P2 BRA `(.L_x_42) ;  /* 0x0000000000282947 */ /* 0x000fea0003800000 */
[----:B------:R-:W0:Y:S02]  /*08e0*/  LDC.64 R4, c[0x0][0x388] ;  /* 0x0000e200ff047b82 */ /* 0x000e240000000a00 */
[----:B0-----:R-:W-:-:S06]  /*08f0*/  IMAD.WIDE.U32 R4, R24, 0x4, R4 ;  /* 0x0000000418047825 */ /* 0x001fcc00078e0004 */
[----:B------:R-:W2:Y:S02]  /*0900*/  LDG.E R4, desc[UR36][R4.64] ;  /* 0x0000002404047981 */ /* 0x000ea4000c1e1900 */
[----:B--2---:R-:W-:-:S13]  /*0910*/  ISETP.GE.AND P0, PT, R4, 0x1, PT ;  /* 0x000000010400780c */ /* 0x004fda0003f06270 */
[----:B------:R-:W-:Y:S05]  /*0920*/  @!P0 BRA `(.L_x_42) ;  /* 0x0000000000148947 */ /* 0x000fea0003800000 */
[----:B------:R-:W0:Y:S01]  /*0930*/  LDC.64 R4, c[0x0][0x380] ;  /* 0x0000e000ff047b82 */ /* 0x000e220000000a00 */
[----:B------:R-:W-:-:S04]  /*0940*/  IMAD.IADD R17, R17, 0x1, R24 ;  /* 0x0000000111117824 */ /* 0x000fc800078e0218 */
[----:B0-----:R-:W-:-:S06]  /*0950*/  IMAD.WIDE R4, R17, 0x8, R4 ;  /* 0x0000000811047825 */ /* 0x001fcc00078e0204 */
[----:B------:R-:W2:Y:S02]  /*0960*/  LDG.E.64 R4, desc[UR36][R4.64] ;  /* 0x0000002404047981 */ /* 0x000ea4000c1e1b00 */
[----:B--2---:R-:W-:-:S11]  /*0970*/  DADD R6, R6, R4 ;  /* 0x0000000006067229 */ /* 0x004fd60000000004 */
.L_x_42:
[----:B------:R-:W0:Y:S01]  /*0980*/  LDCU.U8 UR4, c[0x0][0x3b0] ;  /* 0x00007600ff0477ac */ /* 0x000e220008000000 */
[----:B------:R-:W-:Y:S01]  /*0990*/  VIADD R0, R0, 0xffffffff ;  /* 0xffffffff00007836 */ /* 0x000fe20000000000 */
[----:B------:R-:W-:Y:S01]  /*09a0*/  BSSY.RECONVERGENT B1, `(.L_x_47) ;  /* 0x000001e000017945 */ /* 0x000fe20003800200 */
[----:B------:R-:W-:Y:S02]  /*09b0*/  IMAD.MOV.U32 R4, RZ, RZ, 0x0 ;  /* 0x00000000ff047424 */ /* 0x000fe400078e00ff */
[----:B------:R-:W-:Y:S01]  /*09c0*/  IMAD.MOV.U32 R5, RZ, RZ, 0x3ff80000 ;  /* 0x3ff80000ff057424 */ /* 0x000fe200078e00ff */
[----:B------:R-:W-:Y:S01]  /*09d0*/  ISETP.NE.AND P0, PT, R3, R0, PT ;  /* 0x000000000300720c */ /* 0x000fe20003f05270 */
[----:B0-----:R-:W-:-:S06]  /*09e0*/  UPRMT UR4, UR4, 0x8880, URZ ;  /* 0x0000888004047896 */ /* 0x001fcc00080000ff */
[----:B------:R-:W-:-:S13]  /*09f0*/  ISETP.EQ.AND P1, PT, RZ, UR4, PT ;  /* 0x00000004ff007c0c */ /* 0x000fda000bf22270 */
[----:B------:R-:W-:Y:S05]  /*0a00*/  @!P0 BRA P1, `(.L_x_48) ;  /* 0x00000000005c8947 */ /* 0x000fea0000800000 */
[----:B------:R-:W0:Y:S02]  /*0a10*/  LDC.64 R4, c[0x0][0x390] ;  /* 0x0000e400ff047b82 */ /* 0x000e240000000a00 */
[----:B0-----:R-:W2:Y:S01]  /*0a20*/  LDG.E R8, desc[UR36][R4.64] ;  /* 0x0000002404087981 */ /* 0x001ea2000c1e1900 */
[----:B------:R-:W-:Y:S01]  /*0a30*/  IMAD.MOV.U32 R10, RZ, RZ, 0x1 ;  /* 0x00000001ff0a7424 */ /* 0x000fe200078e00ff */
[----:B------:R-:W-:Y:S01]  /*0a40*/  FSETP.GEU.AND P1, PT, |R7|, 6.5827683646048100446e-37, PT ;  /* 0x036000000700780b */ /* 0x000fe20003f2e200 */
[----:B------:R-:W-:Y:S01]  /*0a50*/  BSSY.RECONVERGENT B2, `(.L_x_48) ;  /* 0x0000012000027945 */ /* 0x000fe20003800200 */
[----:B--2---:R-:W0:Y:S08]  /*0a60*/  I2F.F64 R8, R8 ;  /* 0x0000000800087312 */ /* 0x004e300000201c00 */
[----:B0-----:R-:W0:Y:S02]  /*0a70*/  MUFU.RCP64H R11, R9 ;  /* 0x00000009000b7308 */ /* 0x001e240000001800 */
[----:B0-----:R-:W-:-:S08]  /*0a80*/  DFMA R12, -R8, R10, 1 ;  /* 0x3ff00000080c742b */ /* 0x001fd0000000010a */
[----:B------:R-:W-:-:S08]  /*0a90*/  DFMA R12, R12, R12, R12 ;  /* 0x0000000c0c0c722b */ /* 0x000fd0000000000c */
[----:B------:R-:W-:-:S08]  /*0aa0*/  DFMA R12, R10, R12, R10 ;  /* 0x0000000c0a0c722b */ /* 0x000fd0000000000a */
[----:B------:R-:W-:-:S08]  /*0ab0*/  DFMA R10, -R8, R12, 1 ;  /* 0x3ff00000080a742b */ /* 0x000fd0000000010c */
[----:B------:R-:W-:-:S08]  /*0ac0*/  DFMA R10, R12, R10, R12 ;  /* 0x0000000a0c0a722b */ /* 0x000fd0000000000c */
[----:B------:R-:W-:-:S08]  /*0ad0*/  DMUL R12, R10, R6 ;  /* 0x000000060a0c7228 */ /* 0x000fd00000000000 */
[----:B------:R-:W-:-:S08]  /*0ae0*/  DFMA R14, -R8, R12, R6 ;  /* 0x0000000c080e722b */ /* 0x000fd00000000106 */
[----:B------:R-:W-:-:S10]  /*0af0*/  DFMA R4, R10, R14, R12 ;  /* 0x0000000e0a04722b */ /* 0x000fd4000000000c */
[----:B------:R-:W-:-:S05]  /*0b00*/  FFMA R0, RZ, R9, R5 ;  /* 0x00000009ff007223 */ /* 0x000fca0000000005 */
[----:B------:R-:W-:-:S13]  /*0b10*/  FSETP.GT.AND P0, PT, |R0|, 1.469367938527859385e-39, PT ;  /* 0x001000000000780b */ /* 0x000fda0003f04200 */
[----:B------:R-:W-:Y:S05]  /*0b20*/  @P0 BRA P1, `(.L_x_49) ;  /* 0x0000000000100947 */ /* 0x000fea0000800000 */
[----:B------:R-:W-:-:S07]  /*0b30*/  MOV R0, 0xb50 ;  /* 0x00000b5000007802 */ /* 0x000fce0000000f00 */
[----:B------:R-:W-:Y:S05]  /*0b40*/  CALL.REL.NOINC `($__internal_0_$__cuda_sm20_div_rn_f64_full) ;  /* 0x0000000000e07944 */ /* 0x000fea0003c00000 */
[----:B------:R-:W-:Y:S02]  /*0b50*/  IMAD.MOV.U32 R4, RZ, RZ, R12 ;  /* 0x000000ffff047224 */ /* 0x000fe400078e000c */
[----:B------:R-:W-:-:S07]  /*0b60*/  IMAD.MOV.U32 R5, RZ, RZ, R13 ;  /* 0x000000ffff057224 */ /* 0x000fce00078e000d */
.L_x_49:
[----:B------:R-:W-:Y:S05]  /*0b70*/  BSYNC.RECONVERGENT B2 ;  /* 0x0000000000027941 */ /* 0x000fea0003800200 */
.L_x_48:
[----:B------:R-:W-:Y:S05]  /*0b80*/  BSYNC.RECONVERGENT B1 ;  /* 0x0000000000017941 */ /* 0x000fea0003800200 */
.L_x_47:
[----:B------:R-:W0:Y:S02]  /*0b90*/  LDC.64 R6, c[0x0][0x398] ;  /* 0x0000e600ff067b82 */ /* 0x000e240000000a00 */
[----:B0-----:R-:W-:-:S05]  /*0ba0*/  IMAD.WIDE R6, R3, 0x8, R6 ;  /* 0x0000000803067825 */ /* 0x001fca00078e0206 */
[----:B------:R0:W-:Y:S02]  /*0bb0*/  STG.E.64 desc[UR36][R6.64], R4 ;  /* 0x0000000406007986 */ /* 0x0001e4000c101b24 */
.L_x_41:
[----:B------:R-:W-:Y:S05]  /*0bc0*/  BSYNC.RECONVERGENT B0 ;  /* 0x0000000000007941 */ /* 0x000fea0003800200 */
.L_x_40:
[----:B------:R-:W1:Y:S02]  /*0bd0*/  LDCU.S8 UR4, c[0x0][0x3b1] ;  /* 0x00007620ff0477ac */ /* 0x000e640008000200 */
[----:B-1----:R-:W-:-:S13]  /*0be0*/  ISETP.NE.AND P0, PT, RZ, UR4, PT ;  /* 0x00000004ff007c0c */ /* 0x002fda000bf05270 */
        /* <DEDUP_REMOVED lines=8> */
[----:B-1----:R-:W-:Y:S02]  /*0c70*/  IMAD.U32 R4, RZ, RZ, UR4 ;  /* 0x00000004ff047e24 */ /* 0x002fe4000f8e00ff */
[----:B0-----:R-:W-:-:S07]  /*0c80*/  IMAD.U32 R5, RZ, RZ, UR5 ;  /* 0x00000005ff057e24 */ /* 0x001fce000f8e00ff */
[----:B------:R-:W-:-:S07]  /*0c90*/  LEPC R20, `(.L_x_50) ;  /* 0x000000001014794e */ /* 0x000fce0000000000 */
[----:B--2---:R-:W-:Y:S05]  /*0ca0*/  CALL.ABS.NOINC R8 ;  /* 0x0000000008007343 */ /* 0x004fea0003c00000 */
.L_x_50:
[----:B------:R-:W0:Y:S02]  /*0cb0*/  LDC.64 R4, c[0x0][0x3a8] ;  /* 0x0000ea00ff047b82 */ /* 0x000e240000000a00 */
[----:B0-----:R-:W2:Y:S02]  /*0cc0*/  LDG.E R4, desc[UR36][R4.64] ;  /* 0x0000002404047981 */ /* 0x001ea4000c1e1900 */
[----:B--2---:R-:W-:-:S13]  /*0cd0*/  ISETP.GE.AND P0, PT, R4, 0x1, PT ;  /* 0x000000010400780c */ /* 0x004fda0003f06270 */
[----:B------:R-:W-:Y:S05]  /*0ce0*/  @!P0 BRA `(.L_x_51) ;  /* 0x0000000000548947 */ /* 0x000fea0003800000 */
[----:B------:R-:W-:Y:S01]  /*0cf0*/  BSSY.RECONVERGENT B6, `(.L_x_51) ;  /* 0x0000014000067945 */ /* 0x000fe20003800200 */
[----:B------:R-:W-:-:S07]  /*0d00*/  IMAD.MOV.U32 R17, RZ, RZ, RZ ;  /* 0x000000ffff117224 */ /* 0x000fce00078e00ff */
.L_x_53:
[----:B------:R-:W0:Y:S01]  /*0d10*/  LDC.64 R8, c[0x0][0x398] ;  /* 0x0000e600ff087b82 */ /* 0x000e220000000a00 */
[----:B------:R-:W-:Y:S01]  /*0d20*/  MOV R0, 0x0 ;  /* 0x0000000000007802 */ /* 0x000fe20000000f00 */
[----:B------:R-:W1:Y:S01]  /*0d30*/  LDCU.64 UR4, c[0x4][0x10] ;  /* 0x01000200ff0477ac */ /* 0x000e620008000a00 */
[----:B0-----:R-:W-:-:S06]  /*0d40*/  IMAD.WIDE.U32 R8, R17, 0x8, R8 ;  /* 0x0000000811087825 */ /* 0x001fcc00078e0008 */
[----:B------:R-:W2:Y:S01]  /*0d50*/  LDG.E.64 R8, desc[UR36][R8.64] ;  /* 0x0000002408087981 */ /* 0x000ea2000c1e1b00 */
[----:B------:R0:W3:Y:S01]  /*0d60*/  LDC.64 R10, c[0x4][R0] ;  /* 0x01000000000a7b82 */ /* 0x0000e20000000a00 */
[----:B-1----:R-:W-:Y:S02]  /*0d70*/  IMAD.U32 R4, RZ, RZ, UR4 ;  /* 0x00000004ff047e24 */ /* 0x002fe4000f8e00ff */
[----:B------:R-:W-:Y:S02]  /*0d80*/  IMAD.U32 R5, RZ, RZ, UR5 ;  /* 0x00000005ff057e24 */ /* 0x000fe4000f8e00ff */
[----:B------:R-:W-:Y:S02]  /*0d90*/  IMAD.MOV.U32 R6, RZ, RZ, R2 ;  /* 0x000000ffff067224 */ /* 0x000fe400078e0002 */
[----:B------:R-:W-:Y:S01]  /*0da0*/  IMAD.MOV.U32 R7, RZ, RZ, R16 ;  /* 0x000000ffff077224 */ /* 0x000fe200078e0010 */
[----:B--23--:R0:W-:Y:S06]  /*0db0*/  STL.64 [R1], R8 ;  /* 0x0000000801007387 */ /* 0x00c1ec0000100a00 */
[----:B------:R-:W-:-:S07]  /*0dc0*/  LEPC R20, `(.L_x_52) ;  /* 0x000000001014794e */ /* 0x000fce0000000000 */
[----:B0-----:R-:W-:Y:S05]  /*0dd0*/  CALL.ABS.NOINC R10 ;  /* 0x000000000a007343 */ /* 0x001fea0003c00000 */
.L_x_52:
[----:B------:R-:W0:Y:S02]  /*0de0*/  LDC.64 R4, c[0x0][0x3a8] ;  /* 0x0000ea00ff047b82 */ /* 0x000e240000000a00 */
[----:B0-----:R-:W2:Y:S01]  /*0df0*/  LDG.E R4, desc[UR36][R4.64] ;  /* 0x0000002404047981 */ /* 0x001ea2000c1e1900 */
[----:B------:R-:W-:-:S05]  /*0e00*/  VIADD R17, R17, 0x1 ;  /* 0x0000000111117836 */ /* 0x000fca0000000000 */
[----:B--2---:R-:W-:-:S13]  /*0e10*/  ISETP.GE.AND P0, PT, R17, R4, PT ;  /* 0x000000041100720c */ /* 0x004fda0003f06270 */
[----:B------:R-:W-:Y:S05]  /*0e20*/  @!P0 BRA `(.L_x_53) ;  /* 0xfffffffc00b88947 */ /* 0x000fea000383ffff */
[----:B------:R-:W-:Y:S05]  /*0e30*/  BSYNC.RECONVERGENT B6 ;  /* 0x0000000000067941 */ /* 0x000fea0003800200 */
.L_x_51:
        /* <DEDUP_REMOVED lines=8> */
.L_x_54:
[----:B------:R-:W-:Y:S05]  /*0ec0*/  EXIT ;  /* 0x000000000000794d */ /* 0x000fea0003800000 */
        .weak           $__internal_0_$__cuda_sm20_div_rn_f64_full
        .type           $__internal_0_$__cuda_sm20_div_rn_f64_full,@function
        .size           $__internal_0_$__cuda_sm20_div_rn_f64_full,(.L_x_353 - $__internal_0_$__cuda_sm20_div_rn_f64_full)
$__internal_0_$__cuda_sm20_div_rn_f64_full:
[C---:B------:R-:W-:Y:S01]  /*0ed0*/  FSETP.GEU.AND P0, PT, |R9|.reuse, 1.469367938527859385e-39, PT ;  /* 0x001000000900780b */ /* 0x040fe20003f0e200 */
[--C-:B------:R-:W-:Y:S01]  /*0ee0*/  IMAD.MOV.U32 R10, RZ, RZ, R8.reuse ;  /* 0x000000ffff0a7224 */ /* 0x100fe200078e0008 */
[----:B------:R-:W-:Y:S01]  /*0ef0*/  LOP3.LUT R4, R9, 0x800fffff, RZ, 0xc0, !PT ;  /* 0x800fffff09047812 */ /* 0x000fe200078ec0ff */
[----:B------:R-:W-:Y:S01]  /*0f00*/  IMAD.MOV.U32 R11, RZ, RZ, R9 ;  /* 0x000000ffff0b7224 */ /* 0x000fe200078e0009 */
[C---:B------:R-:W-:Y:S01]  /*0f10*/  FSETP.GEU.AND P2, PT, |R7|.reuse, 1.469367938527859385e-39, PT ;  /* 0x001000000700780b */ /* 0x040fe20003f4e200 */
[----:B------:R-:W-:Y:S01]  /*0f20*/  IMAD.MOV.U32 R14, RZ, RZ, 0x1 ;  /* 0x00000001ff0e7424 */ /* 0x000fe200078e00ff */
[----:B------:R-:W-:Y:S01]  /*0f30*/  LOP3.LUT R5, R4, 0x3ff00000, RZ, 0xfc, !PT ;  /* 0x3ff0000004057812 */ /* 0x000fe200078efcff */
[----:B------:R-:W-:Y:S01]  /*0f40*/  IMAD.MOV.U32 R4, RZ, RZ, R8 ;  /* 0x000000ffff047224 */ /* 0x000fe200078e0008 */
[----:B------:R-:W-:Y:S01]  /*0f50*/  LOP3.LUT R12, R7, 0x7ff00000, RZ, 0xc0, !PT ;  /* 0x7ff00000070c7812 */ /* 0x000fe200078ec0ff */
[----:B------:R-:W-:Y:S01]  /*0f60*/  IMAD.MOV.U32 R8, RZ, RZ, R6 ;  /* 0x000000ffff087224 */ /* 0x000fe200078e0006 */
[----:B------:R-:W-:Y:S01]  /*0f70*/  LOP3.LUT R17, R9, 0x7ff00000, RZ, 0xc0, !PT ;  /* 0x7ff0000009117812 */ /* 0x000fe200078ec0ff */
[----:B------:R-:W-:Y:S02]  /*0f80*/  BSSY.RECONVERGENT B3, `(.L_x_55) ;  /* 0x000004e000037945 */ /* 0x000fe40003800200 */
[----:B------:R-:W-:Y:S01]  /*0f90*/  @!P0 DMUL R4, R10, 8.98846567431157953865e+307 ;  /* 0x7fe000000a048828 */ /* 0x000fe20000000000 */
[----:B------:R-:W-:Y:S01]  /*0fa0*/  ISETP.GE.U32.AND P1, PT, R12, R17, PT ;  /* 0x000000110c00720c */ /* 0x000fe20003f26070 */
[----:B------:R-:W-:-:S02]  /*0fb0*/  IMAD.MOV.U32 R22, RZ, RZ, R12 ;  /* 0x000000ffff167224 */ /* 0x000fc400078e000c */
[----:B------:R-:W-:Y:S02]  /*0fc0*/  @!P2 LOP3.LUT R13, R11, 0x7ff00000, RZ, 0xc0, !PT ;  /* 0x7ff000000b0da812 */ /* 0x000fe400078ec0ff */
[----:B------:R-:W0:Y:S02]  /*0fd0*/  MUFU.RCP64H R15, R5 ;  /* 0x00000005000f7308 */ /* 0x000e240000001800 */
[----:B------:R-:W-:Y:S01]  /*0fe0*/  @!P2 ISETP.GE.U32.AND P3, PT, R12, R13, PT ;  /* 0x0000000d0c00a20c */ /* 0x000fe20003f66070 */
[----:B------:R-:W-:Y:S01]  /*0ff0*/  IMAD.MOV.U32 R13, RZ, RZ, 0x1ca00000 ;  /* 0x1ca00000ff0d7424 */ /* 0x000fe200078e00ff */
[----:B------:R-:W-:-:S04]  /*1000*/  @!P0 LOP3.LUT R17, R5, 0x7ff00000, RZ, 0xc0, !PT ;  /* 0x7ff0000005118812 */ /* 0x000fc800078ec0ff */
[----:B------:R-:W-:Y:S01]  /*1010*/  SEL R9, R13, 0x63400000, !P1 ;  /* 0x634000000d097807 */ /* 0x000fe20004800000 */
[----:B------:R-:W-:-:S03]  /*1020*/  VIADD R24, R17, 0xffffffff ;  /* 0xffffffff11187836 */ /* 0x000fc60000000000 */
[----:B------:R-:W-:Y:S01]  /*1030*/  LOP3.LUT R9, R9, 0x800fffff, R7, 0xf8, !PT ;  /* 0x800fffff09097812 */ /* 0x000fe200078ef807 */
[----:B0-----:R-:W-:-:S08]  /*1040*/  DFMA R18, R14, -R4, 1 ;  /* 0x3ff000000e12742b */ /* 0x001fd00000000804 */
[----:B------:R-:W-:-:S08]  /*1050*/  DFMA R18, R18, R18, R18 ;  /* 0x000000121212722b */ /* 0x000fd00000000012 */
[----:B------:R-:W-:Y:S01]  /*1060*/  DFMA R14, R14, R18, R14 ;  /* 0x000000120e0e722b */ /* 0x000fe2000000000e */
[----:B------:R-:W-:-:S04]  /*1070*/  @!P2 SEL R19, R13, 0x63400000, !P3 ;  /* 0x634000000d13a807 */ /* 0x000fc80005800000 */
[----:B------:R-:W-:-:S03]  /*1080*/  @!P2 LOP3.LUT R20, R19, 0x80000000, R7, 0xf8, !PT ;  /* 0x800000001314a812 */ /* 0x000fc600078ef807 */
[----:B------:R-:W-:Y:S01]  /*1090*/  DFMA R18, R14, -R4, 1 ;  /* 0x3ff000000e12742b */ /* 0x000fe20000000804 */
[----:B------:R-:W-:Y:S01]  /*10a0*/  @!P2 LOP3.LUT R21, R20, 0x100000, RZ, 0xfc, !PT ;  /* 0x001000001415a812 */ /* 0x000fe200078efcff */
[----:B------:R-:W-:-:S06]  /*10b0*/  @!P2 IMAD.MOV.U32 R20, RZ, RZ, RZ ;  /* 0x000000ffff14a224 */ /* 0x000fcc00078e00ff */
[----:B------:R-:W-:Y:S02]  /*10c0*/  DFMA R14, R14, R18, R14 ;  /* 0x000000120e0e722b */ /* 0x000fe4000000000e */
[----:B------:R-:W-:-:S08]  /*10d0*/  @!P2 DFMA R8, R8, 2, -R20 ;  /* 0x400000000808a82b */ /* 0x000fd00000000814 */
[----:B------:R-:W-:Y:S02]  /*10e0*/  DMUL R18, R14, R8 ;  /* 0x000000080e127228 */ /* 0x000fe40000000000 */
[----:B------:R-:W-:-:S05]  /*10f0*/  @!P2 LOP3.LUT R22, R9, 0x7ff00000, RZ, 0xc0, !PT ;  /* 0x7ff000000916a812 */ /* 0x000fca00078ec0ff */
[----:B------:R-:W-:Y:S01]  /*1100*/  VIADD R23, R22, 0xffffffff ;  /* 0xffffffff16177836 */ /* 0x000fe20000000000 */
[----:B------:R-:W-:-:S04]  /*1110*/  DFMA R20, R18, -R4, R8 ;  /* 0x800000041214722b */ /* 0x000fc80000000008 */
[----:B------:R-:W-:-:S04]  /*1120*/  ISETP.GT.U32.AND P0, PT, R23, 0x7feffffe, PT ;  /* 0x7feffffe1700780c */ /* 0x000fc80003f04070 */
[----:B------:R-:W-:Y:S01]  /*1130*/  ISETP.GT.U32.OR P0, PT, R24, 0x7feffffe, P0 ;  /* 0x7feffffe1800780c */ /* 0x000fe20000704470 */
[----:B------:R-:W-:-:S12]  /*1140*/  DFMA R14, R14, R20, R18 ;  /* 0x000000140e0e722b */ /* 0x000fd80000000012 */
[----:B------:R-:W-:Y:S05]  /*1150*/  @P0 BRA `(.L_x_56) ;  /* 0x00000000006c0947 */ /* 0x000fea0003800000 */
[----:B------:R-:W-:-:S04]  /*1160*/  LOP3.LUT R7, R11, 0x7ff00000, RZ, 0xc0, !PT ;  /* 0x7ff000000b077812 */ /* 0x000fc800078ec0ff */
[CC--:B------:R-:W-:Y:S02]  /*1170*/  VIADDMNMX R6, R12.reuse, -R7.reuse, 0xb9600000, !PT ;  /* 0xb96000000c067446 */ /* 0x0c0fe40007800907 */
[----:B------:R-:W-:Y:S02]  /*1180*/  ISETP.GE.U32.AND P0, PT, R12, R7, PT ;  /* 0x000000070c00720c */ /* 0x000fe40003f06070 */
[----:B------:R-:W-:Y:S02]  /*1190*/  VIMNMX R6, PT, PT, R6, 0x46a00000, PT ;  /* 0x46a0000006067848 */ /* 0x000fe40003fe0100 */
[----:B------:R-:W-:-:S05]  /*11a0*/  SEL R17, R13, 0x63400000, !P0 ;  /* 0x634000000d117807 */ /* 0x000fca0004000000 */
[----:B------:R-:W-:Y:S02]  /*11b0*/  IMAD.IADD R17, R6, 0x1, -R17 ;  /* 0x0000000106117824 */ /* 0x000fe400078e0a11 */
[----:B------:R-:W-:Y:S02]  /*11c0*/  IMAD.MOV.U32 R6, RZ, RZ, RZ ;  /* 0x000000ffff067224 */ /* 0x000fe400078e00ff */
[----:B------:R-:W-:-:S06]  /*11d0*/  VIADD R7, R17, 0x7fe00000 ;  /* 0x7fe0000011077836 */ /* 0x000fcc0000000000 */
[----:B------:R-:W-:-:S10]  /*11e0*/  DMUL R12, R14, R6 ;  /* 0x000000060e0c7228 */ /* 0x000fd40000000000 */
[----:B------:R-:W-:-:S13]  /*11f0*/  FSETP.GTU.AND P0, PT, |R13|, 1.469367938527859385e-39, PT ;  /* 0x001000000d00780b */ /* 0x000fda0003f0c200 */
[----:B------:R-:W-:Y:S05]  /*1200*/  @P0 BRA `(.L_x_57) ;  /* 0x0000000000940947 */ /* 0x000fea0003800000 */
[----:B------:R-:W-:Y:S01]  /*1210*/  DFMA R4, R14, -R4, R8 ;  /* 0x800000040e04722b */ /* 0x000fe20000000008 */
[----:B------:R-:W-:-:S09]  /*1220*/  IMAD.MOV.U32 R6, RZ, RZ, RZ ;  /* 0x000000ffff067224 */ /* 0x000fd200078e00ff */
[C---:B------:R-:W-:Y:S02]  /*1230*/  FSETP.NEU.AND P0, PT, R5.reuse, RZ, PT ;  /* 0x000000ff0500720b */ /* 0x040fe40003f0d000 */
[----:B------:R-:W-:-:S04]  /*1240*/  LOP3.LUT R11, R5, 0x80000000, R11, 0x48, !PT ;  /* 0x80000000050b7812 */ /* 0x000fc800078e480b */
[----:B------:R-:W-:-:S07]  /*1250*/  LOP3.LUT R7, R11, R7, RZ, 0xfc, !PT ;  /* 0x000000070b077212 */ /* 0x000fce00078efcff */
[----:B------:R-:W-:Y:S05]  /*1260*/  @!P0 BRA `(.L_x_57) ;  /* 0x00000000007c8947 */ /* 0x000fea0003800000 */
[----:B------:R-:W-:Y:S01]  /*1270*/  IMAD.MOV R5, RZ, RZ, -R17 ;  /* 0x000000ffff057224 */ /* 0x000fe200078e0a11 */
[----:B------:R-:W-:Y:S01]  /*1280*/  DMUL.RP R6, R14, R6 ;  /* 0x000000060e067228 */ /* 0x000fe20000008000 */
[----:B------:R-:W-:-:S06]  /*1290*/  IMAD.MOV.U32 R4, RZ, RZ, RZ ;  /* 0x000000ffff047224 */ /* 0x000fcc00078e00ff */
[----:B------:R-:W-:-:S03]  /*12a0*/  DFMA R4, R12, -R4, R14 ;  /* 0x800000040c04722b */ /* 0x000fc6000000000e */
[----:B------:R-:W-:-:S03]  /*12b0*/  LOP3.LUT R11, R7, R11, RZ, 0x3c, !PT ;  /* 0x0000000b070b7212 */ /* 0x000fc600078e3cff */
[----:B------:R-:W-:-:S04]  /*12c0*/  IADD3 R4, PT, PT, -R17, -0x43300000, RZ ;  /* 0xbcd0000011047810 */ /* 0x000fc80007ffe1ff */
[----:B------:R-:W-:-:S04]  /*12d0*/  FSETP.NEU.AND P0, PT, |R5|, R4, PT ;  /* 0x000000040500720b */ /* 0x000fc80003f0d200 */
[----:B------:R-:W-:Y:S02]  /*12e0*/  FSEL R12, R6, R12, !P0 ;  /* 0x0000000c060c7208 */ /* 0x000fe40004000000 */
[----:B------:R-:W-:Y:S01]  /*12f0*/  FSEL R13, R11, R13, !P0 ;  /* 0x0000000d0b0d7208 */ /* 0x000fe20004000000 */
[----:B------:R-:W-:Y:S06]  /*1300*/  BRA `(.L_x_57) ;  /* 0x0000000000547947 */ /* 0x000fec0003800000 */
.L_x_56:
[----:B------:R-:W-:-:S14]  /*1310*/  DSETP.NAN.AND P0, PT, R6, R6, PT ;  /* 0x000000060600722a */ /* 0x000fdc0003f08000 */
[----:B------:R-:W-:Y:S05]  /*1320*/  @P0 BRA `(.L_x_58) ;  /* 0x0000000000440947 */ /* 0x000fea0003800000 */
[----:B------:R-:W-:-:S14]  /*1330*/  DSETP.NAN.AND P0, PT, R10, R10, PT ;  /* 0x0000000a0a00722a */ /* 0x000fdc0003f08000 */
[----:B------:R-:W-:Y:S05]  /*1340*/  @P0 BRA `(.L_x_59) ;  /* 0x0000000000300947 */ /* 0x000fea0003800000 */
[----:B------:R-:W-:Y:S01]  /*1350*/  ISETP.NE.AND P0, PT, R22, R17, PT ;  /* 0x000000111600720c */ /* 0x000fe20003f05270 */
[----:B------:R-:W-:Y:S02]  /*1360*/  IMAD.MOV.U32 R12, RZ, RZ, 0x0 ;  /* 0x00000000ff0c7424 */ /* 0x000fe400078e00ff */
[----:B------:R-:W-:-:S10]  /*1370*/  IMAD.MOV.U32 R13, RZ, RZ, -0x80000 ;  /* 0xfff80000ff0d7424 */ /* 0x000fd400078e00ff */
[----:B------:R-:W-:Y:S05]  /*1380*/  @!P0 BRA `(.L_x_57) ;  /* 0x0000000000348947 */ /* 0x000fea0003800000 */
[----:B------:R-:W-:Y:S02]  /*1390*/  ISETP.NE.AND P0, PT, R22, 0x7ff00000, PT ;  /* 0x7ff000001600780c */ /* 0x000fe40003f05270 */
[----:B------:R-:W-:Y:S02]  /*13a0*/  LOP3.LUT R13, R7, 0x80000000, R11, 0x48, !PT ;  /* 0x80000000070d7812 */ /* 0x000fe400078e480b */
[----:B------:R-:W-:-:S13]  /*13b0*/  ISETP.EQ.OR P0, PT, R17, RZ, !P0 ;  /* 0x000000ff1100720c */ /* 0x000fda0004702670 */
[----:B------:R-:W-:Y:S01]  /*13c0*/  @P0 LOP3.LUT R4, R13, 0x7ff00000, RZ, 0xfc, !PT ;  /* 0x7ff000000d040812 */ /* 0x000fe200078efcff */
[----:B------:R-:W-:Y:S02]  /*13d0*/  @!P0 IMAD.MOV.U32 R12, RZ, RZ, RZ ;  /* 0x000000ffff0c8224 */ /* 0x000fe400078e00ff */
[----:B------:R-:W-:Y:S02]  /*13e0*/  @P0 IMAD.MOV.U32 R12, RZ, RZ, RZ ;  /* 0x000000ffff0c0224 */ /* 0x000fe400078e00ff */
[----:B------:R-:W-:Y:S01]  /*13f0*/  @P0 IMAD.MOV.U32 R13, RZ, RZ, R4 ;  /* 0x000000ffff0d0224 */ /* 0x000fe200078e0004 */
[----:B------:R-:W-:Y:S06]  /*1400*/  BRA `(.L_x_57) ;  /* 0x0000000000147947 */ /* 0x000fec0003800000 */
.L_x_59:
[----:B------:R-:W-:Y:S01]  /*1410*/  LOP3.LUT R13, R11, 0x80000, RZ, 0xfc, !PT ;  /* 0x000800000b0d7812 */ /* 0x000fe200078efcff */
[----:B------:R-:W-:Y:S01]  /*1420*/  IMAD.MOV.U32 R12, RZ, RZ, R10 ;  /* 0x000000ffff0c7224 */ /* 0x000fe200078e000a */
[----:B------:R-:W-:Y:S06]  /*1430*/  BRA `(.L_x_57) ;  /* 0x0000000000087947 */ /* 0x000fec0003800000 */
.L_x_58:
[----:B------:R-:W-:Y:S01]  /*1440*/  LOP3.LUT R13, R7, 0x80000, RZ, 0xfc, !PT ;  /* 0x00080000070d7812 */ /* 0x000fe200078efcff */
[----:B------:R-:W-:-:S07]  /*1450*/  IMAD.MOV.U32 R12, RZ, RZ, R6 ;  /* 0x000000ffff0c7224 */ /* 0x000fce00078e0006 */
.L_x_57:
[----:B------:R-:W-:Y:S05]  /*1460*/  BSYNC.RECONVERGENT B3 ;  /* 0x0000000000037941 */ /* 0x000fea0003800200 */
.L_x_55:
[----:B------:R-:W-:Y:S02]  /*1470*/  IMAD.MOV.U32 R4, RZ, RZ, R0 ;  /* 0x000000ffff047224 */ /* 0x000fe400078e0000 */
[----:B------:R-:W-:-:S04]  /*1480*/  IMAD.MOV.U32 R5, RZ, RZ, 0x0 ;  /* 0x00000000ff057424 */ /* 0x000fc800078e00ff */
[----:B------:R-:W-:Y:S05]  /*1490*/  RET.REL.NODEC R4 `(_Z26FUSION_taxicab_calculate_TPdPiS0_S_S0_S0_bb) ;  /* 0xffffffe804d87950 */ /* 0x000fea0003c3ffff */
.L_x_60:
        /* <DEDUP_REMOVED lines=14> */
.L_x_353:


//--------------------- .text._Z22FUSION_ALY_taxicab_subPdS_S_PiS0_S0_b --------------------------
	.section	.text._Z22FUSION_ALY_taxicab_subPdS_S_PiS0_S0_b,"ax",@progbits
	.align	128
        .global         _Z22FUSION_ALY_taxicab_subPdS_S_PiS0_S0_b
        .type           _Z22FUSION_ALY_taxicab_subPdS_S_PiS0_S0_b,@function
        .size           _Z22FUSION_ALY_taxicab_subPdS_S_PiS0_S0_b,(.L_x_366 - _Z22FUSION_ALY_taxicab_subPdS_S_PiS0_S0_b)
        .other          _Z22FUSION_ALY_taxicab_subPdS_S_PiS0_S0_b,@"STO_CUDA_ENTRY STV_DEFAULT"
_Z22FUSION_ALY_taxicab_subPdS_S_PiS0_S0_b:
.text._Z22FUSION_ALY_taxicab_subPdS_S_PiS0_S0_b:
[----:B------:R-:W0:Y:S08]  /*0000*/  LDC R1, c[0x0][0x37c] ;  /* 0x0000df00ff017b82 */ /* 0x000e300000000800 */
[----:B------:R-:W1:Y:S01]  /*0010*/  LDC.64 R2, c[0x0][0x398] ;  /* 0x0000e600ff027b82 */ /* 0x000e620000000a00 */
[----:B------:R-:W1:Y:S01]  /*0020*/  LDCU.64 UR36, c[0x0][0x358] ;  /* 0x00006b00ff2477ac */ /* 0x000e620008000a00 */
[----:B0-----:R-:W-:-:S06]  /*0030*/  VIADD R1, R1, 0xfffffff8 ;  /* 0xfffffff801017836 */ /* 0x001fcc0000000000 */
[----:B------:R-:W0:Y:S01]  /*0040*/  LDC.64 R4, c[0x0][0x3a0] ;  /* 0x0000e800ff047b82 */ /* 0x000e220000000a00 */
[----:B-1----:R1:W2:Y:S04]  /*0050*/  LDG.E R3, desc[UR36][R2.64] ;  /* 0x0000002402037981 */ /* 0x0022a8000c1e1900 */
[----:B0-----:R-:W2:Y:S01]  /*0060*/  LDG.E R4, desc[UR36][R4.64] ;  /* 0x0000002404047981 */ /* 0x001ea2000c1e1900 */
[----:B------:R-:W1:Y:S02]  /*0070*/  LDCU UR5, c[0x0][0x2fc] ;  /* 0x00005f80ff0577ac */ /* 0x000e640008000800 */
[----:B------:R-:W0:Y:S01]  /*0080*/  S2UR UR6, SR_CTAID.X ;  /* 0x00000000000679c3 */ /* 0x000e220000002500 */
[----:B------:R-:W-:Y:S01]  /*0090*/  BSSY.RECONVERGENT B0, `(.L_x_61) ;  /* 0x000002b000007945 */ /* 0x000fe20003800200 */
[----:B------:R-:W0:Y:S01]  /*00a0*/  S2R R0, SR_TID.X ;  /* 0x0000000000007919 */ /* 0x000e220000002100 */
[----:B------:R-:W3:Y:S05]  /*00b0*/  LDCU UR4, c[0x0][0x2f8] ;  /* 0x00005f00ff0477ac */ /* 0x000eea0008000800 */
[----:B------:R-:W0:Y:S01]  /*00c0*/  LDC R7, c[0x0][0x360] ;  /* 0x0000d800ff077b82 */ /* 0x000e220000000800 */
[----:B---3--:R-:W-:-:S05]  /*00d0*/  IADD3 R16, P1, PT, R1, UR4, RZ ;  /* 0x0000000401107c10 */ /* 0x008fca000ff3e0ff */
[----:B-1----:R-:W-:Y:S02]  /*00e0*/  IMAD.X R2, RZ, RZ, UR5, P1 ;  /* 0x00000005ff027e24 */ /* 0x002fe400088e06ff */
[----:B0-----:R-:W-:Y:S02]  /*00f0*/  IMAD R0, R7, UR6, R0 ;  /* 0x0000000607007c24 */ /* 0x001fe4000f8e0200 */
[----:B--2---:R-:W-:-:S05]  /*0100*/  IMAD R7, R3, R4, RZ ;  /* 0x0000000403077224 */ /* 0x004fca00078e02ff */
[----:B------:R-:W-:-:S13]  /*0110*/  ISETP.GE.AND P0, PT, R0, R7, PT ;  /* 0x000000070000720c */ /* 0x000fda0003f06270 */
[----:B------:R-:W-:Y:S05]  /*0120*/  @P0 BRA `(.L_x_62) ;  /* 0x0000000000840947 */ /* 0x000fea0003800000 */
[-C--:B------:R-:W-:Y:S02]  /*0130*/  IABS R9, R3.reuse ;  /* 0x0000000300097213 */ /* 0x080fe40000000000 */
[----:B------:R-:W-:Y:S02]  /*0140*/  IABS R10, R3 ;  /* 0x00000003000a7213 */ /* 0x000fe40000000000 */
[----:B------:R-:W0:Y:S01]  /*0150*/  I2F.RP R6, R9 ;  /* 0x0000000900067306 */ /* 0x000e220000209400 */
[----:B------:R-:W-:-:S07]  /*0160*/  ISETP.GE.AND P2, PT, R0, RZ, PT ;  /* 0x000000ff0000720c */ /* 0x000fce0003f46270 */
[----:B0-----:R-:W0:Y:S02]  /*0170*/  MUFU.RCP R6, R6 ;  /* 0x0000000600067308 */ /* 0x001e240000001000 */
[----:B0-----:R-:W-:Y:S01]  /*0180*/  VIADD R4, R6, 0xffffffe ;  /* 0x0ffffffe06047836 */ /* 0x001fe20000000000 */
[----:B------:R-:W-:Y:S02]  /*0190*/  IADD3 R6, PT, PT, RZ, -R10, RZ ;  /* 0x8000000aff067210 */ /* 0x000fe40007ffe0ff */
[----:B------:R-:W0:Y:S03]  /*01a0*/  LDC.64 R10, c[0x0][0x390] ;  /* 0x0000e400ff0a7b82 */ /* 0x000e260000000a00 */
[----:B------:R1:W2:Y:S02]  /*01b0*/  F2I.FTZ.U32.TRUNC.NTZ R5, R4 ;  /* 0x0000000400057305 */ /* 0x0002a4000021f000 */
[----:B-1----:R-:W-:-:S02]  /*01c0*/  IMAD.MOV.U32 R4, RZ, RZ, RZ ;  /* 0x000000ffff047224 */ /* 0x002fc400078e00ff */
[----:B--2---:R-:W-:-:S04]  /*01d0*/  IMAD.MOV R8, RZ, RZ, -R5 ;  /* 0x000000ffff087224 */ /* 0x004fc800078e0a05 */
[----:B------:R-:W-:Y:S01]  /*01e0*/  IMAD R7, R8, R9, RZ ;  /* 0x0000000908077224 */ /* 0x000fe200078e02ff */
[----:B------:R-:W-:-:S03]  /*01f0*/  IABS R8, R0 ;  /* 0x0000000000087213 */ /* 0x000fc60000000000 */
[----:B------:R-:W-:-:S06]  /*0200*/  IMAD.HI.U32 R5, R5, R7, R4 ;  /* 0x0000000705057227 */ /* 0x000fcc00078e0004 */
[----:B------:R-:W-:-:S04]  /*0210*/  IMAD.HI.U32 R5, R5, R8, RZ ;  /* 0x0000000805057227 */ /* 0x000fc800078e00ff */
[----:B------:R-:W-:Y:S02]  /*0220*/  IMAD R8, R5, R6, R8 ;  /* 0x0000000605087224 */ /* 0x000fe400078e0208 */
[----:B------:R-:W1:Y:S03]  /*0230*/  LDC.64 R4, c[0x0][0x380] ;  /* 0x0000e000ff047b82 */ /* 0x000e660000000a00 */
[----:B------:R-:W-:-:S05]  /*0240*/  ISETP.GT.U32.AND P0, PT, R9, R8, PT ;  /* 0x000000080900720c */ /* 0x000fca0003f04070 */
[----:B------:R-:W2:Y:S08]  /*0250*/  LDC.64 R6, c[0x0][0x388] ;  /* 0x0000e200ff067b82 */ /* 0x000eb00000000a00 */
[----:B------:R-:W-:Y:S01]  /*0260*/  @!P0 IMAD.IADD R8, R8, 0x1, -R9 ;  /* 0x0000000108088824 */ /* 0x000fe200078e0a09 */
[----:B------:R-:W-:-:S04]  /*0270*/  ISETP.NE.AND P0, PT, R3, RZ, PT ;  /* 0x000000ff0300720c */ /* 0x000fc80003f05270 */
[----:B------:R-:W-:Y:S01]  /*0280*/  ISETP.GT.U32.AND P1, PT, R9, R8, PT ;  /* 0x000000080900720c */ /* 0x000fe20003f24070 */
[----:B-1----:R-:W-:-:S06]  /*0290*/  IMAD.WIDE R4, R0, 0x8, R4 ;  /* 0x0000000800047825 */ /* 0x002fcc00078e0204 */
[----:B------:R-:W3:Y:S06]  /*02a0*/  LDG.E.64 R4, desc[UR36][R4.64] ;  /* 0x0000002404047981 */ /* 0x000eec000c1e1b00 */
[----:B------:R-:W-:-:S04]  /*02b0*/  @!P1 IMAD.IADD R8, R8, 0x1, -R9 ;  /* 0x0000000108089824 */ /* 0x000fc800078e0a09 */
[----:B------:R-:W-:Y:S01]  /*02c0*/  @!P2 IMAD.MOV R8, RZ, RZ, -R8 ;  /* 0x000000ffff08a224 */ /* 0x000fe200078e0a08 */
[----:B------:R-:W-:-:S05]  /*02d0*/  @!P0 LOP3.LUT R8, RZ, R3, RZ, 0x33, !PT ;  /* 0x00000003ff088212 */ /* 0x000fca00078e33ff */
[----:B--2---:R-:W-:-:S06]  /*02e0*/  IMAD.WIDE R6, R8, 0x8, R6 ;  /* 0x0000000808067825 */ /* 0x004fcc00078e0206 */
[----:B------:R-:W3:Y:S02]  /*02f0*/  LDG.E.64 R6, desc[UR36][R6.64] ;  /* 0x0000002406067981 */ /* 0x000ee4000c1e1b00 */
[----:B---3--:R-:W-:-:S08]  /*0300*/  DADD R8, R4, -R6 ;  /* 0x0000000004087229 */ /* 0x008fd00000000806 */
[----:B------:R-:W-:Y:S01]  /*0310*/  DADD R12, -RZ, |R8| ;  /* 0x00000000ff0c7229 */ /* 0x000fe20000000508 */
[----:B0-----:R-:W-:-:S06]  /*0320*/  IMAD.WIDE R8, R0, 0x8, R10 ;  /* 0x0000000800087825 */ /* 0x001fcc00078e020a */
[----:B------:R0:W-:Y:S04]  /*0330*/  STG.E.64 desc[UR36][R8.64], R12 ;  /* 0x0000000c08007986 */ /* 0x0001e8000c101b24 */
.L_x_62:
[----:B------:R-:W-:Y:S05]  /*0340*/  BSYNC.RECONVERGENT B0 ;  /* 0x0000000000007941 */ /* 0x000fea0003800200 */
.L_x_61:
        /* <DEDUP_REMOVED lines=9> */
[----:B------:R-:W-:Y:S02]  /*03e0*/  CS2R R6, SRZ ;  /* 0x0000000000067805 */ /* 0x000fe4000001ff00 */
[----:B0-----:R0:W2:Y:S01]  /*03f0*/  LDC.64 R8, c[0x4][R0] ;  /* 0x0100000000087b82 */ /* 0x0010a20000000a00 */
[----:B-1----:R-:W-:Y:S01]  /*0400*/  MOV R4, UR4 ;  /* 0x0000000400047c02 */ /* 0x002fe20008000f00 */
[----:B0-----:R-:W-:-:S07]  /*0410*/  IMAD.U32 R5, RZ, RZ, UR5 ;  /* 0x00000005ff057e24 */ /* 0x001fce000f8e00ff */
[----:B------:R-:W-:-:S07]  /*0420*/  LEPC R20, `(.L_x_63) ;  /* 0x000000001014794e */ /* 0x000fce0000000000 */
[----:B--2---:R-:W-:Y:S05]  /*0430*/  CALL.ABS.NOINC R8 ;  /* 0x0000000008007343 */ /* 0x004fea0003c00000 */
.L_x_63:
[----:B------:R-:W0:Y:S08]  /*0440*/  LDC.64 R4, c[0x0][0x3a0] ;  /* 0x0000e800ff047b82 */ /* 0x000e300000000a00 */
[----:B------:R-:W1:Y:S01]  /*0450*/  LDC.64 R6, c[0x0][0x398] ;  /* 0x0000e600ff067b82 */ /* 0x000e620000000a00 */
[----:B0-----:R-:W2:Y:S04]  /*0460*/  LDG.E R4, desc[UR36][R4.64] ;  /* 0x0000002404047981 */ /* 0x001ea8000c1e1900 */
[----:B-1----:R-:W2:Y:S02]  /*0470*/  LDG.E R7, desc[UR36][R6.64] ;  /* 0x0000002406077981 */ /* 0x002ea4000c1e1900 */
[----:B--2---:R-:W-:-:S05]  /*0480*/  IMAD R0, R4, R7, RZ ;  /* 0x0000000704007224 */ /* 0x004fca00078e02ff */
[----:B------:R-:W-:-:S13]  /*0490*/  ISETP.GE.AND P0, PT, R0, 0x1, PT ;  /* 0x000000010000780c */ /* 0x000fda0003f06270 */
[----:B------:R-:W-:Y:S05]  /*04a0*/  @!P0 BRA `(.L_x_64) ;  /* 0x0000000000f08947 */ /* 0x000fea0003800000 */
[----:B------:R-:W-:Y:S01]  /*04b0*/  BSSY.RECONVERGENT B7, `(.L_x_64) ;  /* 0x000003b000077945 */ /* 0x000fe20003800200 */
[----:B------:R-:W-:-:S07]  /*04c0*/  IMAD.MOV.U32 R17, RZ, RZ, RZ ;  /* 0x000000ffff117224 */ /* 0x000fce00078e00ff */
.L_x_68:
[----:B------:R-:W0:Y:S02]  /*04d0*/  LDC.64 R4, c[0x0][0x3a8] ;  /* 0x0000ea00ff047b82 */ /* 0x000e240000000a00 */
[----:B0-----:R-:W2:Y:S01]  /*04e0*/  LDG.E R4, desc[UR36][R4.64] ;  /* 0x0000002404047981 */ /* 0x001ea2000c1e1900 */
[----:B------:R-:W-:Y:S01]  /*04f0*/  IABS R10, R17 ;  /* 0x00000011000a7213 */ /* 0x000fe20000000000 */
[----:B------:R-:W-:Y:S01]  /*0500*/  BSSY.RECONVERGENT B6, `(.L_x_65) ;  /* 0x0000020000067945 */ /* 0x000fe20003800200 */
[----:B------:R-:W-:Y:S02]  /*0510*/  ISETP.GE.AND P2, PT, R17, RZ, PT ;  /* 0x000000ff1100720c */ /* 0x000fe40003f46270 */
[-C--:B--2---:R-:W-:Y:S02]  /*0520*/  IABS R8, R4.reuse ;  /* 0x0000000400087213 */ /* 0x084fe40000000000 */
[----:B------:R-:W-:Y:S02]  /*0530*/  IABS R5, R4 ;  /* 0x0000000400057213 */ /* 0x000fe40000000000 */
[----:B------:R-:W0:Y:S08]  /*0540*/  I2F.RP R0, R8 ;  /* 0x0000000800007306 */ /* 0x000e300000209400 */
[----:B0-----:R-:W0:Y:S02]  /*0550*/  MUFU.RCP R0, R0 ;  /* 0x0000000000007308 */ /* 0x001e240000001000 */
[----:B0-----:R-:W-:-:S02]  /*0560*/  VIADD R6, R0, 0xffffffe ;  /* 0x0ffffffe00067836 */ /* 0x001fc40000000000 */
[----:B------:R-:W-:-:S04]  /*0570*/  IMAD.MOV R0, RZ, RZ, -R5 ;  /* 0x000000ffff007224 */ /* 0x000fc800078e0a05 */
[----:B------:R0:W1:Y:S02]  /*0580*/  F2I.FTZ.U32.TRUNC.NTZ R7, R6 ;  /* 0x0000000600077305 */ /* 0x000064000021f000 */
[----:B0-----:R-:W-:Y:S01]  /*0590*/  IMAD.MOV.U32 R6, RZ, RZ, RZ ;  /* 0x000000ffff067224 */ /* 0x001fe200078e00ff */
[----:B-1----:R-:W-:-:S05]  /*05a0*/  IADD3 R3, PT, PT, RZ, -R7, RZ ;  /* 0x80000007ff037210 */ /* 0x002fca0007ffe0ff */
[----:B------:R-:W-:-:S04]  /*05b0*/  IMAD R3, R3, R8, RZ ;  /* 0x0000000803037224 */ /* 0x000fc800078e02ff */
[----:B------:R-:W-:-:S06]  /*05c0*/  IMAD.HI.U32 R7, R7, R3, R6 ;  /* 0x0000000307077227 */ /* 0x000fcc00078e0006 */
[----:B------:R-:W-:-:S04]  /*05d0*/  IMAD.HI.U32 R7, R7, R10, RZ ;  /* 0x0000000a07077227 */ /* 0x000fc800078e00ff */
[----:B------:R-:W-:-:S05]  /*05e0*/  IMAD R7, R7, R0, R10 ;  /* 0x0000000007077224 */ /* 0x000fca00078e020a */
[----:B------:R-:W-:-:S13]  /*05f0*/  ISETP.GT.U32.AND P0, PT, R8, R7, PT ;  /* 0x000000070800720c */ /* 0x000fda0003f04070 */
[----:B------:R-:W-:Y:S01]  /*0600*/  @!P0 IMAD.IADD R7, R7, 0x1, -R8 ;  /* 0x0000000107078824 */ /* 0x000fe200078e0a08 */
[----:B------:R-:W-:-:S04]  /*0610*/  ISETP.NE.AND P0, PT, R4, RZ, PT ;  /* 0x000000ff0400720c */ /* 0x000fc80003f05270 */
[----:B------:R-:W-:-:S13]  /*0620*/  ISETP.GT.U32.AND P1, PT, R8, R7, PT ;  /* 0x000000070800720c */ /* 0x000fda0003f24070 */
[----:B------:R-:W-:-:S05]  /*0630*/  @!P1 IADD3 R7, PT, PT, R7, -R8, RZ ;  /* 0x8000000807079210 */ /* 0x000fca0007ffe0ff */
[----:B------:R-:W-:Y:S01]  /*0640*/  @!P2 IMAD.MOV R7, RZ, RZ, -R7 ;  /* 0x000000ffff07a224 */ /* 0x000fe200078e0a07 */
[----:B------:R-:W-:-:S04]  /*0650*/  @!P0 LOP3.LUT R7, RZ, R4, RZ, 0x33, !PT ;  /* 0x00000004ff078212 */ /* 0x000fc800078e33ff */
[----:B------:R-:W-:-:S13]  /*0660*/  ISETP.NE.AND P0, PT, R7, RZ, PT ;  /* 0x000000ff0700720c */ /* 0x000fda0003f05270 */
[----:B------:R-:W-:Y:S05]  /*0670*/  @P0 BRA `(.L_x_66) ;  /* 0x0000000000200947 */ /* 0x000fea0003800000 */
        /* <DEDUP_REMOVED lines=8> */
.L_x_66:
[----:B------:R-:W-:Y:S05]  /*0700*/  BSYNC.RECONVERGENT B6 ;  /* 0x0000000000067941 */ /* 0x000fea0003800200 */
.L_x_65:
[----:B------:R-:W0:Y:S01]  /*0710*/  LDC.64 R8, c[0x0][0x390] ;  /* 0x0000e400ff087b82 */ /* 0x000e220000000a00 */
[----:B------:R-:W-:Y:S01]  /*0720*/  MOV R0, 0x0 ;  /* 0x0000000000007802 */ /* 0x000fe20000000f00 */
[----:B------:R-:W1:Y:S01]  /*0730*/  LDCU.64 UR4, c[0x4][0x10] ;  /* 0x01000200ff0477ac */ /* 0x000e620008000a00 */
[----:B0-----:R-:W-:-:S06]  /*0740*/  IMAD.WIDE.U32 R8, R17, 0x8, R8 ;  /* 0x0000000811087825 */ /* 0x001fcc00078e0008 */
        /* <DEDUP_REMOVED lines=9> */
.L_x_67:
[----:B------:R-:W0:Y:S08]  /*07e0*/  LDC.64 R4, c[0x0][0x3a0] ;  /* 0x0000e800ff047b82 */ /* 0x000e300000000a00 */
[----:B------:R-:W1:Y:S01]  /*07f0*/  LDC.64 R6, c[0x0][0x398] ;  /* 0x0000e600ff067b82 */ /* 0x000e620000000a00 */
[----:B0-----:R-:W2:Y:S04]  /*0800*/  LDG.E R4, desc[UR36][R4.64] ;  /* 0x0000002404047981 */ /* 0x001ea8000c1e1900 */
[----:B-1----:R-:W2:Y:S01]  /*0810*/  LDG.E R7, desc[UR36][R6.64] ;  /* 0x0000002406077981 */ /* 0x002ea2000c1e1900 */
[----:B------:R-:W-:Y:S01]  /*0820*/  IADD3 R17, PT, PT, R17, 0x1, RZ ;  /* 0x0000000111117810 */ /* 0x000fe20007ffe0ff */
[----:B--2---:R-:W-:-:S05]  /*0830*/  IMAD R0, R4, R7, RZ ;  /* 0x0000000704007224 */ /* 0x004fca00078e02ff */
[----:B------:R-:W-:-:S13]  /*0840*/  ISETP.GE.AND P0, PT, R17, R0, PT ;  /* 0x000000001100720c */ /* 0x000fda0003f06270 */
[----:B------:R-:W-:Y:S05]  /*0850*/  @!P0 BRA `(.L_x_68) ;  /* 0xfffffffc001c8947 */ /* 0x000fea000383ffff */
[----:B------:R-:W-:Y:S05]  /*0860*/  BSYNC.RECONVERGENT B7 ;  /* 0x0000000000077941 */ /* 0x000fea0003800200 */
.L_x_64:
        /* <DEDUP_REMOVED lines=8> */
.L_x_69:
[----:B------:R-:W-:Y:S05]  /*08f0*/  EXIT ;  /* 0x000000000000794d */ /* 0x000fea0003800000 */
.L_x_70:
        /* <DEDUP_REMOVED lines=16> */
.L_x_366:


//--------------------- .text._Z15distMeanNeuronsPdS_S_PiS0_S0_S0_b --------------------------
	.section	.text._Z15distMeanNeuronsPdS_S_PiS0_S0_S0_b,"ax",@progbits
	.align	128
        .global         _Z15distMeanNeuronsPdS_S_PiS0_S0_S0_b
        .type           _Z15distMeanNeuronsPdS_S_PiS0_S0_S0_b,@function
        .size           _Z15distMeanNeuronsPdS_S_PiS0_S0_S0_b,(.L_x_367 - _Z15distMeanNeuronsPdS_S_PiS0_S0_S0_b)
        .other          _Z15distMeanNeuronsPdS_S_PiS0_S0_S0_b,@"STO_CUDA_ENTRY STV_DEFAULT"
_Z15distMeanNeuronsPdS_S_PiS0_S0_S0_b:
.text._Z15distMeanNeuronsPdS_S_PiS0_S0_S0_b:
[----:B------:R-:W0:Y:S08]  /*0000*/  LDC R1, c[0x0][0x37c] ;  /* 0x0000df00ff017b82 */ /* 0x000e300000000800 */
[----:B------:R-:W1:Y:S01]  /*0010*/  LDC.64 R2, c[0x0][0x3a8] ;  /* 0x0000ea00ff027b82 */ /* 0x000e620000000a00 */
[----:B------:R-:W1:Y:S01]  /*0020*/  LDCU.64 UR36, c[0x0][0x358] ;  /* 0x00006b00ff2477ac */ /* 0x000e620008000a00 */
[----:B0-----:R-:W-:Y:S01]  /*0030*/  VIADD R1, R1, 0xfffffff8 ;  /* 0xfffffff801017836 */ /* 0x001fe20000000000 */
[----:B-1----:R-:W2:Y:S01]  /*0040*/  LDG.E R2, desc[UR36][R2.64] ;  /* 0x0000002402027981 */ /* 0x002ea2000c1e1900 */
[----:B------:R-:W0:Y:S04]  /*0050*/  LDCU UR5, c[0x0][0x2fc] ;  /* 0x00005f80ff0577ac */ /* 0x000e280008000800 */
[----:B------:R-:W1:Y:S01]  /*0060*/  S2UR UR4, SR_CTAID.X ;  /* 0x00000000000479c3 */ /* 0x000e620000002500 */
[----:B------:R-:W1:Y:S07]  /*0070*/  S2R R0, SR_TID.X ;  /* 0x0000000000007919 */ /* 0x000e6e0000002100 */
[----:B------:R-:W1:Y:S02]  /*0080*/  LDC R7, c[0x0][0x360] ;  /* 0x0000d800ff077b82 */ /* 0x000e640000000800 */
[----:B-1----:R-:W-:-:S05]  /*0090*/  IMAD R0, R7, UR4, R0 ;  /* 0x0000000407007c24 */ /* 0x002fca000f8e0200 */
[----:B------:R-:W-:Y:S02]  /*00a0*/  ISETP.GE.AND P2, PT, R0, RZ, PT ;  /* 0x000000ff0000720c */ /* 0x000fe40003f46270 */
[-C--:B--2---:R-:W-:Y:S02]  /*00b0*/  IABS R8, R2.reuse ;  /* 0x0000000200087213 */ /* 0x084fe40000000000 */
[----:B------:R-:W-:Y:S02]  /*00c0*/  IABS R7, R2 ;  /* 0x0000000200077213 */ /* 0x000fe40000000000 */
[----:B------:R-:W1:Y:S02]  /*00d0*/  I2F.RP R6, R8 ;  /* 0x0000000800067306 */ /* 0x000e640000209400 */
[----:B------:R-:W-:-:S06]  /*00e0*/  IADD3 R7, PT, PT, RZ, -R7, RZ ;  /* 0x80000007ff077210 */ /* 0x000fcc0007ffe0ff */
[----:B-1----:R-:W1:Y:S02]  /*00f0*/  MUFU.RCP R6, R6 ;  /* 0x0000000600067308 */ /* 0x002e640000001000 */
[----:B-1----:R-:W-:Y:S01]  /*0100*/  VIADD R4, R6, 0xffffffe ;  /* 0x0ffffffe06047836 */ /* 0x002fe20000000000 */
[----:B------:R-:W-:-:S05]  /*0110*/  IABS R6, R0 ;  /* 0x0000000000067213 */ /* 0x000fca0000000000 */
[----:B------:R1:W2:Y:S02]  /*0120*/  F2I.FTZ.U32.TRUNC.NTZ R5, R4 ;  /* 0x0000000400057305 */ /* 0x0002a4000021f000 */
[----:B-1----:R-:W-:Y:S02]  /*0130*/  IMAD.MOV.U32 R4, RZ, RZ, RZ ;  /* 0x000000ffff047224 */ /* 0x002fe400078e00ff */
[----:B--2---:R-:W-:-:S04]  /*0140*/  IMAD.MOV R3, RZ, RZ, -R5 ;  /* 0x000000ffff037224 */ /* 0x004fc800078e0a05 */
[----:B------:R-:W-:-:S04]  /*0150*/  IMAD R3, R3, R8, RZ ;  /* 0x0000000803037224 */ /* 0x000fc800078e02ff */
[----:B------:R-:W-:-:S04]  /*0160*/  IMAD.HI.U32 R5, R5, R3, R4 ;  /* 0x0000000305057227 */ /* 0x000fc800078e0004 */
[----:B------:R-:W-:Y:S02]  /*0170*/  IMAD.MOV.U32 R3, RZ, RZ, R7 ;  /* 0x000000ffff037224 */ /* 0x000fe400078e0007 */
[----:B------:R-:W-:-:S04]  /*0180*/  IMAD.HI.U32 R5, R5, R6, RZ ;  /* 0x0000000605057227 */ /* 0x000fc800078e00ff */
[----:B------:R-:W-:Y:S02]  /*0190*/  IMAD R3, R5, R3, R6 ;  /* 0x0000000305037224 */ /* 0x000fe400078e0206 */
[----:B------:R-:W1:Y:S03]  /*01a0*/  LDC.64 R4, c[0x0][0x3a8] ;  /* 0x0000ea00ff047b82 */ /* 0x000e660000000a00 */
[----:B------:R-:W-:-:S13]  /*01b0*/  ISETP.GT.U32.AND P0, PT, R8, R3, PT ;  /* 0x000000030800720c */ /* 0x000fda0003f04070 */
[----:B------:R-:W-:Y:S01]  /*01c0*/  @!P0 IMAD.IADD R3, R3, 0x1, -R8 ;  /* 0x0000000103038824 */ /* 0x000fe200078e0a08 */
[----:B------:R-:W-:-:S04]  /*01d0*/  ISETP.NE.AND P0, PT, R2, RZ, PT ;  /* 0x000000ff0200720c */ /* 0x000fc80003f05270 */
[----:B------:R-:W-:-:S13]  /*01e0*/  ISETP.GT.U32.AND P1, PT, R8, R3, PT ;  /* 0x000000030800720c */ /* 0x000fda0003f24070 */
[----:B------:R-:W-:-:S05]  /*01f0*/  @!P1 IADD3 R3, PT, PT, R3, -R8, RZ ;  /* 0x8000000803039210 */ /* 0x000fca0007ffe0ff */
[----:B------:R-:W-:Y:S01]  /*0200*/  @!P2 IMAD.MOV R3, RZ, RZ, -R3 ;  /* 0x000000ffff03a224 */ /* 0x000fe200078e0a03 */
[----:B------:R-:W-:-:S05]  /*0210*/  @!P0 LOP3.LUT R3, RZ, R2, RZ, 0x33, !PT ;  /* 0x00000002ff038212 */ /* 0x000fca00078e33ff */
[----:B-1----:R-:W-:-:S05]  /*0220*/  IMAD.WIDE R4, R3, 0x4, R4 ;  /* 0x0000000403047825 */ /* 0x002fca00078e0204 */
[----:B------:R-:W2:Y:S01]  /*0230*/  LDG.E R8, desc[UR36][R4.64] ;  /* 0x0000002404087981 */ /* 0x000ea2000c1e1900 */
[----:B------:R-:W1:Y:S01]  /*0240*/  LDCU UR4, c[0x0][0x2f8] ;  /* 0x00005f00ff0477ac */ /* 0x000e620008000800 */
[----:B------:R-:W-:Y:S01]  /*0250*/  BSSY.RECONVERGENT B0, `(.L_x_71) ;  /* 0x000003d000007945 */ /* 0x000fe20003800200 */
[----:B-1----:R-:W-:-:S05]  /*0260*/  IADD3 R16, P1, PT, R1, UR4, RZ ;  /* 0x0000000401107c10 */ /* 0x002fca000ff3e0ff */
[----:B0-----:R-:W-:Y:S01]  /*0270*/  IMAD.X R2, RZ, RZ, UR5, P1 ;  /* 0x00000005ff027e24 */ /* 0x001fe200088e06ff */
[----:B--2---:R-:W-:-:S13]  /*0280*/  ISETP.GE.AND P0, PT, R8, 0x1, PT ;  /* 0x000000010800780c */ /* 0x004fda0003f06270 */
[----:B------:R-:W-:Y:S05]  /*0290*/  @!P0 BRA `(.L_x_72) ;  /* 0x0000000000e08947 */ /* 0x000fea0003800000 */
[----:B------:R-:W0:Y:S08]  /*02a0*/  LDC.64 R6, c[0x0][0x3b0] ;  /* 0x0000ec00ff067b82 */ /* 0x000e300000000a00 */
[----:B------:R-:W1:Y:S01]  /*02b0*/  LDC.64 R4, c[0x0][0x388] ;  /* 0x0000e200ff047b82 */ /* 0x000e620000000a00 */
[----:B0-----:R-:W2:Y:S01]  /*02c0*/  LDG.E R7, desc[UR36][R6.64] ;  /* 0x0000002406077981 */ /* 0x001ea2000c1e1900 */
[C---:B------:R-:W-:Y:S01]  /*02d0*/  ISETP.GE.U32.AND P1, PT, R8.reuse, 0x4, PT ;  /* 0x000000040800780c */ /* 0x040fe20003f26070 */
[----:B------:R-:W-:Y:S01]  /*02e0*/  BSSY.RECONVERGENT B1, `(.L_x_73) ;  /* 0x0000024000017945 */ /* 0x000fe20003800200 */
[----:B------:R-:W-:Y:S01]  /*02f0*/  LOP3.LUT R3, R8, 0x3, RZ, 0xc0, !PT ;  /* 0x0000000308037812 */ /* 0x000fe200078ec0ff */
[----:B------:R-:W-:-:S03]  /*0300*/  HFMA2 R10, -RZ, RZ, 0, 0 ;  /* 0x00000000ff0a7431 */ /* 0x000fc600000001ff */
[----:B------:R-:W-:Y:S01]  /*0310*/  ISETP.NE.AND P0, PT, R3, RZ, PT ;  /* 0x000000ff0300720c */ /* 0x000fe20003f05270 */
[----:B-1----:R-:W-:-:S04]  /*0320*/  IMAD.WIDE R4, R0, 0x8, R4 ;  /* 0x0000000800047825 */ /* 0x002fc800078e0204 */
[----:B--2---:R-:W-:Y:S02]  /*0330*/  IMAD R11, R0, R7, RZ ;  /* 0x00000007000b7224 */ /* 0x004fe400078e02ff */
[----:B------:R-:W-:Y:S06]  /*0340*/  @!P1 BRA `(.L_x_74) ;  /* 0x0000000000749947 */ /* 0x000fec0003800000 */
[----:B------:R-:W0:Y:S01]  /*0350*/  LDC.64 R6, c[0x0][0x390] ;  /* 0x0000e400ff067b82 */ /* 0x000e220000000a00 */
[----:B------:R-:W-:Y:S01]  /*0360*/  LOP3.LUT R10, R8, 0x7ffffffc, RZ, 0xc0, !PT ;  /* 0x7ffffffc080a7812 */ /* 0x000fe200078ec0ff */
[----:B------:R-:W-:-:S04]  /*0370*/  IMAD.MOV.U32 R15, RZ, RZ, R11 ;  /* 0x000000ffff0f7224 */ /* 0x000fc800078e000b */
[----:B------:R-:W-:Y:S01]  /*0380*/  IMAD.MOV R14, RZ, RZ, -R10 ;  /* 0x000000ffff0e7224 */ /* 0x000fe200078e0a0a */
[----:B0-----:R-:W-:-:S04]  /*0390*/  IADD3 R6, P1, PT, R6, 0x10, RZ ;  /* 0x0000001006067810 */ /* 0x001fc80007f3e0ff */
[----:B------:R-:W-:-:S09]  /*03a0*/  IADD3.X R7, PT, PT, RZ, R7, RZ, P1, !PT ;  /* 0x00000007ff077210 */ /* 0x000fd20000ffe4ff */
.L_x_75:
[----:B0-----:R-:W0:Y:S01]  /*03b0*/  LDC.64 R8, c[0x0][0x380] ;  /* 0x0000e000ff087b82 */ /* 0x001e220000000a00 */
[----:B------:R-:W2:Y:S01]  /*03c0*/  LDG.E.64 R18, desc[UR36][R4.64] ;  /* 0x0000002404127981 */ /* 0x000ea2000c1e1b00 */
[----:B0-----:R-:W-:-:S05]  /*03d0*/  IMAD.WIDE R8, R15, 0x8, R8 ;  /* 0x000000080f087825 */ /* 0x001fca00078e0208 */
[----:B------:R-:W2:Y:S02]  /*03e0*/  LDG.E.64 R12, desc[UR36][R8.64] ;  /* 0x00000024080c7981 */ /* 0x000ea4000c1e1b00 */
[----:B--2---:R-:W-:Y:S01]  /*03f0*/  DADD R18, R12, -R18 ;  /* 0x000000000c127229 */ /* 0x004fe20000000812 */
[----:B------:R-:W-:-:S06]  /*0400*/  IMAD.WIDE R12, R15, 0x8, R6 ;  /* 0x000000080f0c7825 */ /* 0x000fcc00078e0206 */
[----:B------:R0:W-:Y:S04]  /*0410*/  STG.E.64 desc[UR36][R12.64+-0x10], R18 ;  /* 0xfffff0120c007986 */ /* 0x0001e8000c101b24 */
[----:B------:R-:W2:Y:S04]  /*0420*/  LDG.E.64 R20, desc[UR36][R8.64+0x8] ;  /* 0x0000082408147981 */ /* 0x000ea8000c1e1b00 */
[----:B------:R-:W2:Y:S02]  /*0430*/  LDG.E.64 R22, desc[UR36][R4.64] ;  /* 0x0000002404167981 */ /* 0x000ea4000c1e1b00 */
[----:B--2---:R-:W-:-:S07]  /*0440*/  DADD R20, R20, -R22 ;  /* 0x0000000014147229 */ /* 0x004fce0000000816 */
[----:B------:R0:W-:Y:S04]  /*0450*/  STG.E.64 desc[UR36][R12.64+-0x8], R20 ;  /* 0xfffff8140c007986 */ /* 0x0001e8000c101b24 */
[----:B------:R-:W2:Y:S04]  /*0460*/  LDG.E.64 R22, desc[UR36][R8.64+0x10] ;  /* 0x0000102408167981 */ /* 0x000ea8000c1e1b00 */
[----:B------:R-:W2:Y:S02]  /*0470*/  LDG.E.64 R24, desc[UR36][R4.64] ;  /* 0x0000002404187981 */ /* 0x000ea4000c1e1b00 */
[----:B--2---:R-:W-:-:S07]  /*0480*/  DADD R22, R22, -R24 ;  /* 0x0000000016167229 */ /* 0x004fce0000000818 */
[----:B------:R0:W-:Y:S04]  /*0490*/  STG.E.64 desc[UR36][R12.64], R22 ;  /* 0x000000160c007986 */ /* 0x0001e8000c101b24 */
[----:B------:R-:W2:Y:S04]  /*04a0*/  LDG.E.64 R24, desc[UR36][R8.64+0x18] ;  /* 0x0000182408187981 */ /* 0x000ea8000c1e1b00 */
[----:B------:R-:W2:Y:S01]  /*04b0*/  LDG.E.64 R26, desc[UR36][R4.64] ;  /* 0x00000024041a7981 */ /* 0x000ea2000c1e1b00 */
[----:B------:R-:W-:-:S05]  /*04c0*/  VIADD R14, R14, 0x4 ;  /* 0x000000040e0e7836 */ /* 0x000fca0000000000 */
[----:B------:R-:W-:Y:S01]  /*04d0*/  ISETP.NE.AND P1, PT, R14, RZ, PT ;  /* 0x000000ff0e00720c */ /* 0x000fe20003f25270 */
[----:B------:R-:W-:Y:S01]  /*04e0*/  VIADD R15, R15, 0x4 ;  /* 0x000000040f0f7836 */ /* 0x000fe20000000000 */
[----:B--2---:R-:W-:-:S07]  /*04f0*/  DADD R24, R24, -R26 ;  /* 0x0000000018187229 */ /* 0x004fce000000081a */
[----:B------:R0:W-:Y:S04]  /*0500*/  STG.E.64 desc[UR36][R12.64+0x8], R24 ;  /* 0x000008180c007986 */ /* 0x0001e8000c101b24 */
[----:B------:R-:W-:Y:S05]  /*0510*/  @P1 BRA `(.L_x_75) ;  /* 0xfffffffc00a41947 */ /* 0x000fea000383ffff */
.L_x_74:
[----:B------:R-:W-:Y:S05]  /*0520*/  BSYNC.RECONVERGENT B1 ;  /* 0x0000000000017941 */ /* 0x000fea0003800200 */
.L_x_73:
[----:B------:R-:W-:Y:S05]  /*0530*/  @!P0 BRA `(.L_x_72) ;  /* 0x0000000000388947 */ /* 0x000fea0003800000 */
[----:B------:R-:W1:Y:S01]  /*0540*/  LDC.64 R8, c[0x0][0x380] ;  /* 0x0000e000ff087b82 */ /* 0x000e620000000a00 */
[----:B------:R-:W-:Y:S01]  /*0550*/  IADD3 R17, PT, PT, R11, R10, RZ ;  /* 0x0000000a0b117210 */ /* 0x000fe20007ffe0ff */
[----:B------:R-:W-:-:S06]  /*0560*/  IMAD.MOV R3, RZ, RZ, -R3 ;  /* 0x000000ffff037224 */ /* 0x000fcc00078e0a03 */
[----:B------:R-:W2:Y:S02]  /*0570*/  LDC.64 R6, c[0x0][0x390] ;  /* 0x0000e400ff067b82 */ /* 0x000ea40000000a00 */
.L_x_76:
[----:B01----:R-:W-:Y:S01]  /*0580*/  IMAD.WIDE R12, R17, 0x8, R8 ;  /* 0x00000008110c7825 */ /* 0x003fe200078e0208 */
[----:B---3--:R-:W3:Y:S05]  /*0590*/  LDG.E.64 R10, desc[UR36][R4.64] ;  /* 0x00000024040a7981 */ /* 0x008eea000c1e1b00 */
[----:B------:R-:W3:Y:S01]  /*05a0*/  LDG.E.64 R12, desc[UR36][R12.64] ;  /* 0x000000240c0c7981 */ /* 0x000ee2000c1e1b00 */
[----:B------:R-:W-:-:S05]  /*05b0*/  VIADD R3, R3, 0x1 ;  /* 0x0000000103037836 */ /* 0x000fca0000000000 */
[----:B------:R-:W-:Y:S01]  /*05c0*/  ISETP.NE.AND P0, PT, R3, RZ, PT ;  /* 0x000000ff0300720c */ /* 0x000fe20003f05270 */
[----:B---3--:R-:W-:Y:S01]  /*05d0*/  DADD R14, R12, -R10 ;  /* 0x000000000c0e7229 */ /* 0x008fe2000000080a */
[C---:B--2---:R-:W-:Y:S01]  /*05e0*/  IMAD.WIDE R10, R17.reuse, 0x8, R6 ;  /* 0x00000008110a7825 */ /* 0x044fe200078e0206 */
[----:B------:R-:W-:-:S05]  /*05f0*/  IADD3 R17, PT, PT, R17, 0x1, RZ ;  /* 0x0000000111117810 */ /* 0x000fca0007ffe0ff */
[----:B------:R3:W-:Y:S05]  /*0600*/  STG.E.64 desc[UR36][R10.64], R14 ;  /* 0x0000000e0a007986 */ /* 0x0007ea000c101b24 */
[----:B------:R-:W-:Y:S05]  /*0610*/  @P0 BRA `(.L_x_76) ;  /* 0xfffffffc00d80947 */ /* 0x000fea000383ffff */
.L_x_72:
[----:B------:R-:W-:Y:S05]  /*0620*/  BSYNC.RECONVERGENT B0 ;  /* 0x0000000000007941 */ /* 0x000fea0003800200 */
.L_x_71:
        /* <DEDUP_REMOVED lines=10> */
[----:B------:R2:W4:Y:S01]  /*06d0*/  LDC.64 R8, c[0x4][R0] ;  /* 0x0100000000087b82 */ /* 0x0005220000000a00 */
[----:B-1----:R-:W-:Y:S02]  /*06e0*/  IMAD.U32 R4, RZ, RZ, UR4 ;  /* 0x00000004ff047e24 */ /* 0x002fe4000f8e00ff */
[----:B--2---:R-:W-:-:S07]  /*06f0*/  IMAD.U32 R5, RZ, RZ, UR5 ;  /* 0x00000005ff057e24 */ /* 0x004fce000f8e00ff */
[----:B0-----:R-:W-:-:S07]  /*0700*/  LEPC R20, `(.L_x_77) ;  /* 0x000000001014794e */ /* 0x001fce0000000000 */
[----:B---34-:R-:W-:Y:S05]  /*0710*/  CALL.ABS.NOINC R8 ;  /* 0x0000000008007343 */ /* 0x018fea0003c00000 */
.L_x_77:
[----:B------:R-:W0:Y:S08]  /*0720*/  LDC.64 R4, c[0x0][0x398] ;  /* 0x0000e600ff047b82 */ /* 0x000e300000000a00 */
[----:B------:R-:W1:Y:S01]  /*0730*/  LDC.64 R6, c[0x0][0x3b0] ;  /* 0x0000ec00ff067b82 */ /* 0x000e620000000a00 */
[----:B0-----:R-:W2:Y:S04]  /*0740*/  LDG.E R4, desc[UR36][R4.64] ;  /* 0x0000002404047981 */ /* 0x001ea8000c1e1900 */
[----:B-1----:R-:W2:Y:S02]  /*0750*/  LDG.E R7, desc[UR36][R6.64] ;  /* 0x0000002406077981 */ /* 0x002ea4000c1e1900 */
[----:B--2---:R-:W-:-:S05]  /*0760*/  IMAD R0, R4, R7, RZ ;  /* 0x0000000704007224 */ /* 0x004fca00078e02ff */
[----:B------:R-:W-:-:S13]  /*0770*/  ISETP.GE.AND P0, PT, R0, 0x1, PT ;  /* 0x000000010000780c */ /* 0x000fda0003f06270 */
[----:B------:R-:W-:Y:S05]  /*0780*/  @!P0 BRA `(.L_x_78) ;  /* 0x0000000000608947 */ /* 0x000fea0003800000 */
[----:B------:R-:W-:Y:S01]  /*0790*/  HFMA2 R17, -RZ, RZ, 0, 0 ;  /* 0x00000000ff117431 */ /* 0x000fe200000001ff */
[----:B------:R-:W-:Y:S06]  /*07a0*/  BSSY.RECONVERGENT B6, `(.L_x_78) ;  /* 0x0000016000067945 */ /* 0x000fec0003800200 */
.L_x_80:
        /* <DEDUP_REMOVED lines=13> */
.L_x_79:
[----:B------:R-:W0:Y:S08]  /*0880*/  LDC.64 R4, c[0x0][0x398] ;  /* 0x0000e600ff047b82 */ /* 0x000e300000000a00 */
[----:B------:R-:W1:Y:S01]  /*0890*/  LDC.64 R6, c[0x0][0x3b0] ;  /* 0x0000ec00ff067b82 */ /* 0x000e620000000a00 */
[----:B0-----:R-:W2:Y:S04]  /*08a0*/  LDG.E R4, desc[UR36][R4.64] ;  /* 0x0000002404047981 */ /* 0x001ea8000c1e1900 */
[----:B-1----:R-:W2:Y:S01]  /*08b0*/  LDG.E R7, desc[UR36][R6.64] ;  /* 0x0000002406077981 */ /* 0x002ea2000c1e1900 */
[----:B------:R-:W-:-:S02]  /*08c0*/  VIADD R17, R17, 0x1 ;  /* 0x0000000111117836 */ /* 0x000fc40000000000 */
[----:B--2---:R-:W-:-:S05]  /*08d0*/  IMAD R0, R4, R7, RZ ;  /* 0x0000000704007224 */ /* 0x004fca00078e02ff */
[----:B------:R-:W-:-:S13]  /*08e0*/  ISETP.GE.AND P0, PT, R17, R0, PT ;  /* 0x000000001100720c */ /* 0x000fda0003f06270 */
[----:B------:R-:W-:Y:S05]  /*08f0*/  @!P0 BRA `(.L_x_80) ;  /* 0xfffffffc00ac8947 */ /* 0x000fea000383ffff */
[----:B------:R-:W-:Y:S05]  /*0900*/  BSYNC.RECONVERGENT B6 ;  /* 0x0000000000067941 */ /* 0x000fea0003800200 */
.L_x_78:
        /* <DEDUP_REMOVED lines=8> */
.L_x_81:
[----:B------:R-:W-:Y:S05]  /*0990*/  EXIT ;  /* 0x000000000000794d */ /* 0x000fea0003800000 */
.L_x_82:
        /* <DEDUP_REMOVED lines=14> */
.L_x_367:


//--------------------- .text._Z13calculateMeanPdS_PiS0_b --------------------------
	.section	.text._Z13calculateMeanPdS_PiS0_b,"ax",@progbits
	.align	128
        .global         _Z13calculateMeanPdS_PiS0_b
        .type           _Z13calculateMeanPdS_PiS0_b,@function
        .size           _Z13calculateMeanPdS_PiS0_b,(.L_x_354 - _Z13calculateMeanPdS_PiS0_b)
        .other          _Z13calculateMeanPdS_PiS0_b,@"STO_CUDA_ENTRY STV_DEFAULT"
_Z13calculateMeanPdS_PiS0_b:
.text._Z13calculateMeanPdS_PiS0_b:
[----:B------:R-:W-:Y:S08]  /*0000*/  LDC R1, c[0x0][0x37c] ;  /* 0x0000df00ff017b82 */ /* 0x000ff00000000800 */
[----:B------:R-:W0:Y:S01]  /*0010*/  LDC.64 R2, c[0x0][0x398] ;  /* 0x0000e600ff027b82 */ /* 0x000e220000000a00 */
[----:B------:R-:W0:Y:S02]  /*0020*/  LDCU.64 UR4, c[0x0][0x358] ;  /* 0x00006b00ff0477ac */ /* 0x000e240008000a00 */
[----:B0-----:R0:W2:Y:S05]  /*0030*/  LDG.E R6, desc[UR4][R2.64] ;  /* 0x0000000402067981 */ /* 0x0010aa000c1e1900 */
[----:B------:R-:W1:Y:S01]  /*0040*/  S2UR UR6, SR_CTAID.X ;  /* 0x00000000000679c3 */ /* 0x000e620000002500 */
[----:B------:R-:W1:Y:S07]  /*0050*/  S2R R0, SR_TID.X ;  /* 0x0000000000007919 */ /* 0x000e6e0000002100 */
[----:B------:R-:W1:Y:S02]  /*0060*/  LDC R9, c[0x0][0x360] ;  /* 0x0000d800ff097b82 */ /* 0x000e640000000800 */
[----:B-1----:R-:W-:-:S05]  /*0070*/  IMAD R0, R9, UR6, R0 ;  /* 0x0000000609007c24 */ /* 0x002fca000f8e0200 */
[----:B0-----:R-:W-:Y:S02]  /*0080*/  IABS R2, R0 ;  /* 0x0000000000027213 */ /* 0x001fe40000000000 */
[----:B------:R-:W-:Y:S02]  /*0090*/  ISETP.GE.AND P2, PT, R0, RZ, PT ;  /* 0x000000ff0000720c */ /* 0x000fe40003f46270 */
[----:B--2---:R-:W-:-:S04]  /*00a0*/  IABS R8, R6 ;  /* 0x0000000600087213 */ /* 0x004fc80000000000 */
[----:B------:R-:W0:Y:S08]  /*00b0*/  I2F.RP R7, R8 ;  /* 0x0000000800077306 */ /* 0x000e300000209400 */
[----:B0-----:R-:W0:Y:S02]  /*00c0*/  MUFU.RCP R7, R7 ;  /* 0x0000000700077308 */ /* 0x001e240000001000 */
[----:B0-----:R-:W-:Y:S01]  /*00d0*/  VIADD R4, R7, 0xffffffe ;  /* 0x0ffffffe07047836 */ /* 0x001fe20000000000 */
[----:B------:R-:W-:-:S05]  /*00e0*/  IABS R7, R6 ;  /* 0x0000000600077213 */ /* 0x000fca0000000000 */
[----:B------:R0:W1:Y:S02]  /*00f0*/  F2I.FTZ.U32.TRUNC.NTZ R5, R4 ;  /* 0x0000000400057305 */ /* 0x000064000021f000 */
[----:B0-----:R-:W-:Y:S02]  /*0100*/  IMAD.MOV.U32 R4, RZ, RZ, RZ ;  /* 0x000000ffff047224 */ /* 0x001fe400078e00ff */
[----:B-1----:R-:W-:-:S04]  /*0110*/  IMAD.MOV R3, RZ, RZ, -R5 ;  /* 0x000000ffff037224 */ /* 0x002fc800078e0a05 */
[----:B------:R-:W-:-:S04]  /*0120*/  IMAD R3, R3, R8, RZ ;  /* 0x0000000803037224 */ /* 0x000fc800078e02ff */
[----:B------:R-:W-:-:S04]  /*0130*/  IMAD.HI.U32 R5, R5, R3, R4 ;  /* 0x0000000305057227 */ /* 0x000fc800078e0004 */
[----:B------:R-:W-:Y:S02]  /*0140*/  IMAD.MOV R3, RZ, RZ, -R7 ;  /* 0x000000ffff037224 */ /* 0x000fe400078e0a07 */
[----:B------:R-:W-:-:S04]  /*0150*/  IMAD.HI.U32 R5, R5, R2, RZ ;  /* 0x0000000205057227 */ /* 0x000fc800078e00ff */
[----:B------:R-:W-:Y:S02]  /*0160*/  IMAD R5, R5, R3, R2 ;  /* 0x0000000305057224 */ /* 0x000fe400078e0202 */
[----:B------:R-:W0:Y:S03]  /*0170*/  LDC.64 R2, c[0x0][0x390] ;  /* 0x0000e400ff027b82 */ /* 0x000e260000000a00 */
[----:B------:R-:W-:-:S13]  /*0180*/  ISETP.GT.U32.AND P0, PT, R8, R5, PT ;  /* 0x000000050800720c */ /* 0x000fda0003f04070 */
[----:B------:R-:W-:Y:S01]  /*0190*/  @!P0 IMAD.IADD R5, R5, 0x1, -R8 ;  /* 0x0000000105058824 */ /* 0x000fe200078e0a08 */
[----:B------:R-:W-:-:S04]  /*01a0*/  ISETP.NE.AND P0, PT, R6, RZ, PT ;  /* 0x000000ff0600720c */ /* 0x000fc80003f05270 */
[----:B------:R-:W-:-:S13]  /*01b0*/  ISETP.GT.U32.AND P1, PT, R8, R5, PT ;  /* 0x000000050800720c */ /* 0x000fda0003f24070 */
[----:B------:R-:W-:-:S04]  /*01c0*/  @!P1 IMAD.IADD R5, R5, 0x1, -R8 ;  /* 0x0000000105059824 */ /* 0x000fc800078e0a08 */
[----:B------:R-:W-:Y:S01]  /*01d0*/  @!P2 IMAD.MOV R5, RZ, RZ, -R5 ;  /* 0x000000ffff05a224 */ /* 0x000fe200078e0a05 */
[----:B------:R-:W-:Y:S02]  /*01e0*/  @!P0 LOP3.LUT R5, RZ, R6, RZ, 0x33, !PT ;  /* 0x00000006ff058212 */ /* 0x000fe400078e33ff */
[----:B------:R-:W1:Y:S03]  /*01f0*/  LDC.64 R6, c[0x0][0x380] ;  /* 0x0000e000ff067b82 */ /* 0x000e660000000a00 */
[----:B0-----:R-:W-:-:S05]  /*0200*/  IMAD.WIDE R2, R5, 0x4, R2 ;  /* 0x0000000405027825 */ /* 0x001fca00078e0202 */
[----:B------:R-:W2:Y:S01]  /*0210*/  LDG.E R4, desc[UR4][R2.64] ;  /* 0x0000000402047981 */ /* 0x000ea2000c1e1900 */
[----:B-1----:R-:W-:-:S06]  /*0220*/  IMAD.WIDE R6, R0, 0x8, R6 ;  /* 0x0000000800067825 */ /* 0x002fcc00078e0206 */
[----:B------:R-:W3:Y:S01]  /*0230*/  LDG.E.64 R6, desc[UR4][R6.64] ;  /* 0x0000000406067981 */ /* 0x000ee2000c1e1b00 */
[----:B------:R-:W-:Y:S01]  /*0240*/  IMAD.MOV.U32 R8, RZ, RZ, 0x1 ;  /* 0x00000001ff087424 */ /* 0x000fe200078e00ff */
[----:B------:R-:W-:Y:S01]  /*0250*/  BSSY.RECONVERGENT B0, `(.L_x_83) ;  /* 0x0000011000007945 */ /* 0x000fe20003800200 */
[----:B--2---:R-:W0:Y:S08]  /*0260*/  I2F.F64 R4, R4 ;  /* 0x0000000400047312 */ /* 0x004e300000201c00 */
[----:B0-----:R-:W0:Y:S01]  /*0270*/  MUFU.RCP64H R9, R5 ;  /* 0x0000000500097308 */ /* 0x001e220000001800 */
[----:B---3--:R-:W-:Y:S01]  /*0280*/  FSETP.GEU.AND P1, PT, |R7|, 6.5827683646048100446e-37, PT ;  /* 0x036000000700780b */ /* 0x008fe20003f2e200 */
        /* <DEDUP_REMOVED lines=12> */
[----:B------:R-:W-:Y:S05]  /*0350*/  CALL.REL.NOINC `($__internal_1_$__cuda_sm20_div_rn_f64_full) ;  /* 0x0000000000147944 */ /* 0x000fea0003c00000 */
.L_x_84:
[----:B------:R-:W-:Y:S05]  /*0360*/  BSYNC.RECONVERGENT B0 ;  /* 0x0000000000007941 */ /* 0x000fea0003800200 */
.L_x_83:
[----:B------:R-:W0:Y:S02]  /*0370*/  LDC.64 R4, c[0x0][0x388] ;  /* 0x0000e200ff047b82 */ /* 0x000e240000000a00 */
[----:B0-----:R-:W-:-:S05]  /*0380*/  IMAD.WIDE R4, R0, 0x8, R4 ;  /* 0x0000000800047825 */ /* 0x001fca00078e0204 */
[----:B------:R-:W-:Y:S01]  /*0390*/  STG.E.64 desc[UR4][R4.64], R2 ;  /* 0x0000000204007986 */ /* 0x000fe2000c101b04 */
[----:B------:R-:W-:Y:S05]  /*03a0*/  EXIT ;  /* 0x000000000000794d */ /* 0x000fea0003800000 */
        .weak           $__internal_1_$__cuda_sm20_div_rn_f64_full
        .type           $__internal_1_$__cuda_sm20_div_rn_f64_full,@function
        .size           $__internal_1_$__cuda_sm20_div_rn_f64_full,(.L_x_354 - $__internal_1_$__cuda_sm20_div_rn_f64_full)
$__internal_1_$__cuda_sm20_div_rn_f64_full:
[C---:B------:R-:W-:Y:S01]  /*03b0*/  FSETP.GEU.AND P0, PT, |R5|.reuse, 1.469367938527859385e-39, PT ;  /* 0x001000000500780b */ /* 0x040fe20003f0e200 */
[----:B------:R-:W-:Y:S01]  /*03c0*/  IMAD.MOV.U32 R16, RZ, RZ, 0x1 ;  /* 0x00000001ff107424 */ /* 0x000fe200078e00ff */
[----:B------:R-:W-:Y:S01]  /*03d0*/  LOP3.LUT R2, R5, 0x800fffff, RZ, 0xc0, !PT ;  /* 0x800fffff05027812 */ /* 0x000fe200078ec0ff */
[----:B------:R-:W-:Y:S01]  /*03e0*/  BSSY.RECONVERGENT B1, `(.L_x_85) ;  /* 0x0000055000017945 */ /* 0x000fe20003800200 */
[C---:B------:R-:W-:Y:S02]  /*03f0*/  FSETP.GEU.AND P2, PT, |R7|.reuse, 1.469367938527859385e-39, PT ;  /* 0x001000000700780b */ /* 0x040fe40003f4e200 */
[----:B------:R-:W-:Y:S01]  /*0400*/  LOP3.LUT R3, R2, 0x3ff00000, RZ, 0xfc, !PT ;  /* 0x3ff0000002037812 */ /* 0x000fe200078efcff */
[----:B------:R-:W-:Y:S01]  /*0410*/  IMAD.MOV.U32 R2, RZ, RZ, R4 ;  /* 0x000000ffff027224 */ /* 0x000fe200078e0004 */
[----:B------:R-:W-:Y:S02]  /*0420*/  LOP3.LUT R11, R7, 0x7ff00000, RZ, 0xc0, !PT ;  /* 0x7ff00000070b7812 */ /* 0x000fe400078ec0ff */
[----:B------:R-:W-:-:S03]  /*0430*/  LOP3.LUT R14, R5, 0x7ff00000, RZ, 0xc0, !PT ;  /* 0x7ff00000050e7812 */ /* 0x000fc600078ec0ff */
[----:B------:R-:W-:Y:S01]  /*0440*/  @!P0 DMUL R2, R4, 8.98846567431157953865e+307 ;  /* 0x7fe0000004028828 */ /* 0x000fe20000000000 */
[----:B------:R-:W-:-:S03]  /*0450*/  ISETP.GE.U32.AND P1, PT, R11, R14, PT ;  /* 0x0000000e0b00720c */ /* 0x000fc60003f26070 */
[----:B------:R-:W-:Y:S01]  /*0460*/  @!P2 LOP3.LUT R12, R5, 0x7ff00000, RZ, 0xc0, !PT ;  /* 0x7ff00000050ca812 */ /* 0x000fe200078ec0ff */
[----:B------:R-:W-:Y:S01]  /*0470*/  @!P2 IMAD.MOV.U32 R18, RZ, RZ, RZ ;  /* 0x000000ffff12a224 */ /* 0x000fe200078e00ff */
[----:B------:R-:W0:Y:S02]  /*0480*/  MUFU.RCP64H R17, R3 ;  /* 0x0000000300117308 */ /* 0x000e240000001800 */
[----:B------:R-:W-:Y:S01]  /*0490*/  @!P2 ISETP.GE.U32.AND P3, PT, R11, R12, PT ;  /* 0x0000000c0b00a20c */ /* 0x000fe20003f66070 */
[----:B------:R-:W-:-:S05]  /*04a0*/  IMAD.MOV.U32 R12, RZ, RZ, 0x1ca00000 ;  /* 0x1ca00000ff0c7424 */ /* 0x000fca00078e00ff */
[----:B------:R-:W-:-:S04]  /*04b0*/  @!P2 SEL R13, R12, 0x63400000, !P3 ;  /* 0x634000000c0da807 */ /* 0x000fc80005800000 */
[----:B------:R-:W-:-:S04]  /*04c0*/  @!P2 LOP3.LUT R13, R13, 0x80000000, R7, 0xf8, !PT ;  /* 0x800000000d0da812 */ /* 0x000fc800078ef807 */
[----:B------:R-:W-:Y:S01]  /*04d0*/  @!P2 LOP3.LUT R19, R13, 0x100000, RZ, 0xfc, !PT ;  /* 0x001000000d13a812 */ /* 0x000fe200078efcff */
[----:B0-----:R-:W-:-:S08]  /*04e0*/  DFMA R8, R16, -R2, 1 ;  /* 0x3ff000001008742b */ /* 0x001fd00000000802 */
[----:B------:R-:W-:-:S08]  /*04f0*/  DFMA R8, R8, R8, R8 ;  /* 0x000000080808722b */ /* 0x000fd00000000008 */
[----:B------:R-:W-:Y:S01]  /*0500*/  DFMA R16, R16, R8, R16 ;  /* 0x000000081010722b */ /* 0x000fe20000000010 */
[----:B------:R-:W-:Y:S01]  /*0510*/  SEL R9, R12, 0x63400000, !P1 ;  /* 0x634000000c097807 */ /* 0x000fe20004800000 */
[----:B------:R-:W-:-:S03]  /*0520*/  IMAD.MOV.U32 R8, RZ, RZ, R6 ;  /* 0x000000ffff087224 */ /* 0x000fc600078e0006 */
[----:B------:R-:W-:-:S03]  /*0530*/  LOP3.LUT R9, R9, 0x800fffff, R7, 0xf8, !PT ;  /* 0x800fffff09097812 */ /* 0x000fc600078ef807 */
[----:B------:R-:W-:-:S03]  /*0540*/  DFMA R20, R16, -R2, 1 ;  /* 0x3ff000001014742b */ /* 0x000fc60000000802 */
[----:B------:R-:W-:-:S05]  /*0550*/  @!P2 DFMA R8, R8, 2, -R18 ;  /* 0x400000000808a82b */ /* 0x000fca0000000812 */
[----:B------:R-:W-:Y:S01]  /*0560*/  DFMA R16, R16, R20, R16 ;  /* 0x000000141010722b */ /* 0x000fe20000000010 */
[----:B------:R-:W-:Y:S02]  /*0570*/  IMAD.MOV.U32 R21, RZ, RZ, R11 ;  /* 0x000000ffff157224 */ /* 0x000fe400078e000b */
[----:B------:R-:W-:Y:S01]  /*0580*/  IMAD.MOV.U32 R20, RZ, RZ, R14 ;  /* 0x000000ffff147224 */ /* 0x000fe200078e000e */
[----:B------:R-:W-:Y:S02]  /*0590*/  @!P0 LOP3.LUT R20, R3, 0x7ff00000, RZ, 0xc0, !PT ;  /* 0x7ff0000003148812 */ /* 0x000fe400078ec0ff */
[----:B------:R-:W-:Y:S02]  /*05a0*/  @!P2 LOP3.LUT R21, R9, 0x7ff00000, RZ, 0xc0, !PT ;  /* 0x7ff000000915a812 */ /* 0x000fe400078ec0ff */
[----:B------:R-:W-:Y:S01]  /*05b0*/  DMUL R18, R16, R8 ;  /* 0x0000000810127228 */ /* 0x000fe20000000000 */
[----:B------:R-:W-:Y:S02]  /*05c0*/  VIADD R22, R20, 0xffffffff ;  /* 0xffffffff14167836 */ /* 0x000fe40000000000 */
[----:B------:R-:W-:-:S05]  /*05d0*/  VIADD R13, R21, 0xffffffff ;  /* 0xffffffff150d7836 */ /* 0x000fca0000000000 */
[----:B------:R-:W-:Y:S01]  /*05e0*/  DFMA R14, R18, -R2, R8 ;  /* 0x80000002120e722b */ /* 0x000fe20000000008 */
[----:B------:R-:W-:-:S04]  /*05f0*/  ISETP.GT.U32.AND P0, PT, R13, 0x7feffffe, PT ;  /* 0x7feffffe0d00780c */ /* 0x000fc80003f04070 */
[----:B------:R-:W-:-:S03]  /*0600*/  ISETP.GT.U32.OR P0, PT, R22, 0x7feffffe, P0 ;  /* 0x7feffffe1600780c */ /* 0x000fc60000704470 */
[----:B------:R-:W-:-:S10]  /*0610*/  DFMA R14, R16, R14, R18 ;  /* 0x0000000e100e722b */ /* 0x000fd40000000012 */
        /* <DEDUP_REMOVED lines=28> */
.L_x_86:
        /* <DEDUP_REMOVED lines=16> */
.L_x_89:
[----:B------:R-:W-:Y:S01]  /*08e0*/  LOP3.LUT R13, R5, 0x80000, RZ, 0xfc, !PT ;  /* 0x00080000050d7812 */ /* 0x000fe200078efcff */
[----:B------:R-:W-:Y:S01]  /*08f0*/  IMAD.MOV.U32 R12, RZ, RZ, R4 ;  /* 0x000000ffff0c7224 */ /* 0x000fe200078e0004 */
[----:B------:R-:W-:Y:S06]  /*0900*/  BRA `(.L_x_87) ;  /* 0x0000000000087947 */ /* 0x000fec0003800000 */
.L_x_88:
[----:B------:R-:W-:Y:S01]  /*0910*/  LOP3.LUT R13, R7, 0x80000, RZ, 0xfc, !PT ;  /* 0x00080000070d7812 */ /* 0x000fe200078efcff */
[----:B------:R-:W-:-:S07]  /*0920*/  IMAD.MOV.U32 R12, RZ, RZ, R6 ;  /* 0x000000ffff0c7224 */ /* 0x000fce00078e0006 */
.L_x_87:
[----:B------:R-:W-:Y:S05]  /*0930*/  BSYNC.RECONVERGENT B1 ;  /* 0x0000000000017941 */ /* 0x000fea0003800200 */
.L_x_85:
[----:B------:R-:W-:Y:S02]  /*0940*/  IMAD.MOV.U32 R11, RZ, RZ, 0x0 ;  /* 0x00000000ff0b7424 */ /* 0x000fe400078e00ff */
[----:B------:R-:W-:Y:S02]  /*0950*/  IMAD.MOV.U32 R2, RZ, RZ, R12 ;  /* 0x000000ffff027224 */ /* 0x000fe400078e000c */
[----:B------:R-:W-:Y:S01]  /*0960*/  IMAD.MOV.U32 R3, RZ, RZ, R13 ;  /* 0x000000ffff037224 */ /* 0x000fe200078e000d */
[----:B------:R-:W-:Y:S06]  /*0970*/  RET.REL.NODEC R10 `(_Z13calculateMeanPdS_PiS0_b) ;  /* 0xfffffff40aa07950 */ /* 0x000fec0003c3ffff */
.L_x_90:
        /* <DEDUP_REMOVED lines=16> */
.L_x_354:


//--------------------- .text._Z27FUSION_fields_fuzzyDivARTIIPdS_S_S_S_PiS0_b --------------------------
	.section	.text._Z27FUSION_fields_fuzzyDivARTIIPdS_S_S_S_PiS0_b,"ax",@progbits
	.align	128
        .global         _Z27FUSION_fields_fuzzyDivARTIIPdS_S_S_S_PiS0_b
        .type           _Z27FUSION_fields_fuzzyDivARTIIPdS_S_S_S_PiS0_b,@function
        .size           _Z27FUSION_fields_fuzzyDivARTIIPdS_S_S_S_PiS0_b,(.L_x_355 - _Z27FUSION_fields_fuzzyDivARTIIPdS_S_S_S_PiS0_b)
        .other          _Z27FUSION_fields_fuzzyDivARTIIPdS_S_S_S_PiS0_b,@"STO_CUDA_ENTRY STV_DEFAULT"
_Z27FUSION_fields_fuzzyDivARTIIPdS_S_S_S_PiS0_b:
.text._Z27FUSION_fields_fuzzyDivARTIIPdS_S_S_S_PiS0_b:
[----:B------:R-:W0:Y:S08]  /*0000*/  LDC R1, c[0x0][0x37c] ;  /* 0x0000df00ff017b82 */ /* 0x000e300000000800 */
[----:B------:R-:W1:Y:S01]  /*0010*/  LDC.64 R6, c[0x0][0x3b0] ;  /* 0x0000ec00ff067b82 */ /* 0x000e620000000a00 */
[----:B------:R-:W1:Y:S01]  /*0020*/  LDCU.64 UR36, c[0x0][0x358] ;  /* 0x00006b00ff2477ac */ /* 0x000e620008000a00 */
[----:B0-----:R-:W-:-:S06]  /*0030*/  VIADD R1, R1, 0xfffffff8 ;  /* 0xfffffff801017836 */ /* 0x001fcc0000000000 */
[----:B------:R-:W0:Y:S01]  /*0040*/  LDC.64 R4, c[0x0][0x3a8] ;  /* 0x0000ea00ff047b82 */ /* 0x000e220000000a00 */
[----:B-1----:R-:W2:Y:S04]  /*0050*/  LDG.E R7, desc[UR36][R6.64] ;  /* 0x0000002406077981 */ /* 0x002ea8000c1e1900 */
[----:B0-----:R-:W2:Y:S01]  /*0060*/  LDG.E R4, desc[UR36][R4.64] ;  /* 0x0000002404047981 */ /* 0x001ea2000c1e1900 */
[----:B------:R-:W0:Y:S02]  /*0070*/  LDCU UR5, c[0x0][0x2fc] ;  /* 0x00005f80ff0577ac */ /* 0x000e240008000800 */
[----:B------:R-:W1:Y:S01]  /*0080*/  S2UR UR6, SR_CTAID.X ;  /* 0x00000000000679c3 */ /* 0x000e620000002500 */
[----:B------:R-:W-:Y:S01]  /*0090*/  BSSY.RECONVERGENT B0, `(.L_x_91) ;  /* 0x0000048000007945 */ /* 0x000fe20003800200 */
[----:B------:R-:W1:Y:S01]  /*00a0*/  S2R R0, SR_TID.X ;  /* 0x0000000000007919 */ /* 0x000e620000002100 */
[----:B------:R-:W3:Y:S05]  /*00b0*/  LDCU UR4, c[0x0][0x2f8] ;  /* 0x00005f00ff0477ac */ /* 0x000eea0008000800 */
[----:B------:R-:W1:Y:S01]  /*00c0*/  LDC R3, c[0x0][0x360] ;  /* 0x0000d800ff037b82 */ /* 0x000e620000000800 */
[----:B---3--:R-:W-:-:S05]  /*00d0*/  IADD3 R2, P1, PT, R1, UR4, RZ ;  /* 0x0000000401027c10 */ /* 0x008fca000ff3e0ff */
[----:B0-----:R-:W-:Y:S02]  /*00e0*/  IMAD.X R16, RZ, RZ, UR5, P1 ;  /* 0x00000005ff107e24 */ /* 0x001fe400088e06ff */
[----:B-1----:R-:W-:Y:S02]  /*00f0*/  IMAD R0, R3, UR6, R0 ;  /* 0x0000000603007c24 */ /* 0x002fe4000f8e0200 */
[----:B--2---:R-:W-:-:S05]  /*0100*/  IMAD R3, R7, R4, RZ ;  /* 0x0000000407037224 */ /* 0x004fca00078e02ff */
[----:B------:R-:W-:-:S13]  /*0110*/  ISETP.GE.AND P0, PT, R0, R3, PT ;  /* 0x000000030000720c */ /* 0x000fda0003f06270 */
[----:B------:R-:W-:Y:S05]  /*0120*/  @P0 BRA `(.L_x_92) ;  /* 0x0000000000f80947 */ /* 0x000fea0003800000 */
[-C--:B------:R-:W-:Y:S02]  /*0130*/  IABS R10, R4.reuse ;  /* 0x00000004000a7213 */ /* 0x080fe40000000000 */
[----:B------:R-:W-:Y:S02]  /*0140*/  IABS R9, R4 ;  /* 0x0000000400097213 */ /* 0x000fe40000000000 */
[----:B------:R-:W0:Y:S01]  /*0150*/  I2F.RP R3, R10 ;  /* 0x0000000a00037306 */ /* 0x000e220000209400 */
[----:B------:R-:W-:Y:S02]  /*0160*/  IABS R8, R0 ;  /* 0x0000000000087213 */ /* 0x000fe40000000000 */
[----:B------:R-:W-:-:S05]  /*0170*/  ISETP.GE.AND P2, PT, R0, RZ, PT ;  /* 0x000000ff0000720c */ /* 0x000fca0003f46270 */
[----:B0-----:R-:W0:Y:S02]  /*0180*/  MUFU.RCP R3, R3 ;  /* 0x0000000300037308 */ /* 0x001e240000001000 */
[----:B0-----:R-:W-:Y:S02]  /*0190*/  VIADD R6, R3, 0xffffffe ;  /* 0x0ffffffe03067836 */ /* 0x001fe40000000000 */
[----:B------:R-:W-:-:S04]  /*01a0*/  IMAD.MOV R3, RZ, RZ, -R9 ;  /* 0x000000ffff037224 */ /* 0x000fc800078e0a09 */
[----:B------:R0:W1:Y:S02]  /*01b0*/  F2I.FTZ.U32.TRUNC.NTZ R7, R6 ;  /* 0x0000000600077305 */ /* 0x000064000021f000 */
[----:B0-----:R-:W-:Y:S02]  /*01c0*/  IMAD.MOV.U32 R6, RZ, RZ, RZ ;  /* 0x000000ffff067224 */ /* 0x001fe400078e00ff */
[----:B-1----:R-:W-:-:S04]  /*01d0*/  IMAD.MOV R5, RZ, RZ, -R7 ;  /* 0x000000ffff057224 */ /* 0x002fc800078e0a07 */
[----:B------:R-:W-:-:S04]  /*01e0*/  IMAD R5, R5, R10, RZ ;  /* 0x0000000a05057224 */ /* 0x000fc800078e02ff */
[----:B------:R-:W-:-:S06]  /*01f0*/  IMAD.HI.U32 R7, R7, R5, R6 ;  /* 0x0000000507077227 */ /* 0x000fcc00078e0006 */
[----:B------:R-:W-:-:S04]  /*0200*/  IMAD.HI.U32 R7, R7, R8, RZ ;  /* 0x0000000807077227 */ /* 0x000fc800078e00ff */
[----:B------:R-:W-:Y:S02]  /*0210*/  IMAD R3, R7, R3, R8 ;  /* 0x0000000307037224 */ /* 0x000fe400078e0208 */
[----:B------:R-:W0:Y:S03]  /*0220*/  LDC.64 R6, c[0x0][0x390] ;  /* 0x0000e400ff067b82 */ /* 0x000e260000000a00 */
[----:B------:R-:W-:-:S05]  /*0230*/  ISETP.GT.U32.AND P0, PT, R10, R3, PT ;  /* 0x000000030a00720c */ /* 0x000fca0003f04070 */
[----:B------:R-:W1:Y:S08]  /*0240*/  LDC.64 R8, c[0x0][0x388] ;  /* 0x0000e200ff087b82 */ /* 0x000e700000000a00 */
[----:B------:R-:W-:Y:S01]  /*0250*/  @!P0 IMAD.IADD R3, R3, 0x1, -R10 ;  /* 0x0000000103038824 */ /* 0x000fe200078e0a0a */
[----:B------:R-:W-:-:S04]  /*0260*/  ISETP.NE.AND P0, PT, R4, RZ, PT ;  /* 0x000000ff0400720c */ /* 0x000fc80003f05270 */
[----:B------:R-:W-:Y:S01]  /*0270*/  ISETP.GT.U32.AND P1, PT, R10, R3, PT ;  /* 0x000000030a00720c */ /* 0x000fe20003f24070 */
[----:B0-----:R-:W-:-:S06]  /*0280*/  IMAD.WIDE R6, R0, 0x8, R6 ;  /* 0x0000000800067825 */ /* 0x001fcc00078e0206 */
[----:B------:R-:W2:Y:S06]  /*0290*/  LDG.E.64 R6, desc[UR36][R6.64] ;  /* 0x0000002406067981 */ /* 0x000eac000c1e1b00 */
[----:B------:R-:W-:-:S04]  /*02a0*/  @!P1 IMAD.IADD R3, R3, 0x1, -R10 ;  /* 0x0000000103039824 */ /* 0x000fc800078e0a0a */
[----:B------:R-:W-:Y:S01]  /*02b0*/  @!P2 IMAD.MOV R3, RZ, RZ, -R3 ;  /* 0x000000ffff03a224 */ /* 0x000fe200078e0a03 */
[----:B------:R-:W-:-:S05]  /*02c0*/  @!P0 LOP3.LUT R3, RZ, R4, RZ, 0x33, !PT ;  /* 0x00000004ff038212 */ /* 0x000fca00078e33ff */
[----:B-1----:R-:W-:-:S06]  /*02d0*/  IMAD.WIDE R4, R3, 0x8, R8 ;  /* 0x0000000803047825 */ /* 0x002fcc00078e0208 */
[----:B------:R-:W2:Y:S01]  /*02e0*/  LDG.E.64 R4, desc[UR36][R4.64] ;  /* 0x0000002404047981 */ /* 0x000ea2000c1e1b00 */
[----:B------:R-:W-:Y:S01]  /*02f0*/  BSSY.RECONVERGENT B1, `(.L_x_93) ;  /* 0x000001a000017945 */ /* 0x000fe20003800200 */
[----:B--2---:R-:W-:-:S08]  /*0300*/  DMUL R22, R4, R6 ;  /* 0x0000000604167228 */ /* 0x004fd00000000000 */
[----:B------:R-:W-:Y:S01]  /*0310*/  DSETP.GTU.AND P0, PT, R22, RZ, PT ;  /* 0x000000ff1600722a */ /* 0x000fe20003f0c000 */
[----:B------:R-:W-:-:S13]  /*0320*/  CS2R R4, SRZ ;  /* 0x0000000000047805 */ /* 0x000fda000001ff00 */
[----:B------:R-:W-:Y:S05]  /*0330*/  @!P0 BRA `(.L_x_94) ;  /* 0x0000000000548947 */ /* 0x000fea0003800000 */
[----:B------:R-:W0:Y:S02]  /*0340*/  LDC.64 R8, c[0x0][0x380] ;  /* 0x0000e000ff087b82 */ /* 0x000e240000000a00 */
[----:B0-----:R-:W-:-:S06]  /*0350*/  IMAD.WIDE R8, R0, 0x8, R8 ;  /* 0x0000000800087825 */ /* 0x001fcc00078e0208 */
[----:B------:R-:W2:Y:S01]  /*0360*/  LDG.E.64 R8, desc[UR36][R8.64] ;  /* 0x0000002408087981 */ /* 0x000ea2000c1e1b00 */
[----:B------:R-:W0:Y:S01]  /*0370*/  MUFU.RCP64H R5, R23 ;  /* 0x0000001700057308 */ /* 0x000e220000001800 */
[----:B------:R-:W-:Y:S01]  /*0380*/  IMAD.MOV.U32 R4, RZ, RZ, 0x1 ;  /* 0x00000001ff047424 */ /* 0x000fe200078e00ff */
[----:B------:R-:W-:Y:S05]  /*0390*/  BSSY.RECONVERGENT B2, `(.L_x_94) ;  /* 0x000000f000027945 */ /* 0x000fea0003800200 */
[----:B0-----:R-:W-:-:S08]  /*03a0*/  DFMA R6, -R22, R4, 1 ;  /* 0x3ff000001606742b */ /* 0x001fd00000000104 */
[----:B------:R-:W-:-:S08]  /*03b0*/  DFMA R6, R6, R6, R6 ;  /* 0x000000060606722b */ /* 0x000fd00000000006 */
[----:B------:R-:W-:-:S08]  /*03c0*/  DFMA R6, R4, R6, R4 ;  /* 0x000000060406722b */ /* 0x000fd00000000004 */
[----:B------:R-:W-:-:S08]  /*03d0*/  DFMA R4, -R22, R6, 1 ;  /* 0x3ff000001604742b */ /* 0x000fd00000000106 */
[----:B------:R-:W-:-:S08]  /*03e0*/  DFMA R4, R6, R4, R6 ;  /* 0x000000040604722b */ /* 0x000fd00000000006 */
[----:B--2---:R-:W-:Y:S01]  /*03f0*/  DMUL R6, R8, R4 ;  /* 0x0000000408067228 */ /* 0x004fe20000000000 */
[----:B------:R-:W-:-:S07]  /*0400*/  FSETP.GEU.AND P1, PT, |R9|, 6.5827683646048100446e-37, PT ;  /* 0x036000000900780b */ /* 0x000fce0003f2e200 */
[----:B------:R-:W-:-:S08]  /*0410*/  DFMA R10, -R22, R6, R8 ;  /* 0x00000006160a722b */ /* 0x000fd00000000108 */
[----:B------:R-:W-:-:S10]  /*0420*/  DFMA R4, R4, R10, R6 ;  /* 0x0000000a0404722b */ /* 0x000fd40000000006 */
[----:B------:R-:W-:-:S05]  /*0430*/  FFMA R6, RZ, R23, R5 ;  /* 0x00000017ff067223 */ /* 0x000fca0000000005 */
[----:B------:R-:W-:-:S13]  /*0440*/  FSETP.GT.AND P0, PT, |R6|, 1.469367938527859385e-39, PT ;  /* 0x001000000600780b */ /* 0x000fda0003f04200 */
[----:B------:R-:W-:Y:S05]  /*0450*/  @P0 BRA P1, `(.L_x_95) ;  /* 0x0000000000080947 */ /* 0x000fea0000800000 */
[----:B------:R-:W-:-:S07]  /*0460*/  MOV R20, 0x480 ;  /* 0x0000048000147802 */ /* 0x000fce0000000f00 */
[----:B------:R-:W-:Y:S05]  /*0470*/  CALL.REL.NOINC `($__internal_2_$__cuda_sm20_div_rn_f64_full) ;  /* 0x0000000400047944 */ /* 0x000fea0003c00000 */
.L_x_95:
[----:B------:R-:W-:Y:S05]  /*0480*/  BSYNC.RECONVERGENT B2 ;  /* 0x0000000000027941 */ /* 0x000fea0003800200 */
.L_x_94:
[----:B------:R-:W-:Y:S05]  /*0490*/  BSYNC.RECONVERGENT B1 ;  /* 0x0000000000017941 */ /* 0x000fea0003800200 */
.L_x_93:
[----:B------:R-:W0:Y:S08]  /*04a0*/  LDC.64 R6, c[0x0][0x3a0] ;  /* 0x0000e800ff067b82 */ /* 0x000e300000000a00 */
[----:B------:R-:W1:Y:S01]  /*04b0*/  LDC.64 R8, c[0x0][0x398] ;  /* 0x0000e600ff087b82 */ /* 0x000e620000000a00 */
[----:B0-----:R-:W-:-:S06]  /*04c0*/  IMAD.WIDE R6, R3, 0x8, R6 ;  /* 0x0000000803067825 */ /* 0x001fcc00078e0206 */
[----:B------:R-:W2:Y:S01]  /*04d0*/  LDG.E.64 R6, desc[UR36][R6.64] ;  /* 0x0000002406067981 */ /* 0x000ea2000c1e1b00 */
[----:B-1----:R-:W-:Y:S01]  /*04e0*/  IMAD.WIDE R8, R0, 0x8, R8 ;  /* 0x0000000800087825 */ /* 0x002fe200078e0208 */
[----:B--2---:R-:W-:-:S07]  /*04f0*/  DMUL R4, R6, R4 ;  /* 0x0000000406047228 */ /* 0x004fce0000000000 */
[----:B------:R0:W-:Y:S04]  /*0500*/  STG.E.64 desc[UR36][R8.64], R4 ;  /* 0x0000000408007986 */ /* 0x0001e8000c101b24 */
.L_x_92:
[----:B------:R-:W-:Y:S05]  /*0510*/  BSYNC.RECONVERGENT B0 ;  /* 0x0000000000007941 */ /* 0x000fea0003800200 */
.L_x_91:
        /* <DEDUP_REMOVED lines=11> */
[----:B-1----:R-:W-:Y:S02]  /*05d0*/  IMAD.U32 R4, RZ, RZ, UR4 ;  /* 0x00000004ff047e24 */ /* 0x002fe4000f8e00ff */
[----:B0-----:R-:W-:-:S07]  /*05e0*/  IMAD.U32 R5, RZ, RZ, UR5 ;  /* 0x00000005ff057e24 */ /* 0x001fce000f8e00ff */
[----:B------:R-:W-:-:S07]  /*05f0*/  LEPC R20, `(.L_x_96) ;  /* 0x000000001014794e */ /* 0x000fce0000000000 */
[----:B--2---:R-:W-:Y:S05]  /*0600*/  CALL.ABS.NOINC R8 ;  /* 0x0000000008007343 */ /* 0x004fea0003c00000 */
.L_x_96:
        /* <DEDUP_REMOVED lines=9> */
.L_x_99:
        /* <DEDUP_REMOVED lines=13> */
.L_x_98:
        /* <DEDUP_REMOVED lines=9> */
.L_x_97:
        /* <DEDUP_REMOVED lines=8> */
.L_x_100:
[----:B------:R-:W-:Y:S05]  /*0880*/  EXIT ;  /* 0x000000000000794d */ /* 0x000fea0003800000 */
        .weak           $__internal_2_$__cuda_sm20_div_rn_f64_full
        .type           $__internal_2_$__cuda_sm20_div_rn_f64_full,@function
        .size           $__internal_2_$__cuda_sm20_div_rn_f64_full,(.L_x_355 - $__internal_2_$__cuda_sm20_div_rn_f64_full)
$__internal_2_$__cuda_sm20_div_rn_f64_full:
        /* <DEDUP_REMOVED lines=9> */
[----:B------:R-:W-:Y:S01]  /*0920*/  IMAD.MOV.U32 R21, RZ, RZ, 0x1ca00000 ;  /* 0x1ca00000ff157424 */ /* 0x000fe200078e00ff */
[----:B------:R-:W-:Y:S01]  /*0930*/  LOP3.LUT R22, R23, 0x7ff00000, RZ, 0xc0, !PT ;  /* 0x7ff0000017167812 */ /* 0x000fe200078ec0ff */
[----:B------:R-:W-:Y:S02]  /*0940*/  BSSY.RECONVERGENT B3, `(.L_x_101) ;  /* 0x000004e000037945 */ /* 0x000fe40003800200 */
[----:B------:R-:W-:Y:S01]  /*0950*/  @!P0 DMUL R4, R6, 8.98846567431157953865e+307 ;  /* 0x7fe0000006048828 */ /* 0x000fe20000000000 */
[----:B------:R-:W-:Y:S01]  /*0960*/  ISETP.GE.U32.AND P1, PT, R17, R22, PT ;  /* 0x000000161100720c */ /* 0x000fe20003f26070 */
[----:B------:R-:W-:-:S02]  /*0970*/  IMAD.MOV.U32 R23, RZ, RZ, R17 ;  /* 0x000000ffff177224 */ /* 0x000fc400078e0011 */
[----:B------:R-:W-:Y:S02]  /*0980*/  @!P2 LOP3.LUT R14, R7, 0x7ff00000, RZ, 0xc0, !PT ;  /* 0x7ff00000070ea812 */ /* 0x000fe400078ec0ff */
[----:B------:R-:W0:Y:S02]  /*0990*/  MUFU.RCP64H R13, R5 ;  /* 0x00000005000d7308 */ /* 0x000e240000001800 */
[----:B------:R-:W-:Y:S02]  /*09a0*/  @!P2 ISETP.GE.U32.AND P3, PT, R17, R14, PT ;  /* 0x0000000e1100a20c */ /* 0x000fe40003f66070 */
[----:B------:R-:W-:Y:S02]  /*09b0*/  @!P0 LOP3.LUT R22, R5, 0x7ff00000, RZ, 0xc0, !PT ;  /* 0x7ff0000005168812 */ /* 0x000fe400078ec0ff */
[----:B------:R-:W-:-:S03]  /*09c0*/  @!P2 SEL R15, R21, 0x63400000, !P3 ;  /* 0x63400000150fa807 */ /* 0x000fc60005800000 */
[----:B------:R-:W-:Y:S01]  /*09d0*/  VIADD R25, R22, 0xffffffff ;  /* 0xffffffff16197836 */ /* 0x000fe20000000000 */
[----:B------:R-:W-:-:S04]  /*09e0*/  @!P2 LOP3.LUT R18, R15, 0x80000000, R9, 0xf8, !PT ;  /* 0x800000000f12a812 */ /* 0x000fc800078ef809 */
[----:B------:R-:W-:Y:S01]  /*09f0*/  @!P2 LOP3.LUT R19, R18, 0x100000, RZ, 0xfc, !PT ;  /* 0x001000001213a812 */ /* 0x000fe200078efcff */
[----:B------:R-:W-:Y:S01]  /*0a00*/  @!P2 IMAD.MOV.U32 R18, RZ, RZ, RZ ;  /* 0x000000ffff12a224 */ /* 0x000fe200078e00ff */
        /* <DEDUP_REMOVED lines=8> */
[----:B------:R-:W-:-:S05]  /*0a90*/  DFMA R14, R12, R14, R12 ;  /* 0x0000000e0c0e722b */ /* 0x000fca000000000c */
[----:B------:R-:W-:-:S03]  /*0aa0*/  @!P2 LOP3.LUT R23, R11, 0x7ff00000, RZ, 0xc0, !PT ;  /* 0x7ff000000b17a812 */ /* 0x000fc600078ec0ff */
[----:B------:R-:W-:Y:S02]  /*0ab0*/  DMUL R12, R14, R10 ;  /* 0x0000000a0e0c7228 */ /* 0x000fe40000000000 */
[----:B------:R-:W-:-:S05]  /*0ac0*/  VIADD R24, R23, 0xffffffff ;  /* 0xffffffff17187836 */ /* 0x000fca0000000000 */
[----:B------:R-:W-:Y:S01]  /*0ad0*/  ISETP.GT.U32.AND P0, PT, R24, 0x7feffffe, PT ;  /* 0x7feffffe1800780c */ /* 0x000fe20003f04070 */
[----:B------:R-:W-:-:S03]  /*0ae0*/  DFMA R18, R12, -R4, R10 ;  /* 0x800000040c12722b */ /* 0x000fc6000000000a */
[----:B------:R-:W-:-:S05]  /*0af0*/  ISETP.GT.U32.OR P0, PT, R25, 0x7feffffe, P0 ;  /* 0x7feffffe1900780c */ /* 0x000fca0000704470 */
[----:B------:R-:W-:-:S08]  /*0b00*/  DFMA R18, R14, R18, R12 ;  /* 0x000000120e12722b */ /* 0x000fd0000000000c */
        /* <DEDUP_REMOVED lines=28> */
.L_x_102:
        /* <DEDUP_REMOVED lines=16> */
.L_x_105:
[----:B------:R-:W-:Y:S01]  /*0dd0*/  LOP3.LUT R13, R7, 0x80000, RZ, 0xfc, !PT ;  /* 0x00080000070d7812 */ /* 0x000fe200078efcff */
[----:B------:R-:W-:Y:S01]  /*0de0*/  IMAD.MOV.U32 R12, RZ, RZ, R6 ;  /* 0x000000ffff0c7224 */ /* 0x000fe200078e0006 */
[----:B------:R-:W-:Y:S06]  /*0df0*/  BRA `(.L_x_103) ;  /* 0x0000000000087947 */ /* 0x000fec0003800000 */
.L_x_104:
[----:B------:R-:W-:Y:S01]  /*0e00*/  LOP3.LUT R13, R9, 0x80000, RZ, 0xfc, !PT ;  /* 0x00080000090d7812 */ /* 0x000fe200078efcff */
[----:B------:R-:W-:-:S07]  /*0e10*/  IMAD.MOV.U32 R12, RZ, RZ, R8 ;  /* 0x000000ffff0c7224 */ /* 0x000fce00078e0008 */
.L_x_103:
[----:B------:R-:W-:Y:S05]  /*0e20*/  BSYNC.RECONVERGENT B3 ;  /* 0x0000000000037941 */ /* 0x000fea0003800200 */
.L_x_101:
[----:B------:R-:W-:Y:S02]  /*0e30*/  IMAD.MOV.U32 R21, RZ, RZ, 0x0 ;  /* 0x00000000ff157424 */ /* 0x000fe400078e00ff */
[----:B------:R-:W-:Y:S02]  /*0e40*/  IMAD.MOV.U32 R4, RZ, RZ, R12 ;  /* 0x000000ffff047224 */ /* 0x000fe400078e000c */
[----:B------:R-:W-:Y:S01]  /*0e50*/  IMAD.MOV.U32 R5, RZ, RZ, R13 ;  /* 0x000000ffff057224 */ /* 0x000fe200078e000d */
[----:B------:R-:W-:Y:S06]  /*0e60*/  RET.REL.NODEC R20 `(_Z27FUSION_fields_fuzzyDivARTIIPdS_S_S_S_PiS0_b) ;  /* 0xfffffff014647950 */ /* 0x000fec0003c3ffff */
.L_x_106:
        /* <DEDUP_REMOVED lines=9> */
.L_x_355:


//--------------------- .text._Z18FUSION_weightsSQRTPdS_PiS0_ --------------------------
	.section	.text._Z18FUSION_weightsSQRTPdS_PiS0_,"ax",@progbits
	.align	128
        .global         _Z18FUSION_weightsSQRTPdS_PiS0_
        .type           _Z18FUSION_weightsSQRTPdS_PiS0_,@function
        .size           _Z18FUSION_weightsSQRTPdS_PiS0_,(.L_x_356 - _Z18FUSION_weightsSQRTPdS_PiS0_)
        .other          _Z18FUSION_weightsSQRTPdS_PiS0_,@"STO_CUDA_ENTRY STV_DEFAULT"
_Z18FUSION_weightsSQRTPdS_PiS0_:
.text._Z18FUSION_weightsSQRTPdS_PiS0_:
[----:B------:R-:W-:Y:S08]  /*0000*/  LDC R1, c[0x0][0x37c] ;  /* 0x0000df00ff017b82 */ /* 0x000ff00000000800 */
[----:B------:R-:W0:Y:S01]  /*0010*/  LDC.64 R4, c[0x0][0x390] ;  /* 0x0000e400ff047b82 */ /* 0x000e220000000a00 */
[----:B------:R-:W0:Y:S07]  /*0020*/  LDCU.64 UR4, c[0x0][0x358] ;  /* 0x00006b00ff0477ac */ /* 0x000e2e0008000a00 */
[----:B------:R-:W1:Y:S01]  /*0030*/  LDC.64 R6, c[0x0][0x398] ;  /* 0x0000e600ff067b82 */ /* 0x000e620000000a00 */
[----:B0-----:R-:W2:Y:S04]  /*0040*/  LDG.E R4, desc[UR4][R4.64] ;  /* 0x0000000404047981 */ /* 0x001ea8000c1e1900 */
[----:B-1----:R-:W2:Y:S03]  /*0050*/  LDG.E R7, desc[UR4][R6.64] ;  /* 0x0000000406077981 */ /* 0x002ea6000c1e1900 */
[----:B------:R-:W0:Y:S01]  /*0060*/  S2UR UR6, SR_CTAID.X ;  /* 0x00000000000679c3 */ /* 0x000e220000002500 */
[----:B------:R-:W0:Y:S07]  /*0070*/  S2R R2, SR_TID.X ;  /* 0x0000000000027919 */ /* 0x000e2e0000002100 */
[----:B------:R-:W0:Y:S02]  /*0080*/  LDC R3, c[0x0][0x360] ;  /* 0x0000d800ff037b82 */ /* 0x000e240000000800 */
[----:B0-----:R-:W-:-:S02]  /*0090*/  IMAD R2, R3, UR6, R2 ;  /* 0x0000000603027c24 */ /* 0x001fc4000f8e0202 */
[----:B--2---:R-:W-:-:S05]  /*00a0*/  IMAD R3, R4, R7, RZ ;  /* 0x0000000704037224 */ /* 0x004fca00078e02ff */
[----:B------:R-:W-:-:S13]  /*00b0*/  ISETP.GE.AND P0, PT, R2, R3, PT ;  /* 0x000000030200720c */ /* 0x000fda0003f06270 */
[----:B------:R-:W-:Y:S05]  /*00c0*/  @P0 EXIT ;  /* 0x000000000000094d */ /* 0x000fea0003800000 */
[----:B------:R-:W0:Y:S02]  /*00d0*/  LDC.64 R4, c[0x0][0x380] ;  /* 0x0000e000ff047b82 */ /* 0x000e240000000a00 */
[----:B0-----:R-:W-:-:S06]  /*00e0*/  IMAD.WIDE R4, R2, 0x8, R4 ;  /* 0x0000000802047825 */ /* 0x001fcc00078e0204 */
[----:B------:R-:W2:Y:S01]  /*00f0*/  LDG.E.64 R4, desc[UR4][R4.64] ;  /* 0x0000000404047981 */ /* 0x000ea2000c1e1b00 */
[----:B------:R-:W-:Y:S01]  /*0100*/  BSSY.RECONVERGENT B0, `(.L_x_107) ;  /* 0x000000e000007945 */ /* 0x000fe20003800200 */
[----:B--2---:R-:W0:Y:S02]  /*0110*/  F2F.F32.F64 R0, R4 ;  /* 0x0000000400007310 */ /* 0x004e240000301000 */
[----:B0-----:R-:W-:-:S06]  /*0120*/  IADD3 R6, PT, PT, R0, -0xd000000, RZ ;  /* 0xf300000000067810 */ /* 0x001fcc0007ffe0ff */
[----:B------:R0:W1:Y:S01]  /*0130*/  MUFU.RSQ R3, R0 ;  /* 0x0000000000037308 */ /* 0x0000620000001400 */
[----:B------:R-:W-:-:S13]  /*0140*/  ISETP.GT.U32.AND P0, PT, R6, 0x727fffff, PT ;  /* 0x727fffff0600780c */ /* 0x000fda0003f04070 */
[----:B0-----:R-:W-:Y:S05]  /*0150*/  @!P0 BRA `(.L_x_108) ;  /* 0x0000000000108947 */ /* 0x001fea0003800000 */
[----:B------:R-:W-:-:S07]  /*0160*/  MOV R8, 0x180 ;  /* 0x0000018000087802 */ /* 0x000fce0000000f00 */
[----:B-1----:R-:W-:Y:S05]  /*0170*/  CALL.REL.NOINC `($__internal_3_$__cuda_sm20_sqrt_rn_f32_slowpath) ;  /* 0x0000000000307944 */ /* 0x002fea0003c00000 */
[----:B------:R-:W-:Y:S01]  /*0180*/  MOV R4, R3 ;  /* 0x0000000300047202 */ /* 0x000fe20000000f00 */
[----:B------:R-:W-:Y:S06]  /*0190*/  BRA `(.L_x_109) ;  /* 0x0000000000107947 */ /* 0x000fec0003800000 */
.L_x_108:
[----:B-1----:R-:W-:Y:S01]  /*01a0*/  FMUL.FTZ R5, R0, R3 ;  /* 0x0000000300057220 */ /* 0x002fe20000410000 */
[----:B------:R-:W-:-:S03]  /*01b0*/  FMUL.FTZ R3, R3, 0.5 ;  /* 0x3f00000003037820 */ /* 0x000fc60000410000 */
[----:B------:R-:W-:-:S04]  /*01c0*/  FFMA R0, -R5, R5, R0 ;  /* 0x0000000505007223 */ /* 0x000fc80000000100 */
[----:B------:R-:W-:-:S07]  /*01d0*/  FFMA R4, R0, R3, R5 ;  /* 0x0000000300047223 */ /* 0x000fce0000000005 */
.L_x_109:
[----:B------:R-:W-:Y:S05]  /*01e0*/  BSYNC.RECONVERGENT B0 ;  /* 0x0000000000007941 */ /* 0x000fea0003800200 */
.L_x_107:
[----:B------:R-:W0:Y:S01]  /*01f0*/  LDC.64 R6, c[0x0][0x388] ;  /* 0x0000e200ff067b82 */ /* 0x000e220000000a00 */
[----:B------:R-:W1:Y:S01]  /*0200*/  F2F.F64.F32 R4, R4 ;  /* 0x0000000400047310 */ /* 0x000e620000201800 */
[----:B0-----:R-:W-:-:S05]  /*0210*/  IMAD.WIDE R2, R2, 0x8, R6 ;  /* 0x0000000802027825 */ /* 0x001fca00078e0206 */
[----:B-1----:R-:W-:Y:S01]  /*0220*/  STG.E.64 desc[UR4][R2.64], R4 ;  /* 0x0000000402007986 */ /* 0x002fe2000c101b04 */
[----:B------:R-:W-:Y:S05]  /*0230*/  EXIT ;  /* 0x000000000000794d */ /* 0x000fea0003800000 */
        .weak           $__internal_3_$__cuda_sm20_sqrt_rn_f32_slowpath
        .type           $__internal_3_$__cuda_sm20_sqrt_rn_f32_slowpath,@function
        .size           $__internal_3_$__cuda_sm20_sqrt_rn_f32_slowpath,(.L_x_356 - $__internal_3_$__cuda_sm20_sqrt_rn_f32_slowpath)
$__internal_3_$__cuda_sm20_sqrt_rn_f32_slowpath:
[----:B------:R-:W-:-:S13]  /*0240*/  LOP3.LUT P0, RZ, R0, 0x7fffffff, RZ, 0xc0, !PT ;  /* 0x7fffffff00ff7812 */ /* 0x000fda000780c0ff */
[----:B------:R-:W-:Y:S01]  /*0250*/  @!P0 MOV R3, R0 ;  /* 0x0000000000038202 */ /* 0x000fe20000000f00 */
[----:B------:R-:W-:Y:S06]  /*0260*/  @!P0 BRA `(.L_x_110) ;  /* 0x0000000000408947 */ /* 0x000fec0003800000 */
[----:B------:R-:W-:-:S13]  /*0270*/  FSETP.GEU.FTZ.AND P0, PT, R0, RZ, PT ;  /* 0x000000ff0000720b */ /* 0x000fda0003f1e000 */
[----:B------:R-:W-:Y:S01]  /*0280*/  @!P0 MOV R3, 0x7fffffff ;  /* 0x7fffffff00038802 */ /* 0x000fe20000000f00 */
[----:B------:R-:W-:Y:S06]  /*0290*/  @!P0 BRA `(.L_x_110) ;  /* 0x0000000000348947 */ /* 0x000fec0003800000 */
[----:B------:R-:W-:-:S13]  /*02a0*/  FSETP.GTU.FTZ.AND P0, PT, |R0|, +INF , PT ;  /* 0x7f8000000000780b */ /* 0x000fda0003f1c200 */
[----:B------:R-:W-:Y:S01]  /*02b0*/  @P0 FADD.FTZ R3, R0, 1 ;  /* 0x3f80000000030421 */ /* 0x000fe20000010000 */
[----:B------:R-:W-:Y:S06]  /*02c0*/  @P0 BRA `(.L_x_110) ;  /* 0x0000000000280947 */ /* 0x000fec0003800000 */
[----:B------:R-:W-:-:S13]  /*02d0*/  FSETP.NEU.FTZ.AND P0, PT, |R0|, +INF , PT ;  /* 0x7f8000000000780b */ /* 0x000fda0003f1d200 */
[----:B------:R-:W-:-:S04]  /*02e0*/  @P0 FFMA R4, R0, 1.84467440737095516160e+19, RZ ;  /* 0x5f80000000040823 */ /* 0x000fc800000000ff */
[----:B------:R-:W0:Y:S02]  /*02f0*/  @P0 MUFU.RSQ R3, R4 ;  /* 0x0000000400030308 */ /* 0x000e240000001400 */
[----:B0-----:R-:W-:Y:S01]  /*0300*/  @P0 FMUL.FTZ R5, R4, R3 ;  /* 0x0000000304050220 */ /* 0x001fe20000410000 */
[----:B------:R-:W-:Y:S01]  /*0310*/  @P0 FMUL.FTZ R7, R3, 0.5 ;  /* 0x3f00000003070820 */ /* 0x000fe20000410000 */
[----:B------:R-:W-:Y:S02]  /*0320*/  @!P0 MOV R3, R0 ;  /* 0x0000000000038202 */ /* 0x000fe40000000f00 */
[----:B------:R-:W-:-:S04]  /*0330*/  @P0 FADD.FTZ R6, -R5, -RZ ;  /* 0x800000ff05060221 */ /* 0x000fc80000010100 */
[----:B------:R-:W-:-:S04]  /*0340*/  @P0 FFMA R6, R5, R6, R4 ;  /* 0x0000000605060223 */ /* 0x000fc80000000004 */
[----:B------:R-:W-:-:S04]  /*0350*/  @P0 FFMA R6, R6, R7, R5 ;  /* 0x0000000706060223 */ /* 0x000fc80000000005 */
[----:B------:R-:W-:-:S07]  /*0360*/  @P0 FMUL.FTZ R3, R6, 2.3283064365386962891e-10 ;  /* 0x2f80000006030820 */ /* 0x000fce0000410000 */
.L_x_110:
[----:B------:R-:W-:Y:S01]  /*0370*/  HFMA2 R5, -RZ, RZ, 0, 0 ;  /* 0x00000000ff057431 */ /* 0x000fe200000001ff */
[----:B------:R-:W-:-:S04]  /*0380*/  MOV R4, R8 ;  /* 0x0000000800047202 */ /* 0x000fc80000000f00 */
[----:B------:R-:W-:Y:S05]  /*0390*/  RET.REL.NODEC R4 `(_Z18FUSION_weightsSQRTPdS_PiS0_) ;  /* 0xfffffffc04187950 */ /* 0x000fea0003c3ffff */
.L_x_111:
        /* <DEDUP_REMOVED lines=14> */
.L_x_356:


//--------------------- .text._Z19FUSION_activitySQRTPdS_Pi --------------------------
	.section	.text._Z19FUSION_activitySQRTPdS_Pi,"ax",@progbits
	.align	128
        .global         _Z19FUSION_activitySQRTPdS_Pi
        .type           _Z19FUSION_activitySQRTPdS_Pi,@function
        .size           _Z19FUSION_activitySQRTPdS_Pi,(.L_x_357 - _Z19FUSION_activitySQRTPdS_Pi)
        .other          _Z19FUSION_activitySQRTPdS_Pi,@"STO_CUDA_ENTRY STV_DEFAULT"
_Z19FUSION_activitySQRTPdS_Pi:
.text._Z19FUSION_activitySQRTPdS_Pi:
[----:B------:R-:W-:Y:S08]  /*0000*/  LDC R1, c[0x0][0x37c] ;  /* 0x0000df00ff017b82 */ /* 0x000ff00000000800 */
[----:B------:R-:W0:Y:S01]  /*0010*/  LDC.64 R4, c[0x0][0x390] ;  /* 0x0000e400ff047b82 */ /* 0x000e220000000a00 */
[----:B------:R-:W0:Y:S02]  /*0020*/  LDCU.64 UR4, c[0x0][0x358] ;  /* 0x00006b00ff0477ac */ /* 0x000e240008000a00 */
[----:B0-----:R-:W2:Y:S05]  /*0030*/  LDG.E R5, desc[UR4][R4.64] ;  /* 0x0000000404057981 */ /* 0x001eaa000c1e1900 */
[----:B------:R-:W0:Y:S01]  /*0040*/  S2UR UR6, SR_CTAID.X ;  /* 0x00000000000679c3 */ /* 0x000e220000002500 */
[----:B------:R-:W0:Y:S07]  /*0050*/  S2R R2, SR_TID.X ;  /* 0x0000000000027919 */ /* 0x000e2e0000002100 */
[----:B------:R-:W0:Y:S02]  /*0060*/  LDC R3, c[0x0][0x360] ;  /* 0x0000d800ff037b82 */ /* 0x000e240000000800 */
[----:B0-----:R-:W-:-:S05]  /*0070*/  IMAD R2, R3, UR6, R2 ;  /* 0x0000000603027c24 */ /* 0x001fca000f8e0202 */
[----:B--2---:R-:W-:-:S13]  /*0080*/  ISETP.GE.AND P0, PT, R2, R5, PT ;  /* 0x000000050200720c */ /* 0x004fda0003f06270 */
        /* <DEDUP_REMOVED lines=11> */
[----:B-1----:R-:W-:Y:S05]  /*0140*/  CALL.REL.NOINC `($__internal_4_$__cuda_sm20_sqrt_rn_f32_slowpath) ;  /* 0x0000000000307944 */ /* 0x002fea0003c00000 */
[----:B------:R-:W-:Y:S01]  /*0150*/  MOV R4, R3 ;  /* 0x0000000300047202 */ /* 0x000fe20000000f00 */
[----:B------:R-:W-:Y:S06]  /*0160*/  BRA `(.L_x_114) ;  /* 0x0000000000107947 */ /* 0x000fec0003800000 */
.L_x_113:
[----:B-1----:R-:W-:Y:S01]  /*0170*/  FMUL.FTZ R5, R0, R3 ;  /* 0x0000000300057220 */ /* 0x002fe20000410000 */
[----:B------:R-:W-:-:S03]  /*0180*/  FMUL.FTZ R3, R3, 0.5 ;  /* 0x3f00000003037820 */ /* 0x000fc60000410000 */
[----:B------:R-:W-:-:S04]  /*0190*/  FFMA R0, -R5, R5, R0 ;  /* 0x0000000505007223 */ /* 0x000fc80000000100 */
[----:B------:R-:W-:-:S07]  /*01a0*/  FFMA R4, R0, R3, R5 ;  /* 0x0000000300047223 */ /* 0x000fce0000000005 */
.L_x_114:
[----:B------:R-:W-:Y:S05]  /*01b0*/  BSYNC.RECONVERGENT B0 ;  /* 0x0000000000007941 */ /* 0x000fea0003800200 */
.L_x_112:
[----:B------:R-:W0:Y:S01]  /*01c0*/  LDC.64 R6, c[0x0][0x388] ;  /* 0x0000e200ff067b82 */ /* 0x000e220000000a00 */
[----:B------:R-:W1:Y:S01]  /*01d0*/  F2F.F64.F32 R4, R4 ;  /* 0x0000000400047310 */ /* 0x000e620000201800 */
[----:B0-----:R-:W-:-:S05]  /*01e0*/  IMAD.WIDE R2, R2, 0x8, R6 ;  /* 0x0000000802027825 */ /* 0x001fca00078e0206 */
[----:B-1----:R-:W-:Y:S01]  /*01f0*/  STG.E.64 desc[UR4][R2.64], R4 ;  /* 0x0000000402007986 */ /* 0x002fe2000c101b04 */
[----:B------:R-:W-:Y:S05]  /*0200*/  EXIT ;  /* 0x000000000000794d */ /* 0x000fea0003800000 */
        .weak           $__internal_4_$__cuda_sm20_sqrt_rn_f32_slowpath
        .type           $__internal_4_$__cuda_sm20_sqrt_rn_f32_slowpath,@function
        .size           $__internal_4_$__cuda_sm20_sqrt_rn_f32_slowpath,(.L_x_357 - $__internal_4_$__cuda_sm20_sqrt_rn_f32_slowpath)
$__internal_4_$__cuda_sm20_sqrt_rn_f32_slowpath:
        /* <DEDUP_REMOVED lines=19> */
.L_x_115:
[----:B------:R-:W-:Y:S01]  /*0340*/  HFMA2 R5, -RZ, RZ, 0, 0 ;  /* 0x00000000ff057431 */ /* 0x000fe200000001ff */
[----:B------:R-:W-:-:S04]  /*0350*/  MOV R4, R8 ;  /* 0x0000000800047202 */ /* 0x000fc80000000f00 */
[----:B------:R-:W-:Y:S05]  /*0360*/  RET.REL.NODEC R4 `(_Z19FUSION_activitySQRTPdS_Pi) ;  /* 0xfffffffc04247950 */ /* 0x000fea0003c3ffff */
.L_x_116:
        /* <DEDUP_REMOVED lines=9> */
.L_x_357:


//--------------------- .text._Z17FUSION_weightsPOWPdS_PiS0_ --------------------------
	.section	.text._Z17FUSION_weightsPOWPdS_PiS0_,"ax",@progbits
	.align	128
        .global         _Z17FUSION_weightsPOWPdS_PiS0_
        .type           _Z17FUSION_weightsPOWPdS_PiS0_,@function
        .size           _Z17FUSION_weightsPOWPdS_PiS0_,(.L_x_372 - _Z17FUSION_weightsPOWPdS_PiS0_)
        .other          _Z17FUSION_weightsPOWPdS_PiS0_,@"STO_CUDA_ENTRY STV_DEFAULT"
_Z17FUSION_weightsPOWPdS_PiS0_:
.text._Z17FUSION_weightsPOWPdS_PiS0_:
        /* <DEDUP_REMOVED lines=13> */
[----:B------:R-:W0:Y:S08]  /*00d0*/  LDC.64 R2, c[0x0][0x380] ;  /* 0x0000e000ff027b82 */ /* 0x000e300000000a00 */
[----:B------:R-:W1:Y:S01]  /*00e0*/  LDC.64 R6, c[0x0][0x388] ;  /* 0x0000e200ff067b82 */ /* 0x000e620000000a00 */
[----:B0-----:R-:W-:-:S06]  /*00f0*/  IMAD.WIDE R2, R9, 0x8, R2 ;  /* 0x0000000809027825 */ /* 0x001fcc00078e0202 */
[----:B------:R-:W2:Y:S01]  /*0100*/  LDG.E.64 R2, desc[UR4][R2.64] ;  /* 0x0000000402027981 */ /* 0x000ea2000c1e1b00 */
[----:B-1----:R-:W-:Y:S01]  /*0110*/  IMAD.WIDE R6, R9, 0x8, R6 ;  /* 0x0000000809067825 */ /* 0x002fe200078e0206 */
[----:B--2---:R-:W-:-:S07]  /*0120*/  DMUL R4, R2, R2 ;  /* 0x0000000202047228 */ /* 0x004fce0000000000 */
[----:B------:R-:W-:Y:S01]  /*0130*/  STG.E.64 desc[UR4][R6.64], R4 ;  /* 0x0000000406007986 */ /* 0x000fe2000c101b04 */
[----:B------:R-:W-:Y:S05]  /*0140*/  EXIT ;  /* 0x000000000000794d */ /* 0x000fea0003800000 */
.L_x_117:
        /* <DEDUP_REMOVED lines=11> */
.L_x_372:


//--------------------- .text._Z18FUSION_activityPOWPdS_Pi --------------------------
	.section	.text._Z18FUSION_activityPOWPdS_Pi,"ax",@progbits
	.align	128
        .global         _Z18FUSION_activityPOWPdS_Pi
        .type           _Z18FUSION_activityPOWPdS_Pi,@function
        .size           _Z18FUSION_activityPOWPdS_Pi,(.L_x_373 - _Z18FUSION_activityPOWPdS_Pi)
        .other          _Z18FUSION_activityPOWPdS_Pi,@"STO_CUDA_ENTRY STV_DEFAULT"
_Z18FUSION_activityPOWPdS_Pi:
.text._Z18FUSION_activityPOWPdS_Pi:
        /* <DEDUP_REMOVED lines=18> */
.L_x_118:
        /* <DEDUP_REMOVED lines=14> */
.L_x_373:


//--------------------- .text._Z24FUSION_learn_and_readoutPdS_PiS_S_S0_S0_S0_S0_S0_S0_bS_b --------------------------
	.section	.text._Z24FUSION_learn_and_readoutPdS_PiS_S_S0_S0_S0_S0_S0_S0_bS_b,"ax",@progbits
	.align	128
        .global         _Z24FUSION_learn_and_readoutPdS_PiS_S_S0_S0_S0_S0_S0_S0_bS_b
        .type           _Z24FUSION_learn_and_readoutPdS_PiS_S_S0_S0_S0_S0_S0_S0_bS_b,@function
        .size           _Z24FUSION_learn_and_readoutPdS_PiS_S_S0_S0_S0_S0_S0_S0_bS_b,(.L_x_374 - _Z24FUSION_learn_and_readoutPdS_PiS_S_S0_S0_S0_S0_S0_S0_bS_b)
        .other          _Z24FUSION_learn_and_readoutPdS_PiS_S_S0_S0_S0_S0_S0_S0_bS_b,@"STO_CUDA_ENTRY STV_DEFAULT"
_Z24FUSION_learn_and_readoutPdS_PiS_S_S0_S0_S0_S0_S0_S0_bS_b:
.text._Z24FUSION_learn_and_readoutPdS_PiS_S_S0_S0_S0_S0_S0_S0_bS_b:
        /* <DEDUP_REMOVED lines=35> */
.L_x_124:
        /* <DEDUP_REMOVED lines=19> */
[----:B------:R-:W-:-:S02]  /*0360*/  VIADD R7, R7, 0x10 ;  /* 0x0000001007077836 */ /* 0x000fc40000000000 */
[----:B------:R-:W-:Y:S02]  /*0370*/  VIADD R6, R6, 0x10 ;  /* 0x0000001006067836 */ /* 0x000fe40000000000 */
[----:B------:R-:W-:Y:S01]  /*0380*/  VIADD R3, R3, 0xfffffff0 ;  /* 0xfffffff003037836 */ /* 0x000fe20000000000 */
[----:B------:R-:W-:Y:S02]  /*0390*/  ISETP.NE.AND P0, PT, R7, RZ, PT ;  /* 0x000000ff0700720c */ /* 0x000fe40003f05270 */
[----:B--2---:R-:W-:-:S04]  /*03a0*/  IADD3 R20, PT, PT, R20, R21, R26 ;  /* 0x0000001514147210 */ /* 0x004fc80007ffe01a */
[----:B---3--:R-:W-:-:S04]  /*03b0*/  IADD3 R20, PT, PT, R24, R23, R20 ;  /* 0x0000001718147210 */ /* 0x008fc80007ffe014 */
[----:B----4-:R-:W-:-:S04]  /*03c0*/  IADD3 R20, PT, PT, R27, R25, R20 ;  /* 0x000000191b147210 */ /* 0x010fc80007ffe014 */
[----:B------:R-:W-:-:S04]  /*03d0*/  IADD3 R15, PT, PT, R15, R18, R20 ;  /* 0x000000120f0f7210 */ /* 0x000fc80007ffe014 */
[----:B------:R-:W-:-:S04]  /*03e0*/  IADD3 R13, PT, PT, R13, R14, R15 ;  /* 0x0000000e0d0d7210 */ /* 0x000fc80007ffe00f */
[----:B------:R-:W-:-:S04]  /*03f0*/  IADD3 R11, PT, PT, R11, R12, R13 ;  /* 0x0000000c0b0b7210 */ /* 0x000fc80007ffe00d */
[----:B------:R-:W-:-:S04]  /*0400*/  IADD3 R9, PT, PT, R9, R10, R11 ;  /* 0x0000000a09097210 */ /* 0x000fc80007ffe00b */
[----:B------:R-:W-:Y:S01]  /*0410*/  IADD3 R26, PT, PT, R19, R8, R9 ;  /* 0x00000008131a7210 */ /* 0x000fe20007ffe009 */
[----:B------:R-:W-:Y:S06]  /*0420*/  @P0 BRA `(.L_x_124) ;  /* 0xfffffffc00800947 */ /* 0x000fec000383ffff */
[----:B------:R-:W-:Y:S05]  /*0430*/  BSYNC.RECONVERGENT B2 ;  /* 0x0000000000027941 */ /* 0x000fea0003800200 */
.L_x_123:
[----:B------:R-:W-:-:S07]  /*0440*/  VIADD R3, R6, 0x1 ;  /* 0x0000000106037836 */ /* 0x000fce0000000000 */
.L_x_122:
[----:B------:R-:W-:Y:S05]  /*0450*/  BSYNC.RECONVERGENT B1 ;  /* 0x0000000000017941 */ /* 0x000fea0003800200 */
.L_x_121:
        /* <DEDUP_REMOVED lines=23> */
.L_x_126:
[----:B------:R-:W-:Y:S05]  /*05d0*/  BSYNC.RECONVERGENT B1 ;  /* 0x0000000000017941 */ /* 0x000fea0003800200 */
.L_x_125:
        /* <DEDUP_REMOVED lines=16> */
.L_x_128:
[----:B------:R-:W-:Y:S05]  /*06e0*/  BSYNC.RECONVERGENT B1 ;  /* 0x0000000000017941 */ /* 0x000fea0003800200 */
.L_x_127:
[----:B------:R-:W-:Y:S05]  /*06f0*/  @!P1 BRA `(.L_x_120) ;  /* 0x0000000000309947 */ /* 0x000fea0003800000 */
[----:B------:R-:W0:Y:S01]  /*0700*/  LDC.64 R4, c[0x0][0x3b0] ;  /* 0x0000ec00ff047b82 */ /* 0x000e220000000a00 */
[----:B------:R-:W-:Y:S02]  /*0710*/  IMAD.MOV R8, RZ, RZ, -R6 ;  /* 0x000000ffff087224 */ /* 0x000fe400078e0a06 */
[----:B0-----:R-:W-:-:S07]  /*0720*/  IMAD.WIDE R4, R0, 0x4, R4 ;  /* 0x0000000400047825 */ /* 0x001fce00078e0204 */
.L_x_129:
        /* <DEDUP_REMOVED lines=9> */
.L_x_120:
[----:B------:R-:W-:Y:S05]  /*07c0*/  BSYNC.RECONVERGENT B0 ;  /* 0x0000000000007941 */ /* 0x000fea0003800200 */
.L_x_119:
        /* <DEDUP_REMOVED lines=12> */
[----:B------:R-:W1:Y:S08]  /*0890*/  LDC.64 R8, c[0x0][0x390] ;  /* 0x0000e400ff087b82 */ /* 0x000e700000000a00 */
[----:B------:R-:W2:Y:S01]  /*08a0*/  LDC.64 R10, c[0x0][0x3e0] ;  /* 0x0000f800ff0a7b82 */ /* 0x000ea20000000a00 */
[----:B0-----:R-:W-:-:S04]  /*08b0*/  IMAD.WIDE R6, R0, 0x8, R6 ;  /* 0x0000000800067825 */ /* 0x001fc800078e0206 */
[----:B-1----:R-:W-:-:S04]  /*08c0*/  IMAD.WIDE R8, R0, 0x4, R8 ;  /* 0x0000000400087825 */ /* 0x002fc800078e0208 */
[----:B--2---:R-:W-:-:S07]  /*08d0*/  IMAD.WIDE R10, R0, 0x8, R10 ;  /* 0x00000008000a7825 */ /* 0x004fce00078e020a */
.L_x_133:
[----:B------:R-:W2:Y:S01]  /*08e0*/  LDG.E R24, desc[UR36][R8.64] ;  /* 0x0000002408187981 */ /* 0x000ea2000c1e1900 */
[----:B------:R-:W0:Y:S03]  /*08f0*/  LDC.64 R22, c[0x0][0x388] ;  /* 0x0000e200ff167b82 */ /* 0x000e260000000a00 */
[----:B------:R-:W3:Y:S05]  /*0900*/  LDG.E.64 R12, desc[UR36][R6.64] ;  /* 0x00000024060c7981 */ /* 0x000eea000c1e1b00 */
[----:B------:R-:W1:Y:S01]  /*0910*/  LDC.64 R28, c[0x0][0x380] ;  /* 0x0000e000ff1c7b82 */ /* 0x000e620000000a00 */
[----:B--2---:R-:W-:Y:S01]  /*0920*/  ISETP.NE.AND P0, PT, R24, 0x1, PT ;  /* 0x000000011800780c */ /* 0x004fe20003f05270 */
[----:B---3--:R-:W-:-:S08]  /*0930*/  DADD R14, -R12, 1 ;  /* 0x3ff000000c0e7429 */ /* 0x008fd00000000100 */
[----:B------:R-:W-:-:S04]  /*0940*/  DSETP.GT.AND P1, PT, R14, 1, PT ;  /* 0x3ff000000e00742a */ /* 0x000fc80003f24000 */
[----:B0-----:R-:W-:-:S05]  /*0950*/  @!P0 IMAD.WIDE R22, R3, 0x8, R22 ;  /* 0x0000000803168825 */ /* 0x001fca00078e0216 */
[----:B------:R0:W2:Y:S01]  /*0960*/  @!P0 LDG.E.64 R20, desc[UR36][R22.64] ;  /* 0x0000002416148981 */ /* 0x0000a2000c1e1b00 */
[----:B-1----:R-:W-:Y:S01]  /*0970*/  @!P0 IMAD.WIDE R28, R3, 0x8, R28 ;  /* 0x00000008031c8825 */ /* 0x002fe200078e021c */
[----:B------:R-:W-:-:S04]  /*0980*/  FSEL R14, R14, RZ, !P1 ;  /* 0x000000ff0e0e7208 */ /* 0x000fc80004800000 */
[----:B------:R-:W3:Y:S01]  /*0990*/  @!P0 LDG.E.64 R18, desc[UR36][R28.64] ;  /* 0x000000241c128981 */ /* 0x000ee2000c1e1b00 */
[----:B------:R-:W-:Y:S01]  /*09a0*/  FSEL R15, R15, 1.875, !P1 ;  /* 0x3ff000000f0f7808 */ /* 0x000fe20004800000 */
[----:B0-----:R-:W0:Y:S05]  /*09b0*/  LDC.64 R22, c[0x0][0x380] ;  /* 0x0000e000ff167b82 */ /* 0x001e2a0000000a00 */
[----:B------:R-:W-:-:S06]  /*09c0*/  DSETP.GEU.AND P1, PT, R14, RZ, PT ;  /* 0x000000ff0e00722a */ /* 0x000fcc0003f2e000 */
[----:B------:R-:W-:Y:S02]  /*09d0*/  FSEL R14, R14, RZ, P1 ;  /* 0x000000ff0e0e7208 */ /* 0x000fe40000800000 */
[----:B------:R-:W-:Y:S01]  /*09e0*/  FSEL R15, R15, RZ, P1 ;  /* 0x000000ff0f0f7208 */ /* 0x000fe20000800000 */
[----:B--2---:R-:W-:-:S08]  /*09f0*/  @!P0 DMUL R20, R12, R20 ;  /* 0x000000140c148228 */ /* 0x004fd00000000000 */
[----:B---3--:R-:W-:-:S07]  /*0a00*/  @!P0 DFMA R18, R14, R18, R20 ;  /* 0x000000120e12822b */ /* 0x008fce0000000014 */
[----:B------:R1:W-:Y:S04]  /*0a10*/  @!P0 STG.E.64 desc[UR36][R28.64], R18 ;  /* 0x000000121c008986 */ /* 0x0003e8000c101b24 */
[----:B------:R-:W2:Y:S01]  /*0a20*/  @!P0 LDG.E R24, desc[UR36][R8.64] ;  /* 0x0000002408188981 */ /* 0x000ea2000c1e1900 */
[----:B-1----:R-:W1:Y:S01]  /*0a30*/  LDC.64 R18, c[0x0][0x398] ;  /* 0x0000e600ff127b82 */ /* 0x002e620000000a00 */
[----:B------:R-:W-:Y:S01]  /*0a40*/  IADD3 R21, PT, PT, R26, R3, -R17 ;  /* 0x000000031a157210 */ /* 0x000fe20007ffe811 */
[----:B0-----:R-:W-:-:S04]  /*0a50*/  IMAD.WIDE R22, R3, 0x8, R22 ;  /* 0x0000000803167825 */ /* 0x001fc800078e0216 */
[----:B-1----:R-:W-:Y:S01]  /*0a60*/  IMAD.WIDE R18, R21, 0x8, R18 ;  /* 0x0000000815127825 */ /* 0x002fe200078e0212 */
[----:B--2---:R-:W-:-:S13]  /*0a70*/  ISETP.NE.AND P0, PT, R24, 0x2, PT ;  /* 0x000000021800780c */ /* 0x004fda0003f05270 */
[----:B------:R-:W2:Y:S04]  /*0a80*/  @!P0 LDG.E.64 R20, desc[UR36][R18.64] ;  /* 0x0000002412148981 */ /* 0x000ea8000c1e1b00 */
[----:B------:R-:W3:Y:S01]  /*0a90*/  @!P0 LDG.E.64 R24, desc[UR36][R22.64] ;  /* 0x0000002416188981 */ /* 0x000ee2000c1e1b00 */
[----:B--2---:R-:W-:-:S08]  /*0aa0*/  @!P0 DMUL R20, R12, R20 ;  /* 0x000000140c148228 */ /* 0x004fd00000000000 */
[----:B---3--:R-:W-:-:S07]  /*0ab0*/  @!P0 DFMA R20, R14, R24, R20 ;  /* 0x000000180e14822b */ /* 0x008fce0000000014 */
[----:B------:R0:W-:Y:S04]  /*0ac0*/  @!P0 STG.E.64 desc[UR36][R22.64], R20 ;  /* 0x0000001416008986 */ /* 0x0001e8000c101b24 */
        /* <DEDUP_REMOVED lines=17> */
.L_x_132:
[----:B------:R-:W0:Y:S01]  /*0be0*/  LDC.64 R6, c[0x0][0x398] ;  /* 0x0000e600ff067b82 */ /* 0x000e220000000a00 */
[----:B-----5:R-:W-:-:S07]  /*0bf0*/  IMAD.MOV.U32 R3, RZ, RZ, R17 ;  /* 0x000000ffff037224 */ /* 0x020fce00078e0011 */
[----:B------:R-:W1:Y:S02]  /*0c00*/  LDC.64 R8, c[0x0][0x380] ;  /* 0x0000e000ff087b82 */ /* 0x000e640000000a00 */
.L_x_134:
[----:B-1----:R-:W-:-:S06]  /*0c10*/  IMAD.WIDE R10, R3, 0x8, R8 ;  /* 0x00000008030a7825 */ /* 0x002fcc00078e0208 */
[----:B------:R-:W2:Y:S01]  /*0c20*/  LDG.E.64 R10, desc[UR36][R10.64] ;  /* 0x000000240a0a7981 */ /* 0x000ea2000c1e1b00 */
[----:B------:R-:W-:-:S05]  /*0c30*/  IADD3 R13, PT, PT, R26, R3, -R17 ;  /* 0x000000031a0d7210 */ /* 0x000fca0007ffe811 */
[----:B0-----:R-:W-:-:S05]  /*0c40*/  IMAD.WIDE R12, R13, 0x8, R6 ;  /* 0x000000080d0c7825 */ /* 0x001fca00078e0206 */
[----:B--2---:R2:W-:Y:S04]  /*0c50*/  STG.E.64 desc[UR36][R12.64], R10 ;  /* 0x0000000a0c007986 */ /* 0x0045e8000c101b24 */
[----:B------:R-:W3:Y:S01]  /*0c60*/  LDG.E R14, desc[UR36][R4.64] ;  /* 0x00000024040e7981 */ /* 0x000ee2000c1e1900 */
[----:B------:R-:W-:Y:S02]  /*0c70*/  VIADD R3, R3, 0x1 ;  /* 0x0000000103037836 */ /* 0x000fe40000000000 */
[----:B---3--:R-:W-:-:S05]  /*0c80*/  IMAD.IADD R14, R17, 0x1, R14 ;  /* 0x00000001110e7824 */ /* 0x008fca00078e020e */
[----:B------:R-:W-:-:S13]  /*0c90*/  ISETP.GE.AND P0, PT, R3, R14, PT ;  /* 0x0000000e0300720c */ /* 0x000fda0003f06270 */
[----:B--2---:R-:W-:Y:S05]  /*0ca0*/  @!P0 BRA `(.L_x_134) ;  /* 0xfffffffc00d88947 */ /* 0x004fea000383ffff */
.L_x_131:
[----:B------:R-:W-:Y:S05]  /*0cb0*/  BSYNC.RECONVERGENT B0 ;  /* 0x0000000000007941 */ /* 0x000fea0003800200 */
.L_x_130:
[----:B------:R-:W0:Y:S02]  /*0cc0*/  LDCU.U8 UR4, c[0x0][0x3d8] ;  /* 0x00007b00ff0477ac */ /* 0x000e240008000000 */
[----:B0-----:R-:W-:-:S04]  /*0cd0*/  UPRMT UR4, UR4, 0x8880, URZ ;  /* 0x0000888004047896 */ /* 0x001fc800080000ff */
[----:B------:R-:W-:-:S09]  /*0ce0*/  UISETP.NE.AND UP0, UPT, UR4, URZ, UPT ;  /* 0x000000ff0400728c */ /* 0x000fd2000bf05270 */
[----:B------:R-:W-:Y:S05]  /*0cf0*/  BRA.U !UP0, `(.L_x_135) ;  /* 0x0000000108247547 */ /* 0x000fea000b800000 */
[----:B------:R-:W0:Y:S08]  /*0d00*/  LDC.64 R4, c[0x0][0x3d0] ;  /* 0x0000f400ff047b82 */ /* 0x000e300000000a00 */
[----:B------:R-:W1:Y:S01]  /*0d10*/  LDC.64 R6, c[0x0][0x3c8] ;  /* 0x0000f200ff067b82 */ /* 0x000e620000000a00 */
[----:B0-----:R-:W2:Y:S04]  /*0d20*/  LDG.E R3, desc[UR36][R4.64] ;  /* 0x0000002404037981 */ /* 0x001ea8000c1e1900 */
[----:B-1----:R-:W3:Y:S01]  /*0d30*/  LDG.E R6, desc[UR36][R6.64] ;  /* 0x0000002406067981 */ /* 0x002ee2000c1e1900 */
[----:B--2---:R-:W-:-:S02]  /*0d40*/  ISETP.GT.AND P0, PT, R3, 0x4e1f, PT ;  /* 0x00004e1f0300780c */ /* 0x004fc40003f04270 */
[----:B------:R-:W-:-:S04]  /*0d50*/  IADD3 R9, PT, PT, R3, -0x1, RZ ;  /* 0xffffffff03097810 */ /* 0x000fc80007ffe0ff */
[----:B---3--:R-:W-:-:S13]  /*0d60*/  ISETP.NE.OR P0, PT, R6, R9, P0 ;  /* 0x000000090600720c */ /* 0x008fda0000705670 */
[----:B------:R-:W-:-:S05]  /*0d70*/  @!P0 VIADD R3, R3, 0x1 ;  /* 0x0000000103038836 */ /* 0x000fca0000000000 */
[----:B------:R0:W-:Y:S02]  /*0d80*/  @!P0 STG.E desc[UR36][R4.64], R3 ;  /* 0x0000000304008986 */ /* 0x0001e4000c101924 */
.L_x_135:
        /* <DEDUP_REMOVED lines=20> */
.L_x_137:
[----:B------:R-:W0:Y:S02]  /*0ed0*/  LDC.64 R4, c[0x0][0x3c0] ;  /* 0x0000f000ff047b82 */ /* 0x000e240000000a00 */
[----:B0-----:R-:W2:Y:S02]  /*0ee0*/  LDG.E R4, desc[UR36][R4.64] ;  /* 0x0000002404047981 */ /* 0x001ea4000c1e1900 */
[----:B--2---:R-:W-:-:S13]  /*0ef0*/  ISETP.GE.AND P0, PT, R4, 0x1, PT ;  /* 0x000000010400780c */ /* 0x004fda0003f06270 */
[----:B------:R-:W-:Y:S05]  /*0f00*/  @!P0 BRA `(.L_x_138) ;  /* 0x0000000000588947 */ /* 0x000fea0003800000 */
[----:B------:R-:W-:Y:S01]  /*0f10*/  BSSY.RECONVERGENT B6, `(.L_x_138) ;  /* 0x0000015000067945 */ /* 0x000fe20003800200 */
[----:B------:R-:W-:-:S07]  /*0f20*/  IMAD.MOV.U32 R18, RZ, RZ, R17 ;  /* 0x000000ffff127224 */ /* 0x000fce00078e0011 */
.L_x_140:
        /* <DEDUP_REMOVED lines=13> */
.L_x_139:
[----:B------:R-:W0:Y:S02]  /*1000*/  LDC.64 R4, c[0x0][0x3c0] ;  /* 0x0000f000ff047b82 */ /* 0x000e240000000a00 */
[----:B0-----:R-:W2:Y:S01]  /*1010*/  LDG.E R4, desc[UR36][R4.64] ;  /* 0x0000002404047981 */ /* 0x001ea2000c1e1900 */
[----:B------:R-:W-:Y:S02]  /*1020*/  VIADD R18, R18, 0x1 ;  /* 0x0000000112127836 */ /* 0x000fe40000000000 */
[----:B--2---:R-:W-:-:S05]  /*1030*/  IMAD.IADD R3, R17, 0x1, R4 ;  /* 0x0000000111037824 */ /* 0x004fca00078e0204 */
[----:B------:R-:W-:-:S13]  /*1040*/  ISETP.GE.AND P0, PT, R18, R3, PT ;  /* 0x000000031200720c */ /* 0x000fda0003f06270 */
[----:B------:R-:W-:Y:S05]  /*1050*/  @!P0 BRA `(.L_x_140) ;  /* 0xfffffffc00b48947 */ /* 0x000fea000383ffff */
[----:B------:R-:W-:Y:S05]  /*1060*/  BSYNC.RECONVERGENT B6 ;  /* 0x0000000000067941 */ /* 0x000fea0003800200 */
.L_x_138:
        /* <DEDUP_REMOVED lines=8> */
.L_x_136:
        /* <DEDUP_REMOVED lines=12> */
.L_x_141:
[----:B------:R-:W0:Y:S02]  /*11b0*/  LDC.64 R4, c[0x0][0x3c0] ;  /* 0x0000f000ff047b82 */ /* 0x000e240000000a00 */
[----:B0-----:R-:W2:Y:S02]  /*11c0*/  LDG.E R4, desc[UR36][R4.64] ;  /* 0x0000002404047981 */ /* 0x001ea4000c1e1900 */
[----:B--2---:R-:W-:-:S13]  /*11d0*/  ISETP.GE.AND P0, PT, R4, 0x1, PT ;  /* 0x000000010400780c */ /* 0x004fda0003f06270 */
[----:B------:R-:W-:Y:S05]  /*11e0*/  @!P0 BRA `(.L_x_142) ;  /* 0x0000000000548947 */ /* 0x000fea0003800000 */
[----:B------:R-:W-:Y:S01]  /*11f0*/  BSSY.RECONVERGENT B6, `(.L_x_142) ;  /* 0x0000014000067945 */ /* 0x000fe20003800200 */
[----:B------:R-:W-:-:S07]  /*1200*/  IMAD.MOV.U32 R17, RZ, RZ, RZ ;  /* 0x000000ffff117224 */ /* 0x000fce00078e00ff */
.L_x_144:
        /* <DEDUP_REMOVED lines=13> */
.L_x_143:
[----:B------:R-:W0:Y:S02]  /*12e0*/  LDC.64 R4, c[0x0][0x3c0] ;  /* 0x0000f000ff047b82 */ /* 0x000e240000000a00 */
[----:B0-----:R-:W2:Y:S01]  /*12f0*/  LDG.E R4, desc[UR36][R4.64] ;  /* 0x0000002404047981 */ /* 0x001ea2000c1e1900 */
[----:B------:R-:W-:-:S05]  /*1300*/  VIADD R17, R17, 0x1 ;  /* 0x0000000111117836 */ /* 0x000fca0000000000 */
[----:B--2---:R-:W-:-:S13]  /*1310*/  ISETP.GE.AND P0, PT, R17, R4, PT ;  /* 0x000000041100720c */ /* 0x004fda0003f06270 */
[----:B------:R-:W-:Y:S05]  /*1320*/  @!P0 BRA `(.L_x_144) ;  /* 0xfffffffc00b88947 */ /* 0x000fea000383ffff */
[----:B------:R-:W-:Y:S05]  /*1330*/  BSYNC.RECONVERGENT B6 ;  /* 0x0000000000067941 */ /* 0x000fea0003800200 */
.L_x_142:
        /* <DEDUP_REMOVED lines=8> */
.L_x_145:
[----:B------:R-:W-:Y:S05]  /*13c0*/  EXIT ;  /* 0x000000000000794d */ /* 0x000fea0003800000 */
.L_x_146:
        /* <DEDUP_REMOVED lines=11> */
.L_x_374:


//--------------------- .text._Z30FUSION_calculate_resonance_sumPdS_S_Pib --------------------------
	.section	.text._Z30FUSION_calculate_resonance_sumPdS_S_Pib,"ax",@progbits
	.align	128
        .global         _Z30FUSION_calculate_resonance_sumPdS_S_Pib
        .type           _Z30FUSION_calculate_resonance_sumPdS_S_Pib,@function
        .size           _Z30FUSION_calculate_resonance_sumPdS_S_Pib,(.L_x_375 - _Z30FUSION_calculate_resonance_sumPdS_S_Pib)
        .other          _Z30FUSION_calculate_resonance_sumPdS_S_Pib,@"STO_CUDA_ENTRY STV_DEFAULT"
_Z30FUSION_calculate_resonance_sumPdS_S_Pib:
.text._Z30FUSION_calculate_resonance_sumPdS_S_Pib:
[----:B------:R-:W0:Y:S08]  /*0000*/  LDC R1, c[0x0][0x37c] ;  /* 0x0000df00ff017b82 */ /* 0x000e300000000800 */
[----:B------:R-:W1:Y:S01]  /*0010*/  LDC.64 R2, c[0x0][0x398] ;  /* 0x0000e600ff027b82 */ /* 0x000e620000000a00 */
[----:B------:R-:W1:Y:S01]  /*0020*/  LDCU.64 UR36, c[0x0][0x358] ;  /* 0x00006b00ff2477ac */ /* 0x000e620008000a00 */
[----:B------:R-:W2:Y:S01]  /*0030*/  S2R R13, SR_TID.X ;  /* 0x00000000000d7919 */ /* 0x000ea20000002100 */
[----:B0-----:R-:W-:Y:S01]  /*0040*/  VIADD R1, R1, 0xfffffff8 ;  /* 0xfffffff801017836 */ /* 0x001fe20000000000 */
[----:B------:R-:W0:Y:S04]  /*0050*/  LDCU UR6, c[0x0][0x2fc] ;  /* 0x00005f80ff0677ac */ /* 0x000e280008000800 */
[----:B------:R-:W2:Y:S08]  /*0060*/  S2UR UR4, SR_CTAID.X ;  /* 0x00000000000479c3 */ /* 0x000eb00000002500 */
[----:B------:R-:W3:Y:S01]  /*0070*/  LDC.64 R4, c[0x0][0x380] ;  /* 0x0000e000ff047b82 */ /* 0x000ee20000000a00 */
[----:B-1----:R-:W4:Y:S07]  /*0080*/  LDG.E R2, desc[UR36][R2.64] ;  /* 0x0000002402027981 */ /* 0x002f2e000c1e1900 */
[----:B------:R-:W2:Y:S08]  /*0090*/  LDC R0, c[0x0][0x360] ;  /* 0x0000d800ff007b82 */ /* 0x000eb00000000800 */
[----:B------:R-:W1:Y:S01]  /*00a0*/  LDC.64 R6, c[0x0][0x388] ;  /* 0x0000e200ff067b82 */ /* 0x000e620000000a00 */
[----:B--2---:R-:W-:Y:S01]  /*00b0*/  IMAD R13, R0, UR4, R13 ;  /* 0x00000004000d7c24 */ /* 0x004fe2000f8e020d */
[----:B------:R-:W2:Y:S04]  /*00c0*/  LDCU.U8 UR4, c[0x0][0x3a0] ;  /* 0x00007400ff0477ac */ /* 0x000ea80008000000 */
[----:B----4-:R-:W-:-:S13]  /*00d0*/  ISETP.GE.AND P0, PT, R13, R2, PT ;  /* 0x000000020d00720c */ /* 0x010fda0003f06270 */
[C---:B---3--:R-:W-:Y:S01]  /*00e0*/  @!P0 IMAD.WIDE R4, R13.reuse, 0x8, R4 ;  /* 0x000000080d048825 */ /* 0x048fe200078e0204 */
[----:B------:R-:W3:Y:S03]  /*00f0*/  @!P0 LDC.64 R10, c[0x0][0x390] ;  /* 0x0000e400ff0a8b82 */ /* 0x000ee60000000a00 */
[----:B-1----:R-:W-:Y:S02]  /*0100*/  @!P0 IMAD.WIDE R6, R13, 0x8, R6 ;  /* 0x000000080d068825 */ /* 0x002fe400078e0206 */
[----:B------:R-:W4:Y:S04]  /*0110*/  @!P0 LDG.E.64 R4, desc[UR36][R4.64] ;  /* 0x0000002404048981 */ /* 0x000f28000c1e1b00 */
[----:B------:R-:W4:Y:S01]  /*0120*/  @!P0 LDG.E.64 R6, desc[UR36][R6.64] ;  /* 0x0000002406068981 */ /* 0x000f22000c1e1b00 */
[----:B------:R-:W1:Y:S01]  /*0130*/  LDCU UR5, c[0x0][0x2f8] ;  /* 0x00005f00ff0577ac */ /* 0x000e620008000800 */
[----:B--2---:R-:W-:-:S06]  /*0140*/  UPRMT UR4, UR4, 0x8880, URZ ;  /* 0x0000888004047896 */ /* 0x004fcc00080000ff */
[----:B------:R-:W-:Y:S01]  /*0150*/  ISETP.NE.AND P1, PT, RZ, UR4, PT ;  /* 0x00000004ff007c0c */ /* 0x000fe2000bf25270 */
[----:B---3--:R-:W-:Y:S01]  /*0160*/  @!P0 IMAD.WIDE R10, R13, 0x8, R10 ;  /* 0x000000080d0a8825 */ /* 0x008fe200078e020a */
[----:B-1----:R-:W-:-:S05]  /*0170*/  IADD3 R16, P2, PT, R1, UR5, RZ ;  /* 0x0000000501107c10 */ /* 0x002fca000ff5e0ff */
[----:B0-----:R-:W-:Y:S01]  /*0180*/  IMAD.X R2, RZ, RZ, UR6, P2 ;  /* 0x00000006ff027e24 */ /* 0x001fe200090e06ff */
[----:B----4-:R-:W-:-:S07]  /*0190*/  @!P0 DADD R8, R4, R6 ;  /* 0x0000000004088229 */ /* 0x010fce0000000006 */
[----:B------:R0:W-:Y:S01]  /*01a0*/  @!P0 STG.E.64 desc[UR36][R10.64], R8 ;  /* 0x000000080a008986 */ /* 0x0001e2000c101b24 */
        /* <DEDUP_REMOVED lines=12> */
.L_x_147:
[----:B------:R-:W0:Y:S02]  /*0270*/  LDC.64 R4, c[0x0][0x398] ;  /* 0x0000e600ff047b82 */ /* 0x000e240000000a00 */
[----:B0-----:R-:W2:Y:S02]  /*0280*/  LDG.E R4, desc[UR36][R4.64] ;  /* 0x0000002404047981 */ /* 0x001ea4000c1e1900 */
[----:B--2---:R-:W-:-:S13]  /*0290*/  ISETP.GE.AND P0, PT, R4, 0x1, PT ;  /* 0x000000010400780c */ /* 0x004fda0003f06270 */
[----:B------:R-:W-:Y:S05]  /*02a0*/  @!P0 BRA `(.L_x_148) ;  /* 0x0000000000548947 */ /* 0x000fea0003800000 */
[----:B------:R-:W-:Y:S01]  /*02b0*/  HFMA2 R17, -RZ, RZ, 0, 0 ;  /* 0x00000000ff117431 */ /* 0x000fe200000001ff */
[----:B------:R-:W-:Y:S06]  /*02c0*/  BSSY.RECONVERGENT B6, `(.L_x_148) ;  /* 0x0000013000067945 */ /* 0x000fec0003800200 */
.L_x_150:
        /* <DEDUP_REMOVED lines=13> */
.L_x_149:
[----:B------:R-:W0:Y:S02]  /*03a0*/  LDC.64 R4, c[0x0][0x398] ;  /* 0x0000e600ff047b82 */ /* 0x000e240000000a00 */
[----:B0-----:R-:W2:Y:S01]  /*03b0*/  LDG.E R4, desc[UR36][R4.64] ;  /* 0x0000002404047981 */ /* 0x001ea2000c1e1900 */
[----:B------:R-:W-:-:S05]  /*03c0*/  VIADD R17, R17, 0x1 ;  /* 0x0000000111117836 */ /* 0x000fca0000000000 */
[----:B--2---:R-:W-:-:S13]  /*03d0*/  ISETP.GE.AND P0, PT, R17, R4, PT ;  /* 0x000000041100720c */ /* 0x004fda0003f06270 */
[----:B------:R-:W-:Y:S05]  /*03e0*/  @!P0 BRA `(.L_x_150) ;  /* 0xfffffffc00b88947 */ /* 0x000fea000383ffff */
[----:B------:R-:W-:Y:S05]  /*03f0*/  BSYNC.RECONVERGENT B6 ;  /* 0x0000000000067941 */ /* 0x000fea0003800200 */
.L_x_148:
        /* <DEDUP_REMOVED lines=8> */
.L_x_151:
[----:B------:R-:W-:Y:S05]  /*0480*/  EXIT ;  /* 0x000000000000794d */ /* 0x000fea0003800000 */
.L_x_152:
        /* <DEDUP_REMOVED lines=15> */
.L_x_375:


//--------------------- .text._Z31FUSION_calculate_resonanceARTIIPdS_S_S_PiS0_b --------------------------
	.section	.text._Z31FUSION_calculate_resonanceARTIIPdS_S_S_PiS0_b,"ax",@progbits
	.align	128
        .global         _Z31FUSION_calculate_resonanceARTIIPdS_S_S_PiS0_b
        .type           _Z31FUSION_calculate_resonanceARTIIPdS_S_S_PiS0_b,@function
        .size           _Z31FUSION_calculate_resonanceARTIIPdS_S_S_PiS0_b,(.L_x_376 - _Z31FUSION_calculate_resonanceARTIIPdS_S_S_PiS0_b)
        .other          _Z31FUSION_calculate_resonanceARTIIPdS_S_S_PiS0_b,@"STO_CUDA_ENTRY STV_DEFAULT"
_Z31FUSION_calculate_resonanceARTIIPdS_S_S_PiS0_b:
.text._Z31FUSION_calculate_resonanceARTIIPdS_S_S_PiS0_b:
        /* <DEDUP_REMOVED lines=16> */
[----:B------:R-:W0:Y:S08]  /*0100*/  LDC.64 R8, c[0x0][0x3a0] ;  /* 0x0000e800ff087b82 */ /* 0x000e300000000a00 */
[----:B------:R-:W1:Y:S01]  /*0110*/  LDC.64 R4, c[0x0][0x388] ;  /* 0x0000e200ff047b82 */ /* 0x000e620000000a00 */
[----:B0-----:R-:W2:Y:S01]  /*0120*/  LDG.E R0, desc[UR36][R8.64] ;  /* 0x0000002408007981 */ /* 0x001ea2000c1e1900 */
[----:B------:R-:W-:-:S02]  /*0130*/  VIADD R6, R6, 0xffffffff ;  /* 0xffffffff06067836 */ /* 0x000fc40000000000 */
[----:B------:R-:W-:-:S03]  /*0140*/  IMAD.MOV.U32 R7, RZ, RZ, 0x40000000 ;  /* 0x40000000ff077424 */ /* 0x000fc600078e00ff */
[----:B------:R-:W-:Y:S01]  /*0150*/  ISETP.NE.AND P0, PT, R3, R6, PT ;  /* 0x000000060300720c */ /* 0x000fe20003f05270 */
[----:B------:R-:W-:Y:S01]  /*0160*/  IMAD.MOV.U32 R6, RZ, RZ, 0x0 ;  /* 0x00000000ff067424 */ /* 0x000fe200078e00ff */
[----:B--2---:R-:W-:-:S13]  /*0170*/  ISETP.GE.AND P1, PT, R0, 0x1, PT ;  /* 0x000000010000780c */ /* 0x004fda0003f26270 */
[----:B-1----:R-:W-:Y:S05]  /*0180*/  @!P1 BRA `(.L_x_155) ;  /* 0x0000000000609947 */ /* 0x002fea0003800000 */
        /* <DEDUP_REMOVED lines=8> */
.L_x_156:
[----:B--2---:R-:W-:-:S04]  /*0210*/  IMAD.WIDE R14, R21, 0x8, R12 ;  /* 0x00000008150e7825 */ /* 0x004fc800078e020c */
[----:B-1----:R-:W-:Y:S02]  /*0220*/  IMAD.WIDE R18, R21, 0x8, R10 ;  /* 0x0000000815127825 */ /* 0x002fe400078e020a */
[----:B------:R-:W2:Y:S02]  /*0230*/  LDG.E.64 R14, desc[UR36][R14.64] ;  /* 0x000000240e0e7981 */ /* 0x000ea4000c1e1b00 */
[----:B------:R-:W-:Y:S02]  /*0240*/  IMAD.IADD R23, R17, 0x1, R21 ;  /* 0x0000000111177824 */ /* 0x000fe400078e0215 */
[----:B------:R-:W2:Y:S02]  /*0250*/  LDG.E.64 R18, desc[UR36][R18.64] ;  /* 0x0000002412127981 */ /* 0x000ea4000c1e1b00 */
[----:B0-----:R-:W-:-:S06]  /*0260*/  IMAD.WIDE R22, R23, 0x8, R8 ;  /* 0x0000000817167825 */ /* 0x001fcc00078e0208 */
[----:B------:R-:W3:Y:S01]  /*0270*/  LDG.E.64 R22, desc[UR36][R22.64] ;  /* 0x0000002416167981 */ /* 0x000ee2000c1e1b00 */
[----:B--2---:R-:W-:-:S08]  /*0280*/  DMUL R24, R14, R18 ;  /* 0x000000120e187228 */ /* 0x004fd00000000000 */
[----:B---3--:R-:W-:-:S06]  /*0290*/  DSETP.GEU.AND P1, PT, R22, R24, PT ;  /* 0x000000181600722a */ /* 0x008fcc0003f2e000 */
[----:B------:R-:W-:-:S04]  /*02a0*/  SEL R21, R0, R21, !P1 ;  /* 0x0000001500157207 */ /* 0x000fc80004800000 */
[----:B------:R-:W-:-:S04]  /*02b0*/  IADD3 R21, PT, PT, R21, 0x1, RZ ;  /* 0x0000000115157810 */ /* 0x000fc80007ffe0ff */
[----:B------:R-:W-:Y:S02]  /*02c0*/  ISETP.GE.AND P2, PT, R21, R0, PT ;  /* 0x000000001500720c */ /* 0x000fe40003f46270 */
[----:B------:R-:W-:Y:S02]  /*02d0*/  FSEL R7, R7, RZ, P1 ;  /* 0x000000ff07077208 */ /* 0x000fe40000800000 */
[----:B------:R-:W-:-:S09]  /*02e0*/  FSEL R6, R6, RZ, P1 ;  /* 0x000000ff06067208 */ /* 0x000fd20000800000 */
[----:B------:R-:W-:Y:S05]  /*02f0*/  @!P2 BRA `(.L_x_156) ;  /* 0xfffffffc00c4a947 */ /* 0x000fea000383ffff */
[----:B------:R-:W-:Y:S05]  /*0300*/  BSYNC.RECONVERGENT B1 ;  /* 0x0000000000017941 */ /* 0x000fea0003800200 */
.L_x_155:
[----:B------:R-:W-:Y:S01]  /*0310*/  FSEL R6, R6, RZ, P0 ;  /* 0x000000ff06067208 */ /* 0x000fe20000000000 */
[----:B------:R-:W-:Y:S01]  /*0320*/  IMAD.WIDE R4, R3, 0x8, R4 ;  /* 0x0000000803047825 */ /* 0x000fe200078e0204 */
[----:B------:R-:W-:-:S05]  /*0330*/  FSEL R7, R7, RZ, P0 ;  /* 0x000000ff07077208 */ /* 0x000fca0000000000 */
[----:B------:R0:W-:Y:S02]  /*0340*/  STG.E.64 desc[UR36][R4.64], R6 ;  /* 0x0000000604007986 */ /* 0x0001e4000c101b24 */
.L_x_154:
[----:B------:R-:W-:Y:S05]  /*0350*/  BSYNC.RECONVERGENT B0 ;  /* 0x0000000000007941 */ /* 0x000fea0003800200 */
.L_x_153:
        /* <DEDUP_REMOVED lines=15> */
.L_x_157:
[----:B------:R-:W0:Y:S02]  /*0450*/  LDC.64 R4, c[0x0][0x3a8] ;  /* 0x0000ea00ff047b82 */ /* 0x000e240000000a00 */
[----:B0-----:R-:W2:Y:S02]  /*0460*/  LDG.E R4, desc[UR36][R4.64] ;  /* 0x0000002404047981 */ /* 0x001ea4000c1e1900 */
[----:B--2---:R-:W-:-:S13]  /*0470*/  ISETP.GE.AND P0, PT, R4, 0x1, PT ;  /* 0x000000010400780c */ /* 0x004fda0003f06270 */
[----:B------:R-:W-:Y:S05]  /*0480*/  @!P0 BRA `(.L_x_158) ;  /* 0x0000000000548947 */ /* 0x000fea0003800000 */
[----:B------:R-:W-:Y:S01]  /*0490*/  BSSY.RECONVERGENT B6, `(.L_x_158) ;  /* 0x0000014000067945 */ /* 0x000fe20003800200 */
[----:B------:R-:W-:-:S07]  /*04a0*/  IMAD.MOV.U32 R17, RZ, RZ, RZ ;  /* 0x000000ffff117224 */ /* 0x000fce00078e00ff */
.L_x_160:
        /* <DEDUP_REMOVED lines=13> */
.L_x_159:
[----:B------:R-:W0:Y:S02]  /*0580*/  LDC.64 R4, c[0x0][0x3a8] ;  /* 0x0000ea00ff047b82 */ /* 0x000e240000000a00 */
[----:B0-----:R-:W2:Y:S01]  /*0590*/  LDG.E R4, desc[UR36][R4.64] ;  /* 0x0000002404047981 */ /* 0x001ea2000c1e1900 */
[----:B------:R-:W-:-:S04]  /*05a0*/  IADD3 R17, PT, PT, R17, 0x1, RZ ;  /* 0x0000000111117810 */ /* 0x000fc80007ffe0ff */
[----:B--2---:R-:W-:-:S13]  /*05b0*/  ISETP.GE.AND P0, PT, R17, R4, PT ;  /* 0x000000041100720c */ /* 0x004fda0003f06270 */
[----:B------:R-:W-:Y:S05]  /*05c0*/  @!P0 BRA `(.L_x_160) ;  /* 0xfffffffc00b88947 */ /* 0x000fea000383ffff */
[----:B------:R-:W-:Y:S05]  /*05d0*/  BSYNC.RECONVERGENT B6 ;  /* 0x0000000000067941 */ /* 0x000fea0003800200 */
.L_x_158:
        /* <DEDUP_REMOVED lines=8> */
.L_x_161:
[----:B------:R-:W-:Y:S05]  /*0660*/  EXIT ;  /* 0x000000000000794d */ /* 0x000fea0003800000 */
.L_x_162:
        /* <DEDUP_REMOVED lines=9> */
.L_x_376:


//--------------------- .text._Z26FUSION_calculate_resonancePdS_S_PiS_S0_S0_b --------------------------
	.section	.text._Z26FUSION_calculate_resonancePdS_S_PiS_S0_S0_b,"ax",@progbits
	.align	128
        .global         _Z26FUSION_calculate_resonancePdS_S_PiS_S0_S0_b
        .type           _Z26FUSION_calculate_resonancePdS_S_PiS_S0_S0_b,@function
        .size           _Z26FUSION_calculate_resonancePdS_S_PiS_S0_S0_b,(.L_x_358 - _Z26FUSION_calculate_resonancePdS_S_PiS_S0_S0_b)
        .other          _Z26FUSION_calculate_resonancePdS_S_PiS_S0_S0_b,@"STO_CUDA_ENTRY STV_DEFAULT"
_Z26FUSION_calculate_resonancePdS_S_PiS_S0_S0_b:
.text._Z26FUSION_calculate_resonancePdS_S_PiS_S0_S0_b:
        /* <DEDUP_REMOVED lines=23> */
[----:B------:R-:W-:Y:S01]  /*0170*/  BSSY.RECONVERGENT B1, `(.L_x_165) ;  /* 0x000002f000017945 */ /* 0x000fe20003800200 */
[----:B------:R-:W-:Y:S02]  /*0180*/  IMAD R17, R4, R5, RZ ;  /* 0x0000000504117224 */ /* 0x000fe400078e02ff */
[----:B------:R-:W-:Y:S02]  /*0190*/  IMAD.MOV.U32 R33, RZ, RZ, RZ ;  /* 0x000000ffff217224 */ /* 0x000fe400078e00ff */
[----:B------:R-:W-:Y:S02]  /*01a0*/  IMAD.MOV.U32 R14, RZ, RZ, 0x0 ;  /* 0x00000000ff0e7424 */ /* 0x000fe400078e00ff */
[----:B------:R-:W1:Y:S01]  /*01b0*/  LDC.64 R10, c[0x0][0x3a0] ;  /* 0x0000e800ff0a7b82 */ /* 0x000e620000000a00 */
[----:B------:R-:W-:-:S07]  /*01c0*/  IMAD.MOV.U32 R15, RZ, RZ, 0x40000000 ;  /* 0x40000000ff0f7424 */ /* 0x000fce00078e00ff */
[----:B------:R-:W2:Y:S08]  /*01d0*/  LDC.64 R8, c[0x0][0x380] ;  /* 0x0000e000ff087b82 */ /* 0x000eb00000000a00 */
[----:B------:R-:W3:Y:S02]  /*01e0*/  LDC.64 R6, c[0x0][0x388] ;  /* 0x0000e200ff067b82 */ /* 0x000ee40000000a00 */
.L_x_170:
[----:B0-----:R-:W-:-:S06]  /*01f0*/  IMAD.WIDE R18, R33, 0x4, R12 ;  /* 0x0000000421127825 */ /* 0x001fcc00078e020c */
[----:B------:R-:W4:Y:S01]  /*0200*/  LDG.E R18, desc[UR36][R18.64] ;  /* 0x0000002412127981 */ /* 0x000f22000c1e1900 */
[----:B------:R-:W-:Y:S01]  /*0210*/  BSSY.RECONVERGENT B2, `(.L_x_166) ;  /* 0x0000021000027945 */ /* 0x000fe20003800200 */
[----:B----4-:R-:W-:-:S13]  /*0220*/  ISETP.GE.AND P0, PT, R18, 0x1, PT ;  /* 0x000000011200780c */ /* 0x010fda0003f06270 */
[----:B------:R-:W-:Y:S05]  /*0230*/  @!P0 BRA `(.L_x_167) ;  /* 0x0000000000788947 */ /* 0x000fea0003800000 */
[----:B---3--:R-:W-:-:S06]  /*0240*/  IMAD.WIDE R20, R33, 0x8, R6 ;  /* 0x0000000821147825 */ /* 0x008fcc00078e0206 */
[----:B------:R-:W3:Y:S01]  /*0250*/  LDG.E.64 R20, desc[UR36][R20.64] ;  /* 0x0000002414147981 */ /* 0x000ee2000c1e1b00 */
[----:B------:R-:W-:-:S04]  /*0260*/  IMAD.IADD R23, R17, 0x1, R33 ;  /* 0x0000000111177824 */ /* 0x000fc800078e0221 */
[----:B--2---:R-:W-:-:S06]  /*0270*/  IMAD.WIDE R22, R23, 0x8, R8 ;  /* 0x0000000817167825 */ /* 0x004fcc00078e0208 */
[----:B------:R-:W2:Y:S01]  /*0280*/  LDG.E.64 R22, desc[UR36][R22.64] ;  /* 0x0000002416167981 */ /* 0x000ea2000c1e1b00 */
[----:B------:R-:W-:Y:S01]  /*0290*/  IMAD.MOV.U32 R18, RZ, RZ, 0x1 ;  /* 0x00000001ff127424 */ /* 0x000fe200078e00ff */
[----:B------:R-:W-:Y:S01]  /*02a0*/  BSSY.RECONVERGENT B3, `(.L_x_168) ;  /* 0x0000012000037945 */ /* 0x000fe20003800200 */
[----:B---3--:R-:W0:Y:S01]  /*02b0*/  MUFU.RCP64H R19, R21 ;  /* 0x0000001500137308 */ /* 0x008e220000001800 */
[----:B--2---:R-:W-:-:S03]  /*02c0*/  FSETP.GEU.AND P1, PT, |R23|, 6.5827683646048100446e-37, PT ;  /* 0x036000001700780b */ /* 0x004fc60003f2e200 */
        /* <DEDUP_REMOVED lines=12> */
[----:B-1----:R-:W-:Y:S05]  /*0390*/  CALL.REL.NOINC `($__internal_5_$__cuda_sm20_div_rn_f64_full) ;  /* 0x0000000400187944 */ /* 0x002fea0003c00000 */
[----:B------:R-:W-:Y:S02]  /*03a0*/  IMAD.MOV.U32 R18, RZ, RZ, R26 ;  /* 0x000000ffff127224 */ /* 0x000fe400078e001a */
[----:B------:R-:W-:-:S07]  /*03b0*/  IMAD.MOV.U32 R19, RZ, RZ, R27 ;  /* 0x000000ffff137224 */ /* 0x000fce00078e001b */
.L_x_169:
[----:B------:R-:W-:Y:S05]  /*03c0*/  BSYNC.RECONVERGENT B3 ;  /* 0x0000000000037941 */ /* 0x000fea0003800200 */
.L_x_168:
[----:B-1----:R-:W-:-:S06]  /*03d0*/  IMAD.WIDE R20, R33, 0x8, R10 ;  /* 0x0000000821147825 */ /* 0x002fcc00078e020a */
[----:B------:R-:W2:Y:S02]  /*03e0*/  LDG.E.64 R20, desc[UR36][R20.64] ;  /* 0x0000002414147981 */ /* 0x000ea4000c1e1b00 */
[----:B--2---:R-:W-:-:S14]  /*03f0*/  DSETP.GEU.AND P0, PT, R18, R20, PT ;  /* 0x000000141200722a */ /* 0x004fdc0003f0e000 */
[----:B------:R-:W-:Y:S01]  /*0400*/  @!P0 CS2R R14, SRZ ;  /* 0x00000000000e8805 */ /* 0x000fe2000001ff00 */
[----:B------:R-:W-:-:S07]  /*0410*/  @!P0 IMAD.MOV.U32 R33, RZ, RZ, R5 ;  /* 0x000000ffff218224 */ /* 0x000fce00078e0005 */
.L_x_167:
[----:B------:R-:W-:Y:S05]  /*0420*/  BSYNC.RECONVERGENT B2 ;  /* 0x0000000000027941 */ /* 0x000fea0003800200 */
.L_x_166:
[----:B------:R-:W-:-:S05]  /*0430*/  VIADD R33, R33, 0x1 ;  /* 0x0000000121217836 */ /* 0x000fca0000000000 */
[----:B------:R-:W-:-:S13]  /*0440*/  ISETP.GE.AND P0, PT, R33, R5, PT ;  /* 0x000000052100720c */ /* 0x000fda0003f06270 */
[----:B------:R-:W-:Y:S05]  /*0450*/  @!P0 BRA `(.L_x_170) ;  /* 0xfffffffc00648947 */ /* 0x000fea000383ffff */
[----:B------:R-:W-:Y:S05]  /*0460*/  BSYNC.RECONVERGENT B1 ;  /* 0x0000000000017941 */ /* 0x000fea0003800200 */
.L_x_165:
[----:B---3--:R-:W0:Y:S01]  /*0470*/  LDC.64 R6, c[0x0][0x390] ;  /* 0x0000e400ff067b82 */ /* 0x008e220000000a00 */
[----:B------:R-:W-:-:S05]  /*0480*/  VIADD R3, R3, 0xffffffff ;  /* 0xffffffff03037836 */ /* 0x000fca0000000000 */
[----:B------:R-:W-:-:S04]  /*0490*/  ISETP.NE.AND P0, PT, R4, R3, PT ;  /* 0x000000030400720c */ /* 0x000fc80003f05270 */
[----:B--2---:R-:W-:Y:S02]  /*04a0*/  FSEL R8, R14, RZ, P0 ;  /* 0x000000ff0e087208 */ /* 0x004fe40000000000 */
[----:B------:R-:W-:Y:S01]  /*04b0*/  FSEL R9, R15, RZ, P0 ;  /* 0x000000ff0f097208 */ /* 0x000fe20000000000 */
[----:B0-----:R-:W-:-:S05]  /*04c0*/  IMAD.WIDE R6, R4, 0x8, R6 ;  /* 0x0000000804067825 */ /* 0x001fca00078e0206 */
[----:B------:R0:W-:Y:S02]  /*04d0*/  STG.E.64 desc[UR36][R6.64], R8 ;  /* 0x0000000806007986 */ /* 0x0001e4000c101b24 */
.L_x_164:
[----:B------:R-:W-:Y:S05]  /*04e0*/  BSYNC.RECONVERGENT B0 ;  /* 0x0000000000007941 */ /* 0x000fea0003800200 */
.L_x_163:
[----:B------:R-:W2:Y:S02]  /*04f0*/  LDCU.U8 UR4, c[0x0][0x3b8] ;  /* 0x00007700ff0477ac */ /* 0x000ea40008000000 */
[----:B--2---:R-:W-:-:S06]  /*0500*/  UPRMT UR4, UR4, 0x8880, URZ ;  /* 0x0000888004047896 */ /* 0x004fcc00080000ff */
[----:B------:R-:W-:-:S13]  /*0510*/  ISETP.NE.AND P0, PT, RZ, UR4, PT ;  /* 0x00000004ff007c0c */ /* 0x000fda000bf05270 */
[----:B------:R-:W-:Y:S05]  /*0520*/  @!P0 EXIT ;  /* 0x000000000000894d */ /* 0x000fea0003800000 */
[----:B------:R-:W-:Y:S01]  /*0530*/  BAR.SYNC.DEFER_BLOCKING 0x0 ;  /* 0x0000000000007b1d */ /* 0x000fe20000010000 */
[----:B------:R-:W-:-:S13]  /*0540*/  ISETP.NE.AND P0, PT, R4, RZ, PT ;  /* 0x000000ff0400720c */ /* 0x000fda0003f05270 */
[----:B------:R-:W-:Y:S05]  /*0550*/  @P0 EXIT ;  /* 0x000000000000094d */ /* 0x000fea0003800000 */
[----:B------:R-:W-:Y:S01]  /*0560*/  MOV R0, 0x0 ;  /* 0x0000000000007802 */ /* 0x000fe20000000f00 */
[----:B------:R-:W2:Y:S01]  /*0570*/  LDCU.64 UR4, c[0x4][0x60] ;  /* 0x01000c00ff0477ac */ /* 0x000ea20008000a00 */
[----:B0-----:R-:W-:Y:S02]  /*0580*/  CS2R R6, SRZ ;  /* 0x0000000000067805 */ /* 0x001fe4000001ff00 */
[----:B------:R0:W3:Y:S01]  /*0590*/  LDC.64 R8, c[0x4][R0] ;  /* 0x0100000000087b82 */ /* 0x0000e20000000a00 */
[----:B--2---:R-:W-:Y:S02]  /*05a0*/  IMAD.U32 R4, RZ, RZ, UR4 ;  /* 0x00000004ff047e24 */ /* 0x004fe4000f8e00ff */
[----:B0-----:R-:W-:-:S07]  /*05b0*/  IMAD.U32 R5, RZ, RZ, UR5 ;  /* 0x00000005ff057e24 */ /* 0x001fce000f8e00ff */
[----:B------:R-:W-:-:S07]  /*05c0*/  LEPC R20, `(.L_x_171) ;  /* 0x000000001014794e */ /* 0x000fce0000000000 */
[----:B-1-3--:R-:W-:Y:S05]  /*05d0*/  CALL.ABS.NOINC R8 ;  /* 0x0000000008007343 */ /* 0x00afea0003c00000 */
.L_x_171:
[----:B------:R-:W0:Y:S02]  /*05e0*/  LDC.64 R4, c[0x0][0x3b0] ;  /* 0x0000ec00ff047b82 */ /* 0x000e240000000a00 */
[----:B0-----:R-:W2:Y:S02]  /*05f0*/  LDG.E R4, desc[UR36][R4.64] ;  /* 0x0000002404047981 */ /* 0x001ea4000c1e1900 */
[----:B--2---:R-:W-:-:S13]  /*0600*/  ISETP.GE.AND P0, PT, R4, 0x1, PT ;  /* 0x000000010400780c */ /* 0x004fda0003f06270 */
[----:B------:R-:W-:Y:S05]  /*0610*/  @!P0 BRA `(.L_x_172) ;  /* 0x0000000000548947 */ /* 0x000fea0003800000 */
[----:B------:R-:W-:Y:S01]  /*0620*/  BSSY.RECONVERGENT B6, `(.L_x_172) ;  /* 0x0000014000067945 */ /* 0x000fe20003800200 */
[----:B------:R-:W-:-:S07]  /*0630*/  IMAD.MOV.U32 R17, RZ, RZ, RZ ;  /* 0x000000ffff117224 */ /* 0x000fce00078e00ff */
.L_x_174:
        /* <DEDUP_REMOVED lines=13> */
.L_x_173:
[----:B------:R-:W0:Y:S02]  /*0710*/  LDC.64 R4, c[0x0][0x3b0] ;  /* 0x0000ec00ff047b82 */ /* 0x000e240000000a00 */
[----:B0-----:R-:W2:Y:S01]  /*0720*/  LDG.E R4, desc[UR36][R4.64] ;  /* 0x0000002404047981 */ /* 0x001ea2000c1e1900 */
[----:B------:R-:W-:-:S05]  /*0730*/  VIADD R17, R17, 0x1 ;  /* 0x0000000111117836 */ /* 0x000fca0000000000 */
[----:B--2---:R-:W-:-:S13]  /*0740*/  ISETP.GE.AND P0, PT, R17, R4, PT ;  /* 0x000000041100720c */ /* 0x004fda0003f06270 */
[----:B------:R-:W-:Y:S05]  /*0750*/  @!P0 BRA `(.L_x_174) ;  /* 0xfffffffc00b88947 */ /* 0x000fea000383ffff */
[----:B------:R-:W-:Y:S05]  /*0760*/  BSYNC.RECONVERGENT B6 ;  /* 0x0000000000067941 */ /* 0x000fea0003800200 */
.L_x_172:
        /* <DEDUP_REMOVED lines=8> */
.L_x_175:
[----:B------:R-:W-:Y:S05]  /*07f0*/  EXIT ;  /* 0x000000000000794d */ /* 0x000fea0003800000 */
        .weak           $__internal_5_$__cuda_sm20_div_rn_f64_full
        .type           $__internal_5_$__cuda_sm20_div_rn_f64_full,@function
        .size           $__internal_5_$__cuda_sm20_div_rn_f64_full,(.L_x_358 - $__internal_5_$__cuda_sm20_div_rn_f64_full)
$__internal_5_$__cuda_sm20_div_rn_f64_full:
[C---:B------:R-:W-:Y:S01]  /*0800*/  FSETP.GEU.AND P0, PT, |R21|.reuse, 1.469367938527859385e-39, PT ;  /* 0x001000001500780b */ /* 0x040fe20003f0e200 */
[----:B------:R-:W-:Y:S01]  /*0810*/  IMAD.MOV.U32 R24, RZ, RZ, 0x1 ;  /* 0x00000001ff187424 */ /* 0x000fe200078e00ff */
[----:B------:R-:W-:Y:S01]  /*0820*/  LOP3.LUT R18, R21, 0x800fffff, RZ, 0xc0, !PT ;  /* 0x800fffff15127812 */ /* 0x000fe200078ec0ff */
[----:B------:R-:W-:Y:S01]  /*0830*/  IMAD.MOV.U32 R34, RZ, RZ, 0x1ca00000 ;  /* 0x1ca00000ff227424 */ /* 0x000fe200078e00ff */
[C---:B------:R-:W-:Y:S01]  /*0840*/  FSETP.GEU.AND P2, PT, |R23|.reuse, 1.469367938527859385e-39, PT ;  /* 0x001000001700780b */ /* 0x040fe20003f4e200 */
[----:B------:R-:W-:Y:S01]  /*0850*/  BSSY.RECONVERGENT B4, `(.L_x_176) ;  /* 0x0000052000047945 */ /* 0x000fe20003800200 */
[----:B------:R-:W-:Y:S01]  /*0860*/  LOP3.LUT R19, R18, 0x3ff00000, RZ, 0xfc, !PT ;  /* 0x3ff0000012137812 */ /* 0x000fe200078efcff */
[----:B------:R-:W-:Y:S01]  /*0870*/  IMAD.MOV.U32 R18, RZ, RZ, R20 ;  /* 0x000000ffff127224 */ /* 0x000fe200078e0014 */
[----:B------:R-:W-:Y:S02]  /*0880*/  LOP3.LUT R32, R23, 0x7ff00000, RZ, 0xc0, !PT ;  /* 0x7ff0000017207812 */ /* 0x000fe400078ec0ff */
[----:B------:R-:W-:-:S03]  /*0890*/  LOP3.LUT R35, R21, 0x7ff00000, RZ, 0xc0, !PT ;  /* 0x7ff0000015237812 */ /* 0x000fc600078ec0ff */
[----:B------:R-:W-:Y:S01]  /*08a0*/  @!P0 DMUL R18, R20, 8.98846567431157953865e+307 ;  /* 0x7fe0000014128828 */ /* 0x000fe20000000000 */
[----:B------:R-:W-:-:S03]  /*08b0*/  ISETP.GE.U32.AND P1, PT, R32, R35, PT ;  /* 0x000000232000720c */ /* 0x000fc60003f26070 */
[----:B------:R-:W-:Y:S02]  /*08c0*/  @!P2 LOP3.LUT R27, R21, 0x7ff00000, RZ, 0xc0, !PT ;  /* 0x7ff00000151ba812 */ /* 0x000fe400078ec0ff */
[----:B------:R-:W0:Y:S02]  /*08d0*/  MUFU.RCP64H R25, R19 ;  /* 0x0000001300197308 */ /* 0x000e240000001800 */
[----:B------:R-:W-:Y:S02]  /*08e0*/  @!P2 ISETP.GE.U32.AND P3, PT, R32, R27, PT ;  /* 0x0000001b2000a20c */ /* 0x000fe40003f66070 */
[----:B------:R-:W-:Y:S02]  /*08f0*/  @!P0 LOP3.LUT R35, R19, 0x7ff00000, RZ, 0xc0, !PT ;  /* 0x7ff0000013238812 */ /* 0x000fe400078ec0ff */
[----:B------:R-:W-:-:S04]  /*0900*/  @!P2 SEL R27, R34, 0x63400000, !P3 ;  /* 0x63400000221ba807 */ /* 0x000fc80005800000 */
        /* <DEDUP_REMOVED lines=11> */
[----:B------:R-:W-:-:S08]  /*09c0*/  DFMA R26, R28, R26, R28 ;  /* 0x0000001a1c1a722b */ /* 0x000fd0000000001c */
[----:B------:R-:W-:-:S08]  /*09d0*/  DMUL R28, R26, R24 ;  /* 0x000000181a1c7228 */ /* 0x000fd00000000000 */
[----:B------:R-:W-:-:S08]  /*09e0*/  DFMA R30, R28, -R18, R24 ;  /* 0x800000121c1e722b */ /* 0x000fd00000000018 */
[----:B------:R-:W-:Y:S01]  /*09f0*/  DFMA R30, R26, R30, R28 ;  /* 0x0000001e1a1e722b */ /* 0x000fe2000000001c */
[----:B------:R-:W-:Y:S01]  /*0a00*/  IMAD.MOV.U32 R28, RZ, RZ, R32 ;  /* 0x000000ffff1c7224 */ /* 0x000fe200078e0020 */
[----:B------:R-:W-:-:S05]  /*0a10*/  @!P2 LOP3.LUT R28, R25, 0x7ff00000, RZ, 0xc0, !PT ;  /* 0x7ff00000191ca812 */ /* 0x000fca00078ec0ff */
[----:B------:R-:W-:-:S05]  /*0a20*/  VIADD R26, R28, 0xffffffff ;  /* 0xffffffff1c1a7836 */ /* 0x000fca0000000000 */
[----:B------:R-:W-:Y:S01]  /*0a30*/  ISETP.GT.U32.AND P0, PT, R26, 0x7feffffe, PT ;  /* 0x7feffffe1a00780c */ /* 0x000fe20003f04070 */
[----:B------:R-:W-:-:S05]  /*0a40*/  VIADD R26, R35, 0xffffffff ;  /* 0xffffffff231a7836 */ /* 0x000fca0000000000 */
[----:B------:R-:W-:-:S13]  /*0a50*/  ISETP.GT.U32.OR P0, PT, R26, 0x7feffffe, P0 ;  /* 0x7feffffe1a00780c */ /* 0x000fda0000704470 */
        /* <DEDUP_REMOVED lines=28> */
.L_x_177:
        /* <DEDUP_REMOVED lines=16> */
.L_x_180:
[----:B------:R-:W-:Y:S01]  /*0d20*/  LOP3.LUT R27, R21, 0x80000, RZ, 0xfc, !PT ;  /* 0x00080000151b7812 */ /* 0x000fe200078efcff */
[----:B------:R-:W-:Y:S01]  /*0d30*/  IMAD.MOV.U32 R26, RZ, RZ, R20 ;  /* 0x000000ffff1a7224 */ /* 0x000fe200078e0014 */
[----:B------:R-:W-:Y:S06]  /*0d40*/  BRA `(.L_x_178) ;  /* 0x0000000000087947 */ /* 0x000fec0003800000 */
.L_x_179:
[----:B------:R-:W-:Y:S01]  /*0d50*/  LOP3.LUT R27, R23, 0x80000, RZ, 0xfc, !PT ;  /* 0x00080000171b7812 */ /* 0x000fe200078efcff */
[----:B------:R-:W-:-:S07]  /*0d60*/  IMAD.MOV.U32 R26, RZ, RZ, R22 ;  /* 0x000000ffff1a7224 */ /* 0x000fce00078e0016 */
.L_x_178:
[----:B------:R-:W-:Y:S05]  /*0d70*/  BSYNC.RECONVERGENT B4 ;  /* 0x0000000000047941 */ /* 0x000fea0003800200 */
.L_x_176:
[----:B------:R-:W-:Y:S02]  /*0d80*/  IMAD.MOV.U32 R18, RZ, RZ, R0 ;  /* 0x000000ffff127224 */ /* 0x000fe400078e0000 */
[----:B------:R-:W-:-:S04]  /*0d90*/  IMAD.MOV.U32 R19, RZ, RZ, 0x0 ;  /* 0x00000000ff137424 */ /* 0x000fc800078e00ff */
[----:B------:R-:W-:Y:S05]  /*0da0*/  RET.REL.NODEC R18 `(_Z26FUSION_calculate_resonancePdS_S_PiS_S0_S0_b) ;  /* 0xfffffff012947950 */ /* 0x000fea0003c3ffff */
.L_x_181:
        /* <DEDUP_REMOVED lines=13> */
.L_x_358:


//--------------------- .text._Z33FUSION_calculate_SUPER_RESO_AND_TPdS_PiS_S_S_S0_S0_S0_S0_bb --------------------------
	.section	.text._Z33FUSION_calculate_SUPER_RESO_AND_TPdS_PiS_S_S_S0_S0_S0_S0_bb,"ax",@progbits
	.align	128
        .global         _Z33FUSION_calculate_SUPER_RESO_AND_TPdS_PiS_S_S_S0_S0_S0_S0_bb
        .type           _Z33FUSION_calculate_SUPER_RESO_AND_TPdS_PiS_S_S_S0_S0_S0_S0_bb,@function
        .size           _Z33FUSION_calculate_SUPER_RESO_AND_TPdS_PiS_S_S_S0_S0_S0_S0_bb,(.L_x_359 - _Z33FUSION_calculate_SUPER_RESO_AND_TPdS_PiS_S_S_S0_S0_S0_S0_bb)
        .other          _Z33FUSION_calculate_SUPER_RESO_AND_TPdS_PiS_S_S_S0_S0_S0_S0_bb,@"STO_CUDA_ENTRY STV_DEFAULT"
_Z33FUSION_calculate_SUPER_RESO_AND_TPdS_PiS_S_S_S0_S0_S0_S0_bb:
.text._Z33FUSION_calculate_SUPER_RESO_AND_TPdS_PiS_S_S_S0_S0_S0_S0_bb:
        /* <DEDUP_REMOVED lines=18> */
[----:B------:R-:W-:Y:S01]  /*0120*/  CS2R R10, SRZ ;  /* 0x00000000000a7805 */ /* 0x000fe2000001ff00 */
[----:B------:R-:W-:Y:S02]  /*0130*/  IMAD.MOV.U32 R8, RZ, RZ, 0x0 ;  /* 0x00000000ff087424 */ /* 0x000fe400078e00ff */
[----:B------:R-:W-:Y:S01]  /*0140*/  IMAD.MOV.U32 R9, RZ, RZ, 0x40000000 ;  /* 0x40000000ff097424 */ /* 0x000fe200078e00ff */
[----:B--2---:R-:W-:-:S13]  /*0150*/  ISETP.GE.AND P0, PT, R13, 0x1, PT ;  /* 0x000000010d00780c */ /* 0x004fda0003f06270 */
[----:B------:R-:W-:Y:S05]  /*0160*/  @!P0 BRA `(.L_x_184) ;  /* 0x0000000800908947 */ /* 0x000fea0003800000 */
[C---:B------:R-:W-:Y:S01]  /*0170*/  ISETP.GE.U32.AND P0, PT, R13.reuse, 0x4, PT ;  /* 0x000000040d00780c */ /* 0x040fe20003f06070 */
[----:B------:R-:W-:Y:S01]  /*0180*/  IMAD R3, R0, R13, RZ ;  /* 0x0000000d00037224 */ /* 0x000fe200078e02ff */
[----:B------:R-:W-:Y:S01]  /*0190*/  LOP3.LUT R4, R13, 0x3, RZ, 0xc0, !PT ;  /* 0x000000030d047812 */ /* 0x000fe200078ec0ff */
[----:B------:R-:W-:Y:S01]  /*01a0*/  IMAD.MOV.U32 R6, RZ, RZ, RZ ;  /* 0x000000ffff067224 */ /* 0x000fe200078e00ff */
[----:B------:R-:W-:Y:S01]  /*01b0*/  CS2R R10, SRZ ;  /* 0x00000000000a7805 */ /* 0x000fe2000001ff00 */
[----:B------:R-:W-:Y:S02]  /*01c0*/  IMAD.MOV.U32 R8, RZ, RZ, 0x0 ;  /* 0x00000000ff087424 */ /* 0x000fe400078e00ff */
[----:B------:R-:W-:-:S06]  /*01d0*/  IMAD.MOV.U32 R9, RZ, RZ, 0x40000000 ;  /* 0x40000000ff097424 */ /* 0x000fcc00078e00ff */
[----:B------:R-:W-:Y:S05]  /*01e0*/  @!P0 BRA `(.L_x_185) ;  /* 0x0000000400d08947 */ /* 0x000fea0003800000 */
[----:B------:R-:W0:Y:S01]  /*01f0*/  LDCU.64 UR8, c[0x0][0x3b0] ;  /* 0x00007600ff0877ac */ /* 0x000e220008000a00 */
[----:B------:R-:W-:Y:S01]  /*0200*/  IMAD.MOV.U32 R6, RZ, RZ, 0x10 ;  /* 0x00000010ff067424 */ /* 0x000fe200078e00ff */
[----:B------:R-:W-:Y:S01]  /*0210*/  CS2R R10, SRZ ;  /* 0x00000000000a7805 */ /* 0x000fe2000001ff00 */
[----:B------:R-:W-:Y:S01]  /*0220*/  IMAD.MOV.U32 R7, RZ, RZ, 0x0 ;  /* 0x00000000ff077424 */ /* 0x000fe200078e00ff */
[----:B------:R-:W1:Y:S01]  /*0230*/  LDCU.64 UR6, c[0x0][0x390] ;  /* 0x00007200ff0677ac */ /* 0x000e620008000a00 */
[----:B------:R-:W-:Y:S02]  /*0240*/  IMAD.MOV.U32 R8, RZ, RZ, 0x0 ;  /* 0x00000000ff087424 */ /* 0x000fe400078e00ff */
[----:B------:R-:W-:Y:S01]  /*0250*/  IMAD.WIDE R6, R3, 0x8, R6 ;  /* 0x0000000803067825 */ /* 0x000fe200078e0206 */
[----:B------:R-:W2:Y:S03]  /*0260*/  LDCU.64 UR4, c[0x0][0x3a0] ;  /* 0x00007400ff0477ac */ /* 0x000ea60008000a00 */
[----:B------:R-:W-:Y:S01]  /*0270*/  IMAD.MOV.U32 R5, RZ, RZ, R6 ;  /* 0x000000ffff057224 */ /* 0x000fe200078e0006 */
[----:B------:R-:W-:Y:S01]  /*0280*/  LOP3.LUT R6, R13, 0x7ffffffc, RZ, 0xc0, !PT ;  /* 0x7ffffffc0d067812 */ /* 0x000fe200078ec0ff */
[----:B------:R-:W-:Y:S01]  /*0290*/  IMAD.MOV.U32 R24, RZ, RZ, R7 ;  /* 0x000000ffff187224 */ /* 0x000fe200078e0007 */
[----:B------:R-:W3:Y:S01]  /*02a0*/  LDCU.64 UR10, c[0x0][0x388] ;  /* 0x00007100ff0a77ac */ /* 0x000ee20008000a00 */
[----:B------:R-:W-:-:S02]  /*02b0*/  IMAD.MOV.U32 R7, RZ, RZ, R3 ;  /* 0x000000ffff077224 */ /* 0x000fc400078e0003 */
[----:B------:R-:W-:Y:S01]  /*02c0*/  IMAD.MOV.U32 R9, RZ, RZ, 0x40000000 ;  /* 0x40000000ff097424 */ /* 0x000fe200078e00ff */
[----:B0-----:R-:W-:Y:S01]  /*02d0*/  UIADD3 UR8, UP0, UPT, UR8, 0x8, URZ ;  /* 0x0000000808087890 */ /* 0x001fe2000ff1e0ff */
[----:B------:R-:W-:Y:S01]  /*02e0*/  IMAD.MOV R17, RZ, RZ, -R6 ;  /* 0x000000ffff117224 */ /* 0x000fe200078e0a06 */
[----:B-1----:R-:W-:Y:S02]  /*02f0*/  UIADD3 UR6, UP1, UPT, UR6, 0x8, URZ ;  /* 0x0000000806067890 */ /* 0x002fe4000ff3e0ff */
[----:B------:R-:W-:Y:S02]  /*0300*/  UIADD3.X UR9, UPT, UPT, URZ, UR9, URZ, UP0, !UPT ;  /* 0x00000009ff097290 */ /* 0x000fe400087fe4ff */
[----:B------:R-:W-:Y:S01]  /*0310*/  IMAD.U32 R12, RZ, RZ, UR8 ;  /* 0x00000008ff0c7e24 */ /* 0x000fe2000f8e00ff */
[----:B--2---:R-:W-:Y:S02]  /*0320*/  UIADD3 UR4, UP2, UPT, UR4, 0x10, URZ ;  /* 0x0000001004047890 */ /* 0x004fe4000ff5e0ff */
[----:B------:R-:W-:Y:S01]  /*0330*/  UIADD3.X UR7, UPT, UPT, URZ, UR7, URZ, UP1, !UPT ;  /* 0x00000007ff077290 */ /* 0x000fe20008ffe4ff */
[----:B------:R-:W-:Y:S01]  /*0340*/  IMAD.U32 R14, RZ, RZ, UR6 ;  /* 0x00000006ff0e7e24 */ /* 0x000fe2000f8e00ff */
[----:B------:R-:W-:Y:S01]  /*0350*/  UIADD3.X UR5, UPT, UPT, URZ, UR5, URZ, UP2, !UPT ;  /* 0x00000005ff057290 */ /* 0x000fe200097fe4ff */
[----:B------:R-:W-:-:S02]  /*0360*/  IMAD.U32 R13, RZ, RZ, UR9 ;  /* 0x00000009ff0d7e24 */ /* 0x000fc4000f8e00ff */
[----:B------:R-:W-:Y:S02]  /*0370*/  IMAD.U32 R18, RZ, RZ, UR4 ;  /* 0x00000004ff127e24 */ /* 0x000fe4000f8e00ff */
[----:B------:R-:W-:Y:S02]  /*0380*/  IMAD.U32 R23, RZ, RZ, UR7 ;  /* 0x00000007ff177e24 */ /* 0x000fe4000f8e00ff */
[----:B---3--:R-:W-:-:S07]  /*0390*/  IMAD.U32 R21, RZ, RZ, UR5 ;  /* 0x00000005ff157e24 */ /* 0x008fce000f8e00ff */
.L_x_190:
[----:B------:R-:W2:Y:S04]  /*03a0*/  LDG.E R22, desc[UR36][R12.64+-0x8] ;  /* 0xfffff8240c167981 */ /* 0x000ea8000c1e1900 */
[----:B------:R-:W3:Y:S04]  /*03b0*/  LDG.E R15, desc[UR36][R12.64+-0x4] ;  /* 0xfffffc240c0f7981 */ /* 0x000ee8000c1e1900 */
[----:B------:R-:W4:Y:S04]  /*03c0*/  LDG.E R19, desc[UR36][R12.64] ;  /* 0x000000240c137981 */ /* 0x000f28000c1e1900 */
[----:B------:R-:W5:Y:S01]  /*03d0*/  LDG.E R20, desc[UR36][R12.64+0x4] ;  /* 0x000004240c147981 */ /* 0x000f62000c1e1900 */
[----:B--2---:R-:W-:-:S02]  /*03e0*/  ISETP.GE.AND P3, PT, R22, 0x1, PT ;  /* 0x000000011600780c */ /* 0x004fc40003f66270 */
[----:B---3--:R-:W-:Y:S01]  /*03f0*/  ISETP.GE.AND P2, PT, R15, 0x1, PT ;  /* 0x000000010f00780c */ /* 0x008fe20003f46270 */
[----:B------:R-:W-:Y:S01]  /*0400*/  IMAD.MOV.U32 R15, RZ, RZ, R23 ;  /* 0x000000ffff0f7224 */ /* 0x000fe200078e0017 */
[----:B----4-:R-:W-:Y:S01]  /*0410*/  ISETP.GE.AND P1, PT, R19, 0x1, PT ;  /* 0x000000011300780c */ /* 0x010fe20003f26270 */
[----:B------:R-:W-:Y:S01]  /*0420*/  IMAD.MOV.U32 R19, RZ, RZ, R21 ;  /* 0x000000ffff137224 */ /* 0x000fe200078e0015 */
[----:B-----5:R-:W-:-:S07]  /*0430*/  ISETP.GE.AND P0, PT, R20, 0x1, PT ;  /* 0x000000011400780c */ /* 0x020fce0003f06270 */
[----:B------:R-:W-:Y:S06]  /*0440*/  @!P3 BRA `(.L_x_186) ;  /* 0x00000000003cb947 */ /* 0x000fec0003800000 */
[----:B------:R-:W2:Y:S01]  /*0450*/  LDG.E R25, desc[UR36][R14.64+-0x8] ;  /* 0xfffff8240e197981 */ /* 0x000ea2000c1e1900 */
[----:B------:R-:W0:Y:S03]  /*0460*/  LDC.64 R20, c[0x0][0x388] ;  /* 0x0000e200ff147b82 */ /* 0x000e260000000a00 */
[----:B------:R-:W3:Y:S01]  /*0470*/  LDG.E.64 R26, desc[UR36][R18.64+-0x10] ;  /* 0xfffff024121a7981 */ /* 0x000ee2000c1e1b00 */
[----:B0-----:R-:W-:-:S06]  /*0480*/  IMAD.WIDE R20, R7, 0x8, R20 ;  /* 0x0000000807147825 */ /* 0x001fcc00078e0214 */
[----:B------:R-:W3:Y:S01]  /*0490*/  LDG.E.64 R20, desc[UR36][R20.64] ;  /* 0x0000002414147981 */ /* 0x000ee2000c1e1b00 */
[----:B--2---:R-:W-:-:S13]  /*04a0*/  ISETP.NE.AND P4, PT, R25, 0x1, PT ;  /* 0x000000011900780c */ /* 0x004fda0003f85270 */
[----:B------:R-:W0:Y:S02]  /*04b0*/  @!P4 LDC.64 R22, c[0x0][0x380] ;  /* 0x0000e000ff16cb82 */ /* 0x000e240000000a00 */
[----:B0-----:R-:W-:-:S06]  /*04c0*/  @!P4 IMAD.WIDE R22, R7, 0x8, R22 ;  /* 0x000000080716c825 */ /* 0x001fcc00078e0216 */
[----:B------:R-:W2:Y:S01]  /*04d0*/  @!P4 LDG.E.64 R22, desc[UR36][R22.64] ;  /* 0x000000241616c981 */ /* 0x000ea2000c1e1b00 */
[----:B------:R-:W-:Y:S01]  /*04e0*/  ISETP.NE.AND P3, PT, R25, 0x2, PT ;  /* 0x000000021900780c */ /* 0x000fe20003f65270 */
[----:B--2---:R-:W-:Y:S02]  /*04f0*/  @!P4 DADD R10, R10, R22 ;  /* 0x000000000a0ac229 */ /* 0x004fe40000000016 */
[----:B---3--:R-:W-:-:S10]  /*0500*/  DSETP.GEU.AND P4, PT, R20, R26, PT ;  /* 0x0000001a1400722a */ /* 0x008fd40003f8e000 */
[----:B------:R-:W-:Y:S01]  /*0510*/  @!P3 DADD R10, R10, R20 ;  /* 0x000000000a0ab229 */ /* 0x000fe20000000014 */
[----:B------:R-:W-:Y:S02]  /*0520*/  FSEL R8, R8, RZ, P4 ;  /* 0x000000ff08087208 */ /* 0x000fe40002000000 */
[----:B------:R-:W-:-:S08]  /*0530*/  FSEL R9, R9, RZ, P4 ;  /* 0x000000ff09097208 */ /* 0x000fd00002000000 */
.L_x_186:
[----:B------:R-:W-:Y:S05]  /*0540*/  @!P2 BRA `(.L_x_187) ;  /* 0x000000000040a947 */ /* 0x000fea0003800000 */
[----:B------:R-:W2:Y:S01]  /*0550*/  LDG.E R25, desc[UR36][R14.64+-0x4] ;  /* 0xfffffc240e197981 */ /* 0x000ea2000c1e1900 */
[----:B------:R-:W-:-:S03]  /*0560*/  IADD3 R22, P4, PT, R5, UR10, RZ ;  /* 0x0000000a05167c10 */ /* 0x000fc6000ff9e0ff */
[----:B------:R-:W3:Y:S01]  /*0570*/  LDG.E.64 R26, desc[UR36][R18.64+-0x8] ;  /* 0xfffff824121a7981 */ /* 0x000ee2000c1e1b00 */
[----:B------:R-:W-:-:S06]  /*0580*/  IADD3.X R23, PT, PT, R24, UR11, RZ, P4, !PT ;  /* 0x0000000b18177c10 */ /* 0x000fcc000a7fe4ff */
[----:B------:R-:W3:Y:S01]  /*0590*/  LDG.E.64 R22, desc[UR36][R22.64+-0x8] ;  /* 0xfffff82416167981 */ /* 0x000ee2000c1e1b00 */
[----:B--2---:R-:W-:-:S13]  /*05a0*/  ISETP.NE.AND P2, PT, R25, 0x1, PT ;  /* 0x000000011900780c */ /* 0x004fda0003f45270 */
[----:B------:R-:W0:Y:S02]  /*05b0*/  @!P2 LDC.64 R20, c[0x0][0x380] ;  /* 0x0000e000ff14ab82 */ /* 0x000e240000000a00 */
[----:B0-----:R-:W-:-:S05]  /*05c0*/  @!P2 IADD3 R20, P3, PT, R5, R20, RZ ;  /* 0x000000140514a210 */ /* 0x001fca0007f7e0ff */
[----:B------:R-:W-:-:S06]  /*05d0*/  @!P2 IMAD.X R21, R24, 0x1, R21, P3 ;  /* 0x000000011815a824 */ /* 0x000fcc00018e0615 */
[----:B------:R-:W2:Y:S01]  /*05e0*/  @!P2 LDG.E.64 R20, desc[UR36][R20.64+-0x8] ;  /* 0xfffff8241414a981 */ /* 0x000ea2000c1e1b00 */
[----:B------:R-:W-:Y:S01]  /*05f0*/  ISETP.NE.AND P3, PT, R25, 0x2, PT ;  /* 0x000000021900780c */ /* 0x000fe20003f65270 */
[----:B--2---:R-:W-:Y:S02]  /*0600*/  @!P2 DADD R10, R10, R20 ;  /* 0x000000000a0aa229 */ /* 0x004fe40000000014 */
[----:B---3--:R-:W-:-:S10]  /*0610*/  DSETP.GEU.AND P2, PT, R22, R26, PT ;  /* 0x0000001a1600722a */ /* 0x008fd40003f4e000 */
[----:B------:R-:W-:Y:S01]  /*0620*/  @!P3 DADD R10, R10, R22 ;  /* 0x000000000a0ab229 */ /* 0x000fe20000000016 */
[----:B------:R-:W-:Y:S02]  /*0630*/  FSEL R8, R8, RZ, P2 ;  /* 0x000000ff08087208 */ /* 0x000fe40001000000 */
[----:B------:R-:W-:-:S08]  /*0640*/  FSEL R9, R9, RZ, P2 ;  /* 0x000000ff09097208 */ /* 0x000fd00001000000 */
.L_x_187:
        /* <DEDUP_REMOVED lines=17> */
.L_x_188:
        /* <DEDUP_REMOVED lines=17> */
.L_x_189:
[----:B------:R-:W-:Y:S01]  /*0870*/  VIADD R17, R17, 0x4 ;  /* 0x0000000411117836 */ /* 0x000fe20000000000 */
[----:B------:R-:W-:Y:S01]  /*0880*/  IADD3 R5, P2, PT, R5, 0x20, RZ ;  /* 0x0000002005057810 */ /* 0x000fe20007f5e0ff */
[----:B------:R-:W-:Y:S01]  /*0890*/  VIADD R7, R7, 0x4 ;  /* 0x0000000407077836 */ /* 0x000fe20000000000 */
[----:B------:R-:W-:Y:S02]  /*08a0*/  IADD3 R12, P1, PT, R12, 0x10, RZ ;  /* 0x000000100c0c7810 */ /* 0x000fe40007f3e0ff */
[----:B------:R-:W-:Y:S01]  /*08b0*/  ISETP.NE.AND P0, PT, R17, RZ, PT ;  /* 0x000000ff1100720c */ /* 0x000fe20003f05270 */
[----:B------:R-:W-:Y:S01]  /*08c0*/  IMAD.X R24, RZ, RZ, R24, P2 ;  /* 0x000000ffff187224 */ /* 0x000fe200010e0618 */
[----:B------:R-:W-:Y:S01]  /*08d0*/  IADD3 R14, P3, PT, R14, 0x10, RZ ;  /* 0x000000100e0e7810 */ /* 0x000fe20007f7e0ff */
[----:B------:R-:W-:Y:S01]  /*08e0*/  IMAD.X R13, RZ, RZ, R13, P1 ;  /* 0x000000ffff0d7224 */ /* 0x000fe200008e060d */
[----:B------:R-:W-:-:S03]  /*08f0*/  IADD3 R18, P4, PT, R18, 0x20, RZ ;  /* 0x0000002012127810 */ /* 0x000fc60007f9e0ff */
[----:B------:R-:W-:Y:S02]  /*0900*/  IMAD.X R23, RZ, RZ, R15, P3 ;  /* 0x000000ffff177224 */ /* 0x000fe400018e060f */
[----:B------:R-:W-:-:S04]  /*0910*/  IMAD.X R21, RZ, RZ, R19, P4 ;  /* 0x000000ffff157224 */ /* 0x000fc800020e0613 */
[----:B------:R-:W-:Y:S05]  /*0920*/  @P0 BRA `(.L_x_190) ;  /* 0xfffffff8009c0947 */ /* 0x000fea000383ffff */
.L_x_185:
[----:B------:R-:W-:-:S13]  /*0930*/  ISETP.NE.AND P0, PT, R4, RZ, PT ;  /* 0x000000ff0400720c */ /* 0x000fda0003f05270 */
[----:B------:R-:W-:Y:S05]  /*0940*/  @!P0 BRA `(.L_x_184) ;  /* 0x0000000000988947 */ /* 0x000fea0003800000 */
[----:B------:R-:W0:Y:S01]  /*0950*/  LDC.64 R18, c[0x0][0x3a0] ;  /* 0x0000e800ff127b82 */ /* 0x000e220000000a00 */
[----:B------:R-:W-:Y:S02]  /*0960*/  IMAD.IADD R3, R3, 0x1, R6 ;  /* 0x0000000103037824 */ /* 0x000fe400078e0206 */
[----:B------:R-:W-:-:S05]  /*0970*/  IMAD.MOV R17, RZ, RZ, -R4 ;  /* 0x000000ffff117224 */ /* 0x000fca00078e0a04 */
[----:B------:R-:W1:Y:S08]  /*0980*/  LDC.64 R12, c[0x0][0x390] ;  /* 0x0000e400ff0c7b82 */ /* 0x000e700000000a00 */
[----:B------:R-:W2:Y:S08]  /*0990*/  LDC.64 R22, c[0x0][0x3b0] ;  /* 0x0000ec00ff167b82 */ /* 0x000eb00000000a00 */
[----:B------:R-:W3:Y:S01]  /*09a0*/  LDC.64 R14, c[0x0][0x388] ;  /* 0x0000e200ff0e7b82 */ /* 0x000ee20000000a00 */
[----:B0-----:R-:W-:-:S04]  /*09b0*/  IMAD.WIDE.U32 R18, R6, 0x8, R18 ;  /* 0x0000000806127825 */ /* 0x001fc800078e0012 */
[----:B------:R-:W-:Y:S02]  /*09c0*/  IMAD.MOV.U32 R7, RZ, RZ, R19 ;  /* 0x000000ffff077224 */ /* 0x000fe400078e0013 */
[----:B-1----:R-:W-:-:S04]  /*09d0*/  IMAD.WIDE.U32 R12, R6, 0x4, R12 ;  /* 0x00000004060c7825 */ /* 0x002fc800078e000c */
[----:B--2---:R-:W-:-:S04]  /*09e0*/  IMAD.WIDE.U32 R22, R6, 0x4, R22 ;  /* 0x0000000406167825 */ /* 0x004fc800078e0016 */
[----:B------:R-:W-:-:S07]  /*09f0*/  IMAD.MOV.U32 R6, RZ, RZ, R18 ;  /* 0x000000ffff067224 */ /* 0x000fce00078e0012 */
.L_x_192:
[----:B------:R0:W2:Y:S01]  /*0a00*/  LDG.E R4, desc[UR36][R22.64] ;  /* 0x0000002416047981 */ /* 0x0000a2000c1e1900 */
[----:B------:R-:W-:-:S05]  /*0a10*/  VIADD R17, R17, 0x1 ;  /* 0x0000000111117836 */ /* 0x000fca0000000000 */
[----:B------:R-:W-:Y:S02]  /*0a20*/  ISETP.NE.AND P0, PT, R17, RZ, PT ;  /* 0x000000ff1100720c */ /* 0x000fe40003f05270 */
[----:B0-----:R-:W-:Y:S02]  /*0a30*/  IADD3 R22, P1, PT, R22, 0x4, RZ ;  /* 0x0000000416167810 */ /* 0x001fe40007f3e0ff */
[----:B--2---:R-:W-:-:S13]  /*0a40*/  ISETP.GE.AND P2, PT, R4, 0x1, PT ;  /* 0x000000010400780c */ /* 0x004fda0003f46270 */
[----:B------:R-:W-:Y:S05]  /*0a50*/  @!P2 BRA `(.L_x_191) ;  /* 0x000000000038a947 */ /* 0x000fea0003800000 */
[----:B------:R-:W2:Y:S01]  /*0a60*/  LDG.E R24, desc[UR36][R12.64] ;  /* 0x000000240c187981 */ /* 0x000ea2000c1e1900 */
[----:B---3--:R-:W-:-:S03]  /*0a70*/  IMAD.WIDE R18, R3, 0x8, R14 ;  /* 0x0000000803127825 */ /* 0x008fc600078e020e */
[----:B------:R-:W3:Y:S04]  /*0a80*/  LDG.E.64 R20, desc[UR36][R6.64] ;  /* 0x0000002406147981 */ /* 0x000ee8000c1e1b00 */
        /* <DEDUP_REMOVED lines=11> */
.L_x_191:
[----:B------:R-:W-:Y:S01]  /*0b40*/  IADD3 R6, P2, PT, R6, 0x8, RZ ;  /* 0x0000000806067810 */ /* 0x000fe20007f5e0ff */
[----:B------:R-:W-:Y:S01]  /*0b50*/  IMAD.X R23, RZ, RZ, R23, P1 ;  /* 0x000000ffff177224 */ /* 0x000fe200008e0617 */
[----:B------:R-:W-:Y:S01]  /*0b60*/  IADD3 R12, P3, PT, R12, 0x4, RZ ;  /* 0x000000040c0c7810 */ /* 0x000fe20007f7e0ff */
[----:B------:R-:W-:Y:S02]  /*0b70*/  VIADD R3, R3, 0x1 ;  /* 0x0000000103037836 */ /* 0x000fe40000000000 */
[----:B------:R-:W-:Y:S02]  /*0b80*/  IMAD.X R7, RZ, RZ, R7, P2 ;  /* 0x000000ffff077224 */ /* 0x000fe400010e0607 */
[----:B------:R-:W-:Y:S01]  /*0b90*/  IMAD.X R13, RZ, RZ, R13, P3 ;  /* 0x000000ffff0d7224 */ /* 0x000fe200018e060d */
[----:B------:R-:W-:Y:S07]  /*0ba0*/  @P0 BRA `(.L_x_192) ;  /* 0xfffffffc00940947 */ /* 0x000fee000383ffff */
.L_x_184:
        /* <DEDUP_REMOVED lines=13> */
[----:B---3--:R-:W-:-:S08]  /*0c80*/  DFMA R14, -R24, R12, R10 ;  /* 0x0000000c180e722b */ /* 0x008fd0000000010a */
[----:B------:R-:W-:-:S10]  /*0c90*/  DFMA R4, R6, R14, R12 ;  /* 0x0000000e0604722b */ /* 0x000fd4000000000c */
[----:B------:R-:W-:-:S05]  /*0ca0*/  FFMA R3, RZ, R25, R5 ;  /* 0x00000019ff037223 */ /* 0x000fca0000000005 */
[----:B------:R-:W-:-:S13]  /*0cb0*/  FSETP.GT.AND P0, PT, |R3|, 1.469367938527859385e-39, PT ;  /* 0x001000000300780b */ /* 0x000fda0003f04200 */
[----:B------:R-:W-:Y:S05]  /*0cc0*/  @P0 BRA P1, `(.L_x_194) ;  /* 0x0000000000080947 */ /* 0x000fea0000800000 */
[----:B------:R-:W-:-:S07]  /*0cd0*/  MOV R22, 0xcf0 ;  /* 0x00000cf000167802 */ /* 0x000fce0000000f00 */
[----:B------:R-:W-:Y:S05]  /*0ce0*/  CALL.REL.NOINC `($__internal_6_$__cuda_sm20_div_rn_f64_full) ;  /* 0x0000000000cc7944 */ /* 0x000fea0003c00000 */
.L_x_194:
[----:B------:R-:W-:Y:S05]  /*0cf0*/  BSYNC.RECONVERGENT B1 ;  /* 0x0000000000017941 */ /* 0x000fea0003800200 */
.L_x_193:
[----:B------:R-:W0:Y:S01]  /*0d00*/  LDC.64 R6, c[0x0][0x3a8] ;  /* 0x0000ea00ff067b82 */ /* 0x000e220000000a00 */
[----:B------:R-:W-:Y:S01]  /*0d10*/  DADD R4, R4, R8 ;  /* 0x0000000004047229 */ /* 0x000fe20000000008 */
[----:B0-----:R-:W-:-:S06]  /*0d20*/  IMAD.WIDE R6, R0, 0x8, R6 ;  /* 0x0000000800067825 */ /* 0x001fcc00078e0206 */
[----:B------:R0:W-:Y:S04]  /*0d30*/  STG.E.64 desc[UR36][R6.64], R4 ;  /* 0x0000000406007986 */ /* 0x0001e8000c101b24 */
.L_x_183:
[----:B------:R-:W-:Y:S05]  /*0d40*/  BSYNC.RECONVERGENT B0 ;  /* 0x0000000000007941 */ /* 0x000fea0003800200 */
.L_x_182:
        /* <DEDUP_REMOVED lines=11> */
.L_x_195:
[----:B------:R-:W0:Y:S02]  /*0e00*/  LDC.64 R4, c[0x0][0x3c8] ;  /* 0x0000f200ff047b82 */ /* 0x000e240000000a00 */
[----:B0-----:R-:W2:Y:S02]  /*0e10*/  LDG.E R4, desc[UR36][R4.64] ;  /* 0x0000002404047981 */ /* 0x001ea4000c1e1900 */
[----:B--2---:R-:W-:-:S13]  /*0e20*/  ISETP.GE.AND P0, PT, R4, 0x1, PT ;  /* 0x000000010400780c */ /* 0x004fda0003f06270 */
[----:B------:R-:W-:Y:S05]  /*0e30*/  @!P0 BRA `(.L_x_196) ;  /* 0x0000000000548947 */ /* 0x000fea0003800000 */
[----:B------:R-:W-:Y:S01]  /*0e40*/  BSSY.RECONVERGENT B6, `(.L_x_196) ;  /* 0x0000014000067945 */ /* 0x000fe20003800200 */
[----:B------:R-:W-:-:S07]  /*0e50*/  IMAD.MOV.U32 R17, RZ, RZ, RZ ;  /* 0x000000ffff117224 */ /* 0x000fce00078e00ff */
.L_x_198:
        /* <DEDUP_REMOVED lines=13> */
.L_x_197:
[----:B------:R-:W0:Y:S02]  /*0f30*/  LDC.64 R4, c[0x0][0x3c8] ;  /* 0x0000f200ff047b82 */ /* 0x000e240000000a00 */
[----:B0-----:R-:W2:Y:S01]  /*0f40*/  LDG.E R4, desc[UR36][R4.64] ;  /* 0x0000002404047981 */ /* 0x001ea2000c1e1900 */
[----:B------:R-:W-:-:S05]  /*0f50*/  VIADD R17, R17, 0x1 ;  /* 0x0000000111117836 */ /* 0x000fca0000000000 */
[----:B--2---:R-:W-:-:S13]  /*0f60*/  ISETP.GE.AND P0, PT, R17, R4, PT ;  /* 0x000000041100720c */ /* 0x004fda0003f06270 */
[----:B------:R-:W-:Y:S05]  /*0f70*/  @!P0 BRA `(.L_x_198) ;  /* 0xfffffffc00b88947 */ /* 0x000fea000383ffff */
[----:B------:R-:W-:Y:S05]  /*0f80*/  BSYNC.RECONVERGENT B6 ;  /* 0x0000000000067941 */ /* 0x000fea0003800200 */
.L_x_196:
        /* <DEDUP_REMOVED lines=8> */
.L_x_199:
[----:B------:R-:W-:Y:S05]  /*1010*/  EXIT ;  /* 0x000000000000794d */ /* 0x000fea0003800000 */
        .weak           $__internal_6_$__cuda_sm20_div_rn_f64_full
        .type           $__internal_6_$__cuda_sm20_div_rn_f64_full,@function
        .size           $__internal_6_$__cuda_sm20_div_rn_f64_full,(.L_x_359 - $__internal_6_$__cuda_sm20_div_rn_f64_full)
$__internal_6_$__cuda_sm20_div_rn_f64_full:
        /* <DEDUP_REMOVED lines=36> */
[----:B------:R-:W-:Y:S01]  /*1260*/  VIADD R25, R24, 0xffffffff ;  /* 0xffffffff18197836 */ /* 0x000fe20000000000 */
[----:B------:R-:W-:-:S04]  /*1270*/  DFMA R20, R14, -R4, R12 ;  /* 0x800000040e14722b */ /* 0x000fc8000000000c */
[----:B------:R-:W-:-:S04]  /*1280*/  ISETP.GT.U32.OR P0, PT, R25, 0x7feffffe, P0 ;  /* 0x7feffffe1900780c */ /* 0x000fc80000704470 */
[----:B------:R-:W-:-:S09]  /*1290*/  DFMA R14, R18, R20, R14 ;  /* 0x00000014120e722b */ /* 0x000fd2000000000e */
        /* <DEDUP_REMOVED lines=20> */
[----:B------:R-:W-:Y:S01]  /*13e0*/  IMAD.MOV.U32 R4, RZ, RZ, RZ ;  /* 0x000000ffff047224 */ /* 0x000fe200078e00ff */
[----:B------:R-:W-:-:S05]  /*13f0*/  IADD3 R3, PT, PT, -R3, -0x43300000, RZ ;  /* 0xbcd0000003037810 */ /* 0x000fca0007ffe1ff */
[----:B------:R-:W-:-:S03]  /*1400*/  DFMA R4, R18, -R4, R14 ;  /* 0x800000041204722b */ /* 0x000fc6000000000e */
[----:B------:R-:W-:-:S07]  /*1410*/  LOP3.LUT R7, R11, R7, RZ, 0x3c, !PT ;  /* 0x000000070b077212 */ /* 0x000fce00078e3cff */
[----:B------:R-:W-:-:S04]  /*1420*/  FSETP.NEU.AND P0, PT, |R5|, R3, PT ;  /* 0x000000030500720b */ /* 0x000fc80003f0d200 */
[----:B------:R-:W-:Y:S02]  /*1430*/  FSEL R18, R10, R18, !P0 ;  /* 0x000000120a127208 */ /* 0x000fe40004000000 */
[----:B------:R-:W-:Y:S01]  /*1440*/  FSEL R19, R7, R19, !P0 ;  /* 0x0000001307137208 */ /* 0x000fe20004000000 */
[----:B------:R-:W-:Y:S06]  /*1450*/  BRA `(.L_x_202) ;  /* 0x0000000000547947 */ /* 0x000fec0003800000 */
.L_x_201:
        /* <DEDUP_REMOVED lines=16> */
.L_x_204:
[----:B------:R-:W-:Y:S01]  /*1560*/  LOP3.LUT R19, R7, 0x80000, RZ, 0xfc, !PT ;  /* 0x0008000007137812 */ /* 0x000fe200078efcff */
[----:B------:R-:W-:Y:S01]  /*1570*/  IMAD.MOV.U32 R18, RZ, RZ, R6 ;  /* 0x000000ffff127224 */ /* 0x000fe200078e0006 */
[----:B------:R-:W-:Y:S06]  /*1580*/  BRA `(.L_x_202) ;  /* 0x0000000000087947 */ /* 0x000fec0003800000 */
.L_x_203:
[----:B------:R-:W-:Y:S01]  /*1590*/  LOP3.LUT R19, R11, 0x80000, RZ, 0xfc, !PT ;  /* 0x000800000b137812 */ /* 0x000fe200078efcff */
[----:B------:R-:W-:-:S07]  /*15a0*/  IMAD.MOV.U32 R18, RZ, RZ, R10 ;  /* 0x000000ffff127224 */ /* 0x000fce00078e000a */
.L_x_202:
[----:B------:R-:W-:Y:S05]  /*15b0*/  BSYNC.RECONVERGENT B2 ;  /* 0x0000000000027941 */ /* 0x000fea0003800200 */
.L_x_200:
[----:B------:R-:W-:Y:S02]  /*15c0*/  IMAD.MOV.U32 R23, RZ, RZ, 0x0 ;  /* 0x00000000ff177424 */ /* 0x000fe400078e00ff */
[----:B------:R-:W-:Y:S02]  /*15d0*/  IMAD.MOV.U32 R4, RZ, RZ, R18 ;  /* 0x000000ffff047224 */ /* 0x000fe400078e0012 */
[----:B------:R-:W-:Y:S01]  /*15e0*/  IMAD.MOV.U32 R5, RZ, RZ, R19 ;  /* 0x000000ffff057224 */ /* 0x000fe200078e0013 */
[----:B------:R-:W-:Y:S06]  /*15f0*/  RET.REL.NODEC R22 `(_Z33FUSION_calculate_SUPER_RESO_AND_TPdS_PiS_S_S_S0_S0_S0_S0_bb) ;  /* 0xffffffe816807950 */ /* 0x000fec0003c3ffff */
.L_x_205:
        /* <DEDUP_REMOVED lines=16> */
.L_x_359:


//--------------------- .text._Z18FUSION_calculate_TPdS_PiS0_S0_S_S0_S0_bb --------------------------
	.section	.text._Z18FUSION_calculate_TPdS_PiS0_S0_S_S0_S0_bb,"ax",@progbits
	.align	128
        .global         _Z18FUSION_calculate_TPdS_PiS0_S0_S_S0_S0_bb
        .type           _Z18FUSION_calculate_TPdS_PiS0_S0_S_S0_S0_bb,@function
        .size           _Z18FUSION_calculate_TPdS_PiS0_S0_S_S0_S0_bb,(.L_x_360 - _Z18FUSION_calculate_TPdS_PiS0_S0_S_S0_S0_bb)
        .other          _Z18FUSION_calculate_TPdS_PiS0_S0_S_S0_S0_bb,@"STO_CUDA_ENTRY STV_DEFAULT"
_Z18FUSION_calculate_TPdS_PiS0_S0_S_S0_S0_bb:
.text._Z18FUSION_calculate_TPdS_PiS0_S0_S_S0_S0_bb:
        /* <DEDUP_REMOVED lines=11> */
[----:B---3--:R-:W-:Y:S01]  /*00b0*/  IADD3 R16, P1, PT, R1, UR4, RZ ;  /* 0x0000000401107c10 */ /* 0x008fe2000ff3e0ff */
[----:B-1----:R-:W-:-:S04]  /*00c0*/  IMAD R3, R2, UR6, R3 ;  /* 0x0000000602037c24 */ /* 0x002fc8000f8e0203 */
        /* <DEDUP_REMOVED lines=12> */
[----:B------:R-:W-:-:S09]  /*0190*/  CS2R R10, SRZ ;  /* 0x00000000000a7805 */ /* 0x000fd2000001ff00 */
[----:B------:R-:W-:Y:S05]  /*01a0*/  @!P0 BRA `(.L_x_209) ;  /* 0x0000000400708947 */ /* 0x000fea0003800000 */
[----:B------:R-:W0:Y:S01]  /*01b0*/  LDCU.128 UR4, c[0x0][0x390] ;  /* 0x00007200ff0477ac */ /* 0x000e220008000c00 */
[----:B------:R-:W-:Y:S01]  /*01c0*/  IMAD.MOV.U32 R6, RZ, RZ, 0x10 ;  /* 0x00000010ff067424 */ /* 0x000fe200078e00ff */
[----:B------:R-:W-:Y:S01]  /*01d0*/  CS2R R10, SRZ ;  /* 0x00000000000a7805 */ /* 0x000fe2000001ff00 */
[----:B------:R-:W-:Y:S02]  /*01e0*/  IMAD.MOV.U32 R7, RZ, RZ, 0x0 ;  /* 0x00000000ff077424 */ /* 0x000fe400078e00ff */
[----:B------:R-:W-:-:S04]  /*01f0*/  IMAD.WIDE R6, R4, 0x8, R6 ;  /* 0x0000000804067825 */ /* 0x000fc800078e0206 */
[----:B------:R-:W-:Y:S02]  /*0200*/  IMAD.MOV.U32 R9, RZ, RZ, R6 ;  /* 0x000000ffff097224 */ /* 0x000fe400078e0006 */
[----:B------:R-:W-:Y:S01]  /*0210*/  IMAD.MOV.U32 R6, RZ, RZ, R7 ;  /* 0x000000ffff067224 */ /* 0x000fe200078e0007 */
[----:B------:R-:W-:Y:S01]  /*0220*/  LOP3.LUT R7, R8, 0x7ffffffc, RZ, 0xc0, !PT ;  /* 0x7ffffffc08077812 */ /* 0x000fe200078ec0ff */
[----:B------:R-:W-:Y:S01]  /*0230*/  IMAD.MOV.U32 R8, RZ, RZ, R4 ;  /* 0x000000ffff087224 */ /* 0x000fe200078e0004 */
[----:B0-----:R-:W-:-:S03]  /*0240*/  UIADD3 UR6, UP0, UPT, UR6, 0x8, URZ ;  /* 0x0000000806067890 */ /* 0x001fc6000ff1e0ff */
[----:B------:R-:W-:Y:S01]  /*0250*/  IMAD.MOV R17, RZ, RZ, -R7 ;  /* 0x000000ffff117224 */ /* 0x000fe200078e0a07 */
[----:B------:R-:W-:Y:S02]  /*0260*/  UIADD3 UR4, UP1, UPT, UR4, 0x8, URZ ;  /* 0x0000000804047890 */ /* 0x000fe4000ff3e0ff */
[----:B------:R-:W-:Y:S02]  /*0270*/  UIADD3.X UR7, UPT, UPT, URZ, UR7, URZ, UP0, !UPT ;  /* 0x00000007ff077290 */ /* 0x000fe400087fe4ff */
[----:B------:R-:W-:Y:S01]  /*0280*/  UIADD3.X UR5, UPT, UPT, URZ, UR5, URZ, UP1, !UPT ;  /* 0x00000005ff057290 */ /* 0x000fe20008ffe4ff */
[----:B------:R-:W-:Y:S02]  /*0290*/  IMAD.U32 R12, RZ, RZ, UR6 ;  /* 0x00000006ff0c7e24 */ /* 0x000fe4000f8e00ff */
[----:B------:R-:W-:Y:S02]  /*02a0*/  IMAD.U32 R19, RZ, RZ, UR4 ;  /* 0x00000004ff137e24 */ /* 0x000fe4000f8e00ff */
[----:B------:R-:W-:-:S02]  /*02b0*/  IMAD.U32 R13, RZ, RZ, UR7 ;  /* 0x00000007ff0d7e24 */ /* 0x000fc4000f8e00ff */
[----:B------:R-:W-:-:S07]  /*02c0*/  IMAD.U32 R20, RZ, RZ, UR5 ;  /* 0x00000005ff147e24 */ /* 0x000fce000f8e00ff */
.L_x_214:
[----:B------:R-:W2:Y:S04]  /*02d0*/  LDG.E R21, desc[UR36][R12.64+-0x8] ;  /* 0xfffff8240c157981 */ /* 0x000ea8000c1e1900 */
[----:B------:R-:W3:Y:S04]  /*02e0*/  LDG.E R14, desc[UR36][R12.64+-0x4] ;  /* 0xfffffc240c0e7981 */ /* 0x000ee8000c1e1900 */
[----:B------:R-:W4:Y:S04]  /*02f0*/  LDG.E R15, desc[UR36][R12.64] ;  /* 0x000000240c0f7981 */ /* 0x000f28000c1e1900 */
[----:B------:R-:W5:Y:S01]  /*0300*/  LDG.E R18, desc[UR36][R12.64+0x4] ;  /* 0x000004240c127981 */ /* 0x000f62000c1e1900 */
[----:B------:R-:W-:-:S05]  /*0310*/  VIADD R17, R17, 0x4 ;  /* 0x0000000411117836 */ /* 0x000fca0000000000 */
[----:B------:R-:W-:Y:S02]  /*0320*/  ISETP.NE.AND P0, PT, R17, RZ, PT ;  /* 0x000000ff1100720c */ /* 0x000fe40003f05270 */
[----:B--2---:R-:W-:Y:S02]  /*0330*/  ISETP.GE.AND P4, PT, R21, 0x1, PT ;  /* 0x000000011500780c */ /* 0x004fe40003f86270 */
[----:B---3--:R-:W-:Y:S01]  /*0340*/  ISETP.GE.AND P3, PT, R14, 0x1, PT ;  /* 0x000000010e00780c */ /* 0x008fe20003f66270 */
[----:B------:R-:W-:Y:S01]  /*0350*/  IMAD.MOV.U32 R14, RZ, RZ, R19 ;  /* 0x000000ffff0e7224 */ /* 0x000fe200078e0013 */
[----:B----4-:R-:W-:Y:S01]  /*0360*/  ISETP.GE.AND P2, PT, R15, 0x1, PT ;  /* 0x000000010f00780c */ /* 0x010fe20003f46270 */
[----:B------:R-:W-:Y:S01]  /*0370*/  IMAD.MOV.U32 R15, RZ, RZ, R20 ;  /* 0x000000ffff0f7224 */ /* 0x000fe200078e0014 */
[----:B-----5:R-:W-:-:S07]  /*0380*/  ISETP.GE.AND P1, PT, R18, 0x1, PT ;  /* 0x000000011200780c */ /* 0x020fce0003f26270 */
[----:B------:R-:W-:Y:S06]  /*0390*/  @!P4 BRA `(.L_x_210) ;  /* 0x00000000002cc947 */ /* 0x000fec0003800000 */
[----:B------:R-:W2:Y:S02]  /*03a0*/  LDG.E R18, desc[UR36][R14.64+-0x8] ;  /* 0xfffff8240e127981 */ /* 0x000ea4000c1e1900 */
[C---:B--2---:R-:W-:Y:S02]  /*03b0*/  ISETP.NE.AND P4, PT, R18.reuse, 0x1, PT ;  /* 0x000000011200780c */ /* 0x044fe40003f85270 */
[----:B------:R-:W-:-:S11]  /*03c0*/  ISETP.NE.AND P5, PT, R18, 0x2, PT ;  /* 0x000000021200780c */ /* 0x000fd60003fa5270 */
[----:B------:R-:W0:Y:S08]  /*03d0*/  @!P4 LDC.64 R20, c[0x0][0x380] ;  /* 0x0000e000ff14cb82 */ /* 0x000e300000000a00 */
[----:B------:R-:W1:Y:S01]  /*03e0*/  @!P5 LDC.64 R18, c[0x0][0x388] ;  /* 0x0000e200ff12db82 */ /* 0x000e620000000a00 */
[----:B0-----:R-:W-:-:S06]  /*03f0*/  @!P4 IMAD.WIDE R20, R8, 0x8, R20 ;  /* 0x000000080814c825 */ /* 0x001fcc00078e0214 */
[----:B------:R-:W2:Y:S01]  /*0400*/  @!P4 LDG.E.64 R20, desc[UR36][R20.64] ;  /* 0x000000241414c981 */ /* 0x000ea2000c1e1b00 */
[----:B-1----:R-:W-:-:S06]  /*0410*/  @!P5 IMAD.WIDE R18, R8, 0x8, R18 ;  /* 0x000000080812d825 */ /* 0x002fcc00078e0212 */
[----:B------:R-:W3:Y:S01]  /*0420*/  @!P5 LDG.E.64 R18, desc[UR36][R18.64] ;  /* 0x000000241212d981 */ /* 0x000ee2000c1e1b00 */
[----:B--2---:R-:W-:-:S08]  /*0430*/  @!P4 DADD R10, R10, R20 ;  /* 0x000000000a0ac229 */ /* 0x004fd00000000014 */
[----:B---3--:R-:W-:-:S11]  /*0440*/  @!P5 DADD R10, R10, R18 ;  /* 0x000000000a0ad229 */ /* 0x008fd60000000012 */
.L_x_210:
[----:B------:R-:W-:Y:S05]  /*0450*/  @!P3 BRA `(.L_x_211) ;  /* 0x000000000034b947 */ /* 0x000fea0003800000 */
[----:B------:R-:W2:Y:S02]  /*0460*/  LDG.E R18, desc[UR36][R14.64+-0x4] ;  /* 0xfffffc240e127981 */ /* 0x000ea4000c1e1900 */
[C---:B--2---:R-:W-:Y:S02]  /*0470*/  ISETP.NE.AND P4, PT, R18.reuse, 0x1, PT ;  /* 0x000000011200780c */ /* 0x044fe40003f85270 */
[----:B------:R-:W-:-:S11]  /*0480*/  ISETP.NE.AND P3, PT, R18, 0x2, PT ;  /* 0x000000021200780c */ /* 0x000fd60003f65270 */
[----:B------:R-:W0:Y:S08]  /*0490*/  @!P4 LDC.64 R18, c[0x0][0x380] ;  /* 0x0000e000ff12cb82 */ /* 0x000e300000000a00 */
[----:B------:R-:W1:Y:S01]  /*04a0*/  @!P3 LDC.64 R20, c[0x0][0x388] ;  /* 0x0000e200ff14bb82 */ /* 0x000e620000000a00 */
[----:B0-----:R-:W-:-:S05]  /*04b0*/  @!P4 IADD3 R18, P5, PT, R9, R18, RZ ;  /* 0x000000120912c210 */ /* 0x001fca0007fbe0ff */
[----:B------:R-:W-:Y:S01]  /*04c0*/  @!P4 IMAD.X R19, R6, 0x1, R19, P5 ;  /* 0x000000010613c824 */ /* 0x000fe200028e0613 */
[----:B-1----:R-:W-:-:S05]  /*04d0*/  @!P3 IADD3 R20, P5, PT, R9, R20, RZ ;  /* 0x000000140914b210 */ /* 0x002fca0007fbe0ff */
[----:B------:R-:W2:Y:S01]  /*04e0*/  @!P4 LDG.E.64 R18, desc[UR36][R18.64+-0x8] ;  /* 0xfffff8241212c981 */ /* 0x000ea2000c1e1b00 */
[----:B------:R-:W-:-:S06]  /*04f0*/  @!P3 IMAD.X R21, R6, 0x1, R21, P5 ;  /* 0x000000010615b824 */ /* 0x000fcc00028e0615 */
[----:B------:R-:W3:Y:S01]  /*0500*/  @!P3 LDG.E.64 R20, desc[UR36][R20.64+-0x8] ;  /* 0xfffff8241414b981 */ /* 0x000ee2000c1e1b00 */
[----:B--2---:R-:W-:-:S08]  /*0510*/  @!P4 DADD R10, R10, R18 ;  /* 0x000000000a0ac229 */ /* 0x004fd00000000012 */
[----:B---3--:R-:W-:-:S11]  /*0520*/  @!P3 DADD R10, R10, R20 ;  /* 0x000000000a0ab229 */ /* 0x008fd60000000014 */
.L_x_211:
        /* <DEDUP_REMOVED lines=14> */
.L_x_212:
        /* <DEDUP_REMOVED lines=14> */
.L_x_213:
[----:B------:R-:W-:Y:S01]  /*06f0*/  IADD3 R9, P2, PT, R9, 0x20, RZ ;  /* 0x0000002009097810 */ /* 0x000fe20007f5e0ff */
[----:B------:R-:W-:Y:S01]  /*0700*/  VIADD R8, R8, 0x4 ;  /* 0x0000000408087836 */ /* 0x000fe20000000000 */
[----:B------:R-:W-:Y:S02]  /*0710*/  IADD3 R12, P1, PT, R12, 0x10, RZ ;  /* 0x000000100c0c7810 */ /* 0x000fe40007f3e0ff */
[----:B------:R-:W-:Y:S01]  /*0720*/  IADD3 R19, P3, PT, R14, 0x10, RZ ;  /* 0x000000100e137810 */ /* 0x000fe20007f7e0ff */
[----:B------:R-:W-:Y:S02]  /*0730*/  IMAD.X R6, RZ, RZ, R6, P2 ;  /* 0x000000ffff067224 */ /* 0x000fe400010e0606 */
[----:B------:R-:W-:Y:S02]  /*0740*/  IMAD.X R13, RZ, RZ, R13, P1 ;  /* 0x000000ffff0d7224 */ /* 0x000fe400008e060d */
[----:B------:R-:W-:Y:S01]  /*0750*/  IMAD.X R20, RZ, RZ, R15, P3 ;  /* 0x000000ffff147224 */ /* 0x000fe200018e060f */
[----:B------:R-:W-:Y:S07]  /*0760*/  @P0 BRA `(.L_x_214) ;  /* 0xfffffff800d80947 */ /* 0x000fee000383ffff */
.L_x_209:
[----:B------:R-:W-:-:S13]  /*0770*/  ISETP.NE.AND P0, PT, R5, RZ, PT ;  /* 0x000000ff0500720c */ /* 0x000fda0003f05270 */
[----:B------:R-:W-:Y:S05]  /*0780*/  @!P0 BRA `(.L_x_208) ;  /* 0x0000000000888947 */ /* 0x000fea0003800000 */
[----:B------:R-:W0:Y:S08]  /*0790*/  LDC.64 R8, c[0x0][0x390] ;  /* 0x0000e400ff087b82 */ /* 0x000e300000000a00 */
[----:B------:R-:W1:Y:S01]  /*07a0*/  LDC.64 R14, c[0x0][0x398] ;  /* 0x0000e600ff0e7b82 */ /* 0x000e620000000a00 */
[----:B0-----:R-:W-:-:S04]  /*07b0*/  IMAD.WIDE.U32 R8, R7, 0x4, R8 ;  /* 0x0000000407087825 */ /* 0x001fc800078e0008 */
[----:B------:R-:W-:Y:S02]  /*07c0*/  IMAD.MOV.U32 R6, RZ, RZ, R8 ;  /* 0x000000ffff067224 */ /* 0x000fe400078e0008 */
[----:B-1----:R-:W-:-:S04]  /*07d0*/  IMAD.WIDE.U32 R14, R7, 0x4, R14 ;  /* 0x00000004070e7825 */ /* 0x002fc800078e000e */
[----:B------:R-:W-:Y:S02]  /*07e0*/  IMAD.MOV.U32 R8, RZ, RZ, R14 ;  /* 0x000000ffff087224 */ /* 0x000fe400078e000e */
[----:B------:R-:W-:Y:S02]  /*07f0*/  IMAD.IADD R7, R4, 0x1, R7 ;  /* 0x0000000104077824 */ /* 0x000fe400078e0207 */
[----:B------:R-:W-:-:S07]  /*0800*/  IMAD.MOV R14, RZ, RZ, -R5 ;  /* 0x000000ffff0e7224 */ /* 0x000fce00078e0a05 */
.L_x_216:
[----:B------:R-:W-:Y:S02]  /*0810*/  IMAD.MOV.U32 R4, RZ, RZ, R8 ;  /* 0x000000ffff047224 */ /* 0x000fe400078e0008 */
[----:B------:R-:W-:-:S05]  /*0820*/  IMAD.MOV.U32 R5, RZ, RZ, R15 ;  /* 0x000000ffff057224 */ /* 0x000fca00078e000f */
[----:B------:R-:W2:Y:S01]  /*0830*/  LDG.E R4, desc[UR36][R4.64] ;  /* 0x0000002404047981 */ /* 0x000ea2000c1e1900 */
[----:B------:R-:W-:Y:S01]  /*0840*/  VIADD R14, R14, 0x1 ;  /* 0x000000010e0e7836 */ /* 0x000fe20000000000 */
[----:B------:R-:W-:-:S04]  /*0850*/  IADD3 R8, P2, PT, R8, 0x4, RZ ;  /* 0x0000000408087810 */ /* 0x000fc80007f5e0ff */
[----:B------:R-:W-:Y:S02]  /*0860*/  ISETP.NE.AND P3, PT, R14, RZ, PT ;  /* 0x000000ff0e00720c */ /* 0x000fe40003f65270 */
[----:B--2---:R-:W-:-:S13]  /*0870*/  ISETP.GE.AND P0, PT, R4, 0x1, PT ;  /* 0x000000010400780c */ /* 0x004fda0003f06270 */
[----:B------:R-:W-:Y:S05]  /*0880*/  @!P0 BRA `(.L_x_215) ;  /* 0x0000000000348947 */ /* 0x000fea0003800000 */
[----:B------:R-:W-:Y:S02]  /*0890*/  IMAD.MOV.U32 R18, RZ, RZ, R6 ;  /* 0x000000ffff127224 */ /* 0x000fe400078e0006 */
[----:B------:R-:W-:-:S05]  /*08a0*/  IMAD.MOV.U32 R19, RZ, RZ, R9 ;  /* 0x000000ffff137224 */ /* 0x000fca00078e0009 */
        /* <DEDUP_REMOVED lines=11> */
.L_x_215:
[----:B------:R-:W-:Y:S01]  /*0960*/  IADD3 R6, P0, PT, R6, 0x4, RZ ;  /* 0x0000000406067810 */ /* 0x000fe20007f1e0ff */
[----:B------:R-:W-:Y:S02]  /*0970*/  IMAD.X R15, RZ, RZ, R15, P2 ;  /* 0x000000ffff0f7224 */ /* 0x000fe400010e060f */
[----:B------:R-:W-:Y:S02]  /*0980*/  VIADD R7, R7, 0x1 ;  /* 0x0000000107077836 */ /* 0x000fe40000000000 */
[----:B------:R-:W-:Y:S01]  /*0990*/  IMAD.X R9, RZ, RZ, R9, P0 ;  /* 0x000000ffff097224 */ /* 0x000fe200000e0609 */
[----:B------:R-:W-:Y:S07]  /*09a0*/  @P3 BRA `(.L_x_216) ;  /* 0xfffffffc00983947 */ /* 0x000fee000383ffff */
.L_x_208:
        /* <DEDUP_REMOVED lines=18> */
[----:B------:R-:W-:Y:S01]  /*0ad0*/  IMAD.MOV.U32 R4, RZ, RZ, R10 ;  /* 0x000000ffff047224 */ /* 0x000fe200078e000a */
[----:B------:R-:W-:Y:S01]  /*0ae0*/  MOV R20, 0xb10 ;  /* 0x00000b1000147802 */ /* 0x000fe20000000f00 */
[----:B------:R-:W-:-:S07]  /*0af0*/  IMAD.MOV.U32 R5, RZ, RZ, R11 ;  /* 0x000000ffff057224 */ /* 0x000fce00078e000b */
[----:B------:R-:W-:Y:S05]  /*0b00*/  CALL.REL.NOINC `($__internal_7_$__cuda_sm20_div_rn_f64_full) ;  /* 0x0000000000f87944 */ /* 0x000fea0003c00000 */
.L_x_218:
[----:B------:R-:W-:Y:S05]  /*0b10*/  BSYNC.RECONVERGENT B1 ;  /* 0x0000000000017941 */ /* 0x000fea0003800200 */
.L_x_217:
[----:B------:R-:W0:Y:S01]  /*0b20*/  LDCU.U8 UR4, c[0x0][0x3c0] ;  /* 0x00007800ff0477ac */ /* 0x000e220008000000 */
[----:B------:R-:W1:Y:S01]  /*0b30*/  LDC.64 R8, c[0x0][0x3a8] ;  /* 0x0000ea00ff087b82 */ /* 0x000e620000000a00 */
[----:B------:R-:W-:-:S05]  /*0b40*/  VIADD R0, R0, 0xffffffff ;  /* 0xffffffff00007836 */ /* 0x000fca0000000000 */
[----:B------:R-:W-:-:S04]  /*0b50*/  ISETP.NE.AND P1, PT, R3, R0, PT ;  /* 0x000000000300720c */ /* 0x000fc80003f25270 */
[----:B------:R-:W-:Y:S02]  /*0b60*/  FSEL R7, R4, RZ, P1 ;  /* 0x000000ff04077208 */ /* 0x000fe40000800000 */
[----:B------:R-:W-:Y:S01]  /*0b70*/  FSEL R11, R5, 1.9375, P1 ;  /* 0x3ff80000050b7808 */ /* 0x000fe20000800000 */
[----:B0-----:R-:W-:-:S06]  /*0b80*/  UPRMT UR4, UR4, 0x8880, URZ ;  /* 0x0000888004047896 */ /* 0x001fcc00080000ff */
[----:B------:R-:W-:-:S04]  /*0b90*/  ISETP.NE.AND P0, PT, RZ, UR4, PT ;  /* 0x00000004ff007c0c */ /* 0x000fc8000bf05270 */
[----:B------:R-:W-:Y:S02]  /*0ba0*/  FSEL R6, R7, R4, !P0 ;  /* 0x0000000407067208 */ /* 0x000fe40004000000 */
[----:B------:R-:W-:Y:S01]  /*0bb0*/  FSEL R7, R11, R5, !P0 ;  /* 0x000000050b077208 */ /* 0x000fe20004000000 */
[----:B-1----:R-:W-:-:S05]  /*0bc0*/  IMAD.WIDE R4, R3, 0x8, R8 ;  /* 0x0000000803047825 */ /* 0x002fca00078e0208 */
[----:B------:R0:W-:Y:S02]  /*0bd0*/  STG.E.64 desc[UR36][R4.64], R6 ;  /* 0x0000000604007986 */ /* 0x0001e4000c101b24 */
.L_x_207:
[----:B------:R-:W-:Y:S05]  /*0be0*/  BSYNC.RECONVERGENT B0 ;  /* 0x0000000000007941 */ /* 0x000fea0003800200 */
.L_x_206:
        /* <DEDUP_REMOVED lines=14> */
.L_x_219:
[----:B------:R-:W0:Y:S02]  /*0cd0*/  LDC.64 R4, c[0x0][0x3b8] ;  /* 0x0000ee00ff047b82 */ /* 0x000e240000000a00 */
[----:B0-----:R-:W2:Y:S02]  /*0ce0*/  LDG.E R4, desc[UR36][R4.64] ;  /* 0x0000002404047981 */ /* 0x001ea4000c1e1900 */
[----:B--2---:R-:W-:-:S13]  /*0cf0*/  ISETP.GE.AND P0, PT, R4, 0x1, PT ;  /* 0x000000010400780c */ /* 0x004fda0003f06270 */
[----:B------:R-:W-:Y:S05]  /*0d00*/  @!P0 BRA `(.L_x_220) ;  /* 0x0000000000548947 */ /* 0x000fea0003800000 */
[----:B------:R-:W-:Y:S01]  /*0d10*/  BSSY.RECONVERGENT B6, `(.L_x_220) ;  /* 0x0000014000067945 */ /* 0x000fe20003800200 */
[----:B------:R-:W-:-:S07]  /*0d20*/  IMAD.MOV.U32 R17, RZ, RZ, RZ ;  /* 0x000000ffff117224 */ /* 0x000fce00078e00ff */
.L_x_222:
        /* <DEDUP_REMOVED lines=13> */
.L_x_221:
[----:B------:R-:W0:Y:S02]  /*0e00*/  LDC.64 R4, c[0x0][0x3b8] ;  /* 0x0000ee00ff047b82 */ /* 0x000e240000000a00 */
[----:B0-----:R-:W2:Y:S01]  /*0e10*/  LDG.E R4, desc[UR36][R4.64] ;  /* 0x0000002404047981 */ /* 0x001ea2000c1e1900 */
[----:B------:R-:W-:-:S05]  /*0e20*/  VIADD R17, R17, 0x1 ;  /* 0x0000000111117836 */ /* 0x000fca0000000000 */
[----:B--2---:R-:W-:-:S13]  /*0e30*/  ISETP.GE.AND P0, PT, R17, R4, PT ;  /* 0x000000041100720c */ /* 0x004fda0003f06270 */
[----:B------:R-:W-:Y:S05]  /*0e40*/  @!P0 BRA `(.L_x_222) ;  /* 0xfffffffc00b88947 */ /* 0x000fea000383ffff */
[----:B------:R-:W-:Y:S05]  /*0e50*/  BSYNC.RECONVERGENT B6 ;  /* 0x0000000000067941 */ /* 0x000fea0003800200 */
.L_x_220:
        /* <DEDUP_REMOVED lines=8> */
.L_x_223:
[----:B------:R-:W-:Y:S05]  /*0ee0*/  EXIT ;  /* 0x000000000000794d */ /* 0x000fea0003800000 */
        .weak           $__internal_7_$__cuda_sm20_div_rn_f64_full
        .type           $__internal_7_$__cuda_sm20_div_rn_f64_full,@function
        .size           $__internal_7_$__cuda_sm20_div_rn_f64_full,(.L_x_360 - $__internal_7_$__cuda_sm20_div_rn_f64_full)
$__internal_7_$__cuda_sm20_div_rn_f64_full:
        /* <DEDUP_REMOVED lines=68> */
.L_x_225:
        /* <DEDUP_REMOVED lines=16> */
.L_x_228:
[----:B------:R-:W-:Y:S01]  /*1430*/  LOP3.LUT R13, R7, 0x80000, RZ, 0xfc, !PT ;  /* 0x00080000070d7812 */ /* 0x000fe200078efcff */
[----:B------:R-:W-:Y:S01]  /*1440*/  IMAD.MOV.U32 R12, RZ, RZ, R6 ;  /* 0x000000ffff0c7224 */ /* 0x000fe200078e0006 */
[----:B------:R-:W-:Y:S06]  /*1450*/  BRA `(.L_x_226) ;  /* 0x0000000000087947 */ /* 0x000fec0003800000 */
.L_x_227:
[----:B------:R-:W-:Y:S01]  /*1460*/  LOP3.LUT R13, R5, 0x80000, RZ, 0xfc, !PT ;  /* 0x00080000050d7812 */ /* 0x000fe200078efcff */
[----:B------:R-:W-:-:S07]  /*1470*/  IMAD.MOV.U32 R12, RZ, RZ, R4 ;  /* 0x000000ffff0c7224 */ /* 0x000fce00078e0004 */
.L_x_226:
[----:B------:R-:W-:Y:S05]  /*1480*/  BSYNC.RECONVERGENT B2 ;  /* 0x0000000000027941 */ /* 0x000fea0003800200 */
.L_x_224:
[----:B------:R-:W-:Y:S02]  /*1490*/  IMAD.MOV.U32 R21, RZ, RZ, 0x0 ;  /* 0x00000000ff157424 */ /* 0x000fe400078e00ff */
[----:B------:R-:W-:Y:S02]  /*14a0*/  IMAD.MOV.U32 R4, RZ, RZ, R12 ;  /* 0x000000ffff047224 */ /* 0x000fe400078e000c */
[----:B------:R-:W-:Y:S01]  /*14b0*/  IMAD.MOV.U32 R5, RZ, RZ, R13 ;  /* 0x000000ffff057224 */ /* 0x000fe200078e000d */
[----:B------:R-:W-:Y:S06]  /*14c0*/  RET.REL.NODEC R20 `(_Z18FUSION_calculate_TPdS_PiS0_S0_S_S0_S0_bb) ;  /* 0xffffffe814cc7950 */ /* 0x000fec0003c3ffff */
.L_x_229:
        /* <DEDUP_REMOVED lines=11> */
.L_x_360:


//--------------------- .text._Z22FUSION_fields_fuzzyDivPdS_S_S_PiS0_b --------------------------
	.section	.text._Z22FUSION_fields_fuzzyDivPdS_S_S_PiS0_b,"ax",@progbits
	.align	128
        .global         _Z22FUSION_fields_fuzzyDivPdS_S_S_PiS0_b
        .type           _Z22FUSION_fields_fuzzyDivPdS_S_S_PiS0_b,@function
        .size           _Z22FUSION_fields_fuzzyDivPdS_S_S_PiS0_b,(.L_x_361 - _Z22FUSION_fields_fuzzyDivPdS_S_S_PiS0_b)
        .other          _Z22FUSION_fields_fuzzyDivPdS_S_S_PiS0_b,@"STO_CUDA_ENTRY STV_DEFAULT"
_Z22FUSION_fields_fuzzyDivPdS_S_S_PiS0_b:
.text._Z22FUSION_fields_fuzzyDivPdS_S_S_PiS0_b:
        /* <DEDUP_REMOVED lines=19> */
[----:B------:R-:W0:Y:S08]  /*0130*/  LDC.64 R6, c[0x0][0x388] ;  /* 0x0000e200ff067b82 */ /* 0x000e300000000a00 */
[----:B------:R-:W1:Y:S01]  /*0140*/  LDC.64 R8, c[0x0][0x380] ;  /* 0x0000e000ff087b82 */ /* 0x000e620000000a00 */
[----:B0-----:R-:W-:-:S06]  /*0150*/  IMAD.WIDE R6, R0, 0x8, R6 ;  /* 0x0000000800067825 */ /* 0x001fcc00078e0206 */
[----:B------:R-:W2:Y:S01]  /*0160*/  LDG.E.64 R6, desc[UR36][R6.64] ;  /* 0x0000002406067981 */ /* 0x000ea2000c1e1b00 */
[----:B-1----:R-:W-:-:S06]  /*0170*/  IMAD.WIDE R8, R0, 0x8, R8 ;  /* 0x0000000800087825 */ /* 0x002fcc00078e0208 */
[----:B------:R-:W3:Y:S01]  /*0180*/  LDG.E.64 R8, desc[UR36][R8.64] ;  /* 0x0000002408087981 */ /* 0x000ee2000c1e1b00 */
[----:B------:R-:W-:Y:S01]  /*0190*/  IABS R3, R10 ;  /* 0x0000000a00037213 */ /* 0x000fe20000000000 */
[----:B------:R-:W-:Y:S01]  /*01a0*/  IMAD.MOV.U32 R4, RZ, RZ, 0x1 ;  /* 0x00000001ff047424 */ /* 0x000fe200078e00ff */
[----:B------:R-:W-:Y:S02]  /*01b0*/  BSSY.RECONVERGENT B1, `(.L_x_232) ;  /* 0x0000026000017945 */ /* 0x000fe40003800200 */
[----:B------:R-:W0:Y:S08]  /*01c0*/  I2F.RP R11, R3 ;  /* 0x00000003000b7306 */ /* 0x000e300000209400 */
[----:B0-----:R-:W0:Y:S02]  /*01d0*/  MUFU.RCP R11, R11 ;  /* 0x0000000b000b7308 */ /* 0x001e240000001000 */
[----:B0-----:R-:W-:-:S06]  /*01e0*/  VIADD R12, R11, 0xffffffe ;  /* 0x0ffffffe0b0c7836 */ /* 0x001fcc0000000000 */
[----:B------:R0:W1:Y:S02]  /*01f0*/  F2I.FTZ.U32.TRUNC.NTZ R13, R12 ;  /* 0x0000000c000d7305 */ /* 0x000064000021f000 */
[----:B0-----:R-:W-:Y:S02]  /*0200*/  IMAD.MOV.U32 R12, RZ, RZ, RZ ;  /* 0x000000ffff0c7224 */ /* 0x001fe400078e00ff */
[----:B-1----:R-:W-:-:S04]  /*0210*/  IMAD.MOV R18, RZ, RZ, -R13 ;  /* 0x000000ffff127224 */ /* 0x002fc800078e0a0d */
[----:B--2---:R-:W0:Y:S01]  /*0220*/  MUFU.RCP64H R5, R7 ;  /* 0x0000000700057308 */ /* 0x004e220000001800 */
[----:B---3--:R-:W-:Y:S01]  /*0230*/  FSETP.GEU.AND P3, PT, |R9|, 6.5827683646048100446e-37, PT ;  /* 0x036000000900780b */ /* 0x008fe20003f6e200 */
[----:B0-----:R-:W-:-:S08]  /*0240*/  DFMA R14, -R6, R4, 1 ;  /* 0x3ff00000060e742b */ /* 0x001fd00000000104 */
[----:B------:R-:W-:-:S08]  /*0250*/  DFMA R14, R14, R14, R14 ;  /* 0x0000000e0e0e722b */ /* 0x000fd0000000000e */
[----:B------:R-:W-:Y:S01]  /*0260*/  DFMA R4, R4, R14, R4 ;  /* 0x0000000e0404722b */ /* 0x000fe20000000004 */
[----:B------:R-:W-:Y:S01]  /*0270*/  IMAD R15, R18, R3, RZ ;  /* 0x00000003120f7224 */ /* 0x000fe200078e02ff */
[----:B------:R-:W-:Y:S02]  /*0280*/  IABS R14, R10 ;  /* 0x0000000a000e7213 */ /* 0x000fe40000000000 */
[----:B------:R-:W-:Y:S01]  /*0290*/  IABS R18, R0 ;  /* 0x0000000000127213 */ /* 0x000fe20000000000 */
[----:B------:R-:W-:-:S03]  /*02a0*/  IMAD.HI.U32 R11, R13, R15, R12 ;  /* 0x0000000f0d0b7227 */ /* 0x000fc600078e000c */
[----:B------:R-:W-:Y:S01]  /*02b0*/  DFMA R12, -R6, R4, 1 ;  /* 0x3ff00000060c742b */ /* 0x000fe20000000104 */
[----:B------:R-:W-:Y:S02]  /*02c0*/  IMAD.MOV R14, RZ, RZ, -R14 ;  /* 0x000000ffff0e7224 */ /* 0x000fe400078e0a0e */
[----:B------:R-:W-:-:S05]  /*02d0*/  IMAD.HI.U32 R11, R11, R18, RZ ;  /* 0x000000120b0b7227 */ /* 0x000fca00078e00ff */
[----:B------:R-:W-:Y:S01]  /*02e0*/  DFMA R4, R4, R12, R4 ;  /* 0x0000000c0404722b */ /* 0x000fe20000000004 */
[----:B------:R-:W-:-:S05]  /*02f0*/  IMAD R18, R11, R14, R18 ;  /* 0x0000000e0b127224 */ /* 0x000fca00078e0212 */
[----:B------:R-:W-:Y:S02]  /*0300*/  ISETP.GT.U32.AND P0, PT, R3, R18, PT ;  /* 0x000000120300720c */ /* 0x000fe40003f04070 */
[----:B------:R-:W-:-:S08]  /*0310*/  DMUL R12, R8, R4 ;  /* 0x00000004080c7228 */ /* 0x000fd00000000000 */
[----:B------:R-:W-:-:S03]  /*0320*/  DFMA R14, -R6, R12, R8 ;  /* 0x0000000c060e722b */ /* 0x000fc60000000108 */
[----:B------:R-:W-:Y:S01]  /*0330*/  @!P0 IMAD.IADD R18, R18, 0x1, -R3 ;  /* 0x0000000112128824 */ /* 0x000fe200078e0a03 */
[----:B------:R-:W-:-:S04]  /*0340*/  ISETP.GE.AND P0, PT, R0, RZ, PT ;  /* 0x000000ff0000720c */ /* 0x000fc80003f06270 */
[----:B------:R-:W-:Y:S01]  /*0350*/  DFMA R4, R4, R14, R12 ;  /* 0x0000000e0404722b */ /* 0x000fe2000000000c */
[----:B------:R-:W-:-:S09]  /*0360*/  ISETP.GT.U32.AND P1, PT, R3, R18, PT ;  /* 0x000000120300720c */ /* 0x000fd20003f24070 */
[----:B------:R-:W-:-:S04]  /*0370*/  FFMA R11, RZ, R7, R5 ;  /* 0x00000007ff0b7223 */ /* 0x000fc80000000005 */
[----:B------:R-:W-:Y:S01]  /*0380*/  @!P1 IMAD.IADD R18, R18, 0x1, -R3 ;  /* 0x0000000112129824 */ /* 0x000fe200078e0a03 */
[----:B------:R-:W-:Y:S02]  /*0390*/  FSETP.GT.AND P2, PT, |R11|, 1.469367938527859385e-39, PT ;  /* 0x001000000b00780b */ /* 0x000fe40003f44200 */
[----:B------:R-:W-:Y:S01]  /*03a0*/  ISETP.NE.AND P1, PT, R10, RZ, PT ;  /* 0x000000ff0a00720c */ /* 0x000fe20003f25270 */
[----:B------:R-:W-:-:S04]  /*03b0*/  IMAD.MOV.U32 R3, RZ, RZ, R18 ;  /* 0x000000ffff037224 */ /* 0x000fc800078e0012 */
[----:B------:R-:W-:-:S08]  /*03c0*/  @!P0 IMAD.MOV R3, RZ, RZ, -R3 ;  /* 0x000000ffff038224 */ /* 0x000fd000078e0a03 */
[----:B------:R-:W-:Y:S01]  /*03d0*/  @!P1 LOP3.LUT R3, RZ, R10, RZ, 0x33, !PT ;  /* 0x0000000aff039212 */ /* 0x000fe200078e33ff */
[----:B------:R-:W-:Y:S06]  /*03e0*/  @P2 BRA P3, `(.L_x_233) ;  /* 0x0000000000082947 */ /* 0x000fec0001800000 */
[----:B------:R-:W-:-:S07]  /*03f0*/  MOV R12, 0x410 ;  /* 0x00000410000c7802 */ /* 0x000fce0000000f00 */
[----:B------:R-:W-:Y:S05]  /*0400*/  CALL.REL.NOINC `($__internal_8_$__cuda_sm20_div_rn_f64_full) ;  /* 0x0000000400007944 */ /* 0x000fea0003c00000 */
.L_x_233:
[----:B------:R-:W-:Y:S05]  /*0410*/  BSYNC.RECONVERGENT B1 ;  /* 0x0000000000017941 */ /* 0x000fea0003800200 */
.L_x_232:
[----:B------:R-:W0:Y:S08]  /*0420*/  LDC.64 R6, c[0x0][0x398] ;  /* 0x0000e600ff067b82 */ /* 0x000e300000000a00 */
[----:B------:R-:W1:Y:S01]  /*0430*/  LDC.64 R8, c[0x0][0x390] ;  /* 0x0000e400ff087b82 */ /* 0x000e620000000a00 */
[----:B0-----:R-:W-:-:S06]  /*0440*/  IMAD.WIDE R6, R3, 0x8, R6 ;  /* 0x0000000803067825 */ /* 0x001fcc00078e0206 */
[----:B------:R-:W2:Y:S01]  /*0450*/  LDG.E.64 R6, desc[UR36][R6.64] ;  /* 0x0000002406067981 */ /* 0x000ea2000c1e1b00 */
[----:B-1----:R-:W-:Y:S01]  /*0460*/  IMAD.WIDE R8, R0, 0x8, R8 ;  /* 0x0000000800087825 */ /* 0x002fe200078e0208 */
[----:B--2---:R-:W-:-:S07]  /*0470*/  DMUL R4, R6, R4 ;  /* 0x0000000406047228 */ /* 0x004fce0000000000 */
[----:B------:R0:W-:Y:S04]  /*0480*/  STG.E.64 desc[UR36][R8.64], R4 ;  /* 0x0000000408007986 */ /* 0x0001e8000c101b24 */
.L_x_231:
[----:B------:R-:W-:Y:S05]  /*0490*/  BSYNC.RECONVERGENT B0 ;  /* 0x0000000000007941 */ /* 0x000fea0003800200 */
.L_x_230:
        /* <DEDUP_REMOVED lines=15> */
.L_x_234:
        /* <DEDUP_REMOVED lines=9> */
.L_x_237:
        /* <DEDUP_REMOVED lines=13> */
.L_x_236:
        /* <DEDUP_REMOVED lines=9> */
.L_x_235:
        /* <DEDUP_REMOVED lines=8> */
.L_x_238:
[----:B------:R-:W-:Y:S05]  /*0800*/  EXIT ;  /* 0x000000000000794d */ /* 0x000fea0003800000 */
        .weak           $__internal_8_$__cuda_sm20_div_rn_f64_full
        .type           $__internal_8_$__cuda_sm20_div_rn_f64_full,@function
        .size           $__internal_8_$__cuda_sm20_div_rn_f64_full,(.L_x_361 - $__internal_8_$__cuda_sm20_div_rn_f64_full)
$__internal_8_$__cuda_sm20_div_rn_f64_full:
        /* <DEDUP_REMOVED lines=11> */
[----:B------:R-:W-:Y:S01]  /*08c0*/  ISETP.GE.U32.AND P1, PT, R13, R22, PT ;  /* 0x000000160d00720c */ /* 0x000fe20003f26070 */
[----:B------:R-:W-:Y:S02]  /*08d0*/  IMAD.MOV.U32 R23, RZ, RZ, R13 ;  /* 0x000000ffff177224 */ /* 0x000fe400078e000d */
[----:B------:R-:W-:Y:S02]  /*08e0*/  @!P2 LOP3.LUT R18, R7, 0x7ff00000, RZ, 0xc0, !PT ;  /* 0x7ff000000712a812 */ /* 0x000fe400078ec0ff */
[----:B------:R-:W0:Y:S02]  /*08f0*/  MUFU.RCP64H R15, R5 ;  /* 0x00000005000f7308 */ /* 0x000e240000001800 */
[----:B------:R-:W-:Y:S02]  /*0900*/  @!P2 ISETP.GE.U32.AND P3, PT, R13, R18, PT ;  /* 0x000000120d00a20c */ /* 0x000fe40003f66070 */
[----:B------:R-:W-:-:S02]  /*0910*/  @!P0 LOP3.LUT R22, R5, 0x7ff00000, RZ, 0xc0, !PT ;  /* 0x7ff0000005168812 */ /* 0x000fc400078ec0ff */
        /* <DEDUP_REMOVED lines=49> */
.L_x_240:
        /* <DEDUP_REMOVED lines=16> */
.L_x_243:
[----:B------:R-:W-:Y:S01]  /*0d30*/  LOP3.LUT R15, R7, 0x80000, RZ, 0xfc, !PT ;  /* 0x00080000070f7812 */ /* 0x000fe200078efcff */
[----:B------:R-:W-:Y:S01]  /*0d40*/  IMAD.MOV.U32 R14, RZ, RZ, R6 ;  /* 0x000000ffff0e7224 */ /* 0x000fe200078e0006 */
[----:B------:R-:W-:Y:S06]  /*0d50*/  BRA `(.L_x_241) ;  /* 0x0000000000087947 */ /* 0x000fec0003800000 */
.L_x_242:
[----:B------:R-:W-:Y:S01]  /*0d60*/  LOP3.LUT R15, R9, 0x80000, RZ, 0xfc, !PT ;  /* 0x00080000090f7812 */ /* 0x000fe200078efcff */
[----:B------:R-:W-:-:S07]  /*0d70*/  IMAD.MOV.U32 R14, RZ, RZ, R8 ;  /* 0x000000ffff0e7224 */ /* 0x000fce00078e0008 */
.L_x_241:
[----:B------:R-:W-:Y:S05]  /*0d80*/  BSYNC.RECONVERGENT B2 ;  /* 0x0000000000027941 */ /* 0x000fea0003800200 */
.L_x_239:
[----:B------:R-:W-:Y:S02]  /*0d90*/  IMAD.MOV.U32 R13, RZ, RZ, 0x0 ;  /* 0x00000000ff0d7424 */ /* 0x000fe400078e00ff */
[----:B------:R-:W-:Y:S02]  /*0da0*/  IMAD.MOV.U32 R4, RZ, RZ, R14 ;  /* 0x000000ffff047224 */ /* 0x000fe400078e000e */
[----:B------:R-:W-:Y:S01]  /*0db0*/  IMAD.MOV.U32 R5, RZ, RZ, R15 ;  /* 0x000000ffff057224 */ /* 0x000fe200078e000f */
[----:B------:R-:W-:Y:S06]  /*0dc0*/  RET.REL.NODEC R12 `(_Z22FUSION_fields_fuzzyDivPdS_S_S_PiS0_b) ;  /* 0xfffffff00c8c7950 */ /* 0x000fec0003c3ffff */
.L_x_244:
        /* <DEDUP_REMOVED lines=11> */
.L_x_361:


//--------------------- .text._Z26FUSION_activity_fuzzy_normPdS_S_PiS0_S0_b --------------------------
	.section	.text._Z26FUSION_activity_fuzzy_normPdS_S_PiS0_S0_b,"ax",@progbits
	.align	128
        .global         _Z26FUSION_activity_fuzzy_normPdS_S_PiS0_S0_b
        .type           _Z26FUSION_activity_fuzzy_normPdS_S_PiS0_S0_b,@function
        .size           _Z26FUSION_activity_fuzzy_normPdS_S_PiS0_S0_b,(.L_x_381 - _Z26FUSION_activity_fuzzy_normPdS_S_PiS0_S0_b)
        .other          _Z26FUSION_activity_fuzzy_normPdS_S_PiS0_S0_b,@"STO_CUDA_ENTRY STV_DEFAULT"
_Z26FUSION_activity_fuzzy_normPdS_S_PiS0_S0_b:
.text._Z26FUSION_activity_fuzzy_normPdS_S_PiS0_S0_b:
        /* <DEDUP_REMOVED lines=17> */
[----:B0-----:R-:W-:-:S05]  /*0110*/  IMAD.WIDE R4, R0, 0x4, R4 ;  /* 0x0000000400047825 */ /* 0x001fca00078e0204 */
[----:B------:R-:W2:Y:S01]  /*0120*/  LDG.E R3, desc[UR36][R4.64] ;  /* 0x0000002404037981 */ /* 0x000ea2000c1e1900 */
[----:B------:R-:W-:Y:S01]  /*0130*/  BSSY.RECONVERGENT B0, `(.L_x_247) ;  /* 0x0000074000007945 */ /* 0x000fe20003800200 */
[----:B------:R-:W-:Y:S02]  /*0140*/  CS2R R24, SRZ ;  /* 0x0000000000187805 */ /* 0x000fe4000001ff00 */
[----:B--2---:R-:W-:-:S13]  /*0150*/  ISETP.GE.AND P0, PT, R3, 0x1, PT ;  /* 0x000000010300780c */ /* 0x004fda0003f06270 */
[----:B------:R-:W-:Y:S05]  /*0160*/  @!P0 BRA `(.L_x_248) ;  /* 0x0000000400c08947 */ /* 0x000fea0003800000 */
[----:B------:R-:W0:Y:S02]  /*0170*/  LDC.64 R4, c[0x0][0x3a0] ;  /* 0x0000e800ff047b82 */ /* 0x000e240000000a00 */
[----:B0-----:R-:W-:-:S06]  /*0180*/  IMAD.WIDE R4, R0, 0x4, R4 ;  /* 0x0000000400047825 */ /* 0x001fcc00078e0204 */
[----:B------:R0:W5:Y:S01]  /*0190*/  LDG.E R5, desc[UR36][R4.64] ;  /* 0x0000002404057981 */ /* 0x000162000c1e1900 */
[C---:B------:R-:W-:Y:S01]  /*01a0*/  ISETP.GE.U32.AND P1, PT, R3.reuse, 0x10, PT ;  /* 0x000000100300780c */ /* 0x040fe20003f26070 */
[----:B------:R-:W-:Y:S01]  /*01b0*/  BSSY.RECONVERGENT B2, `(.L_x_249) ;  /* 0x0000032000027945 */ /* 0x000fe20003800200 */
[----:B------:R-:W-:Y:S01]  /*01c0*/  LOP3.LUT R17, R3, 0xf, RZ, 0xc0, !PT ;  /* 0x0000000f03117812 */ /* 0x000fe200078ec0ff */
[----:B------:R-:W-:Y:S01]  /*01d0*/  IMAD.MOV.U32 R26, RZ, RZ, RZ ;  /* 0x000000ffff1a7224 */ /* 0x000fe200078e00ff */
[----:B------:R-:W-:Y:S02]  /*01e0*/  CS2R R24, SRZ ;  /* 0x0000000000187805 */ /* 0x000fe4000001ff00 */
[----:B------:R-:W-:-:S07]  /*01f0*/  ISETP.NE.AND P0, PT, R17, RZ, PT ;  /* 0x000000ff1100720c */ /* 0x000fce0003f05270 */
[----:B0-----:R-:W-:Y:S06]  /*0200*/  @!P1 BRA `(.L_x_250) ;  /* 0x0000000000b09947 */ /* 0x001fec0003800000 */
[----:B------:R-:W0:Y:S01]  /*0210*/  LDC.64 R6, c[0x0][0x380] ;  /* 0x0000e000ff067b82 */ /* 0x000e220000000a00 */
[----:B------:R-:W-:Y:S01]  /*0220*/  LOP3.LUT R26, R3, 0x7ffffff0, RZ, 0xc0, !PT ;  /* 0x7ffffff0031a7812 */ /* 0x000fe200078ec0ff */
[----:B-----5:R-:W-:Y:S01]  /*0230*/  IMAD.MOV.U32 R4, RZ, RZ, R5 ;  /* 0x000000ffff047224 */ /* 0x020fe200078e0005 */
[----:B------:R-:W-:-:S03]  /*0240*/  CS2R R24, SRZ ;  /* 0x0000000000187805 */ /* 0x000fc6000001ff00 */
[----:B------:R-:W-:Y:S01]  /*0250*/  IMAD.MOV R27, RZ, RZ, -R26 ;  /* 0x000000ffff1b7224 */ /* 0x000fe200078e0a1a */
[----:B0-----:R-:W-:-:S05]  /*0260*/  IADD3 R6, P1, PT, R6, 0x40, RZ ;  /* 0x0000004006067810 */ /* 0x001fca0007f3e0ff */
[----:B------:R-:W-:-:S08]  /*0270*/  IMAD.X R7, RZ, RZ, R7, P1 ;  /* 0x000000ffff077224 */ /* 0x000fd000008e0607 */
.L_x_251:
[----:B------:R-:W-:-:S05]  /*0280*/  IMAD.WIDE R22, R4, 0x8, R6 ;  /* 0x0000000804167825 */ /* 0x000fca00078e0206 */
[----:B------:R-:W2:Y:S04]  /*0290*/  LDG.E.64 R12, desc[UR36][R22.64+-0x40] ;  /* 0xffffc024160c7981 */ /* 0x000ea8000c1e1b00 */
[----:B------:R-:W3:Y:S04]  /*02a0*/  LDG.E.64 R10, desc[UR36][R22.64+-0x38] ;  /* 0xffffc824160a7981 */ /* 0x000ee8000c1e1b00 */
[----:B------:R-:W4:Y:S04]  /*02b0*/  LDG.E.64 R8, desc[UR36][R22.64+-0x30] ;  /* 0xffffd02416087981 */ /* 0x000f28000c1e1b00 */
[----:B------:R-:W5:Y:S04]  /*02c0*/  LDG.E.64 R18, desc[UR36][R22.64+-0x28] ;  /* 0xffffd82416127981 */ /* 0x000f68000c1e1b00 */
[----:B------:R-:W5:Y:S04]  /*02d0*/  LDG.E.64 R20, desc[UR36][R22.64+-0x20] ;  /* 0xffffe02416147981 */ /* 0x000f68000c1e1b00 */
[----:B------:R-:W5:Y:S01]  /*02e0*/  LDG.E.64 R14, desc[UR36][R22.64+-0x18] ;  /* 0xffffe824160e7981 */ /* 0x000f62000c1e1b00 */
[----:B--2---:R-:W-:-:S03]  /*02f0*/  DADD R12, R12, R24 ;  /* 0x000000000c0c7229 */ /* 0x004fc60000000018 */
[----:B------:R-:W2:Y:S05]  /*0300*/  LDG.E.64 R24, desc[UR36][R22.64+0x38] ;  /* 0x0000382416187981 */ /* 0x000eaa000c1e1b00 */
[----:B---3--:R-:W-:Y:S02]  /*0310*/  DADD R10, R12, R10 ;  /* 0x000000000c0a7229 */ /* 0x008fe4000000000a */
[----:B------:R-:W3:Y:S06]  /*0320*/  LDG.E.64 R12, desc[UR36][R22.64+-0x10] ;  /* 0xfffff024160c7981 */ /* 0x000eec000c1e1b00 */
[----:B----4-:R-:W-:-:S02]  /*0330*/  DADD R8, R10, R8 ;  /* 0x000000000a087229 */ /* 0x010fc40000000008 */
[----:B------:R-:W4:Y:S06]  /*0340*/  LDG.E.64 R10, desc[UR36][R22.64+-0x8] ;  /* 0xfffff824160a7981 */ /* 0x000f2c000c1e1b00 */
[----:B-----5:R-:W-:Y:S02]  /*0350*/  DADD R18, R8, R18 ;  /* 0x0000000008127229 */ /* 0x020fe40000000012 */
[----:B------:R-:W5:Y:S06]  /*0360*/  LDG.E.64 R8, desc[UR36][R22.64] ;  /* 0x0000002416087981 */ /* 0x000f6c000c1e1b00 */
[----:B------:R-:W-:-:S02]  /*0370*/  DADD R20, R18, R20 ;  /* 0x0000000012147229 */ /* 0x000fc40000000014 */
[----:B------:R-:W2:Y:S06]  /*0380*/  LDG.E.64 R18, desc[UR36][R22.64+0x8] ;  /* 0x0000082416127981 */ /* 0x000eac000c1e1b00 */
[----:B------:R-:W-:Y:S02]  /*0390*/  DADD R14, R20, R14 ;  /* 0x00000000140e7229 */ /* 0x000fe4000000000e */
[----:B------:R-:W2:Y:S06]  /*03a0*/  LDG.E.64 R20, desc[UR36][R22.64+0x10] ;  /* 0x0000102416147981 */ /* 0x000eac000c1e1b00 */
[----:B---3--:R-:W-:-:S02]  /*03b0*/  DADD R12, R14, R12 ;  /* 0x000000000e0c7229 */ /* 0x008fc4000000000c */
[----:B------:R-:W3:Y:S06]  /*03c0*/  LDG.E.64 R14, desc[UR36][R22.64+0x18] ;  /* 0x00001824160e7981 */ /* 0x000eec000c1e1b00 */
[----:B----4-:R-:W-:Y:S02]  /*03d0*/  DADD R10, R12, R10 ;  /* 0x000000000c0a7229 */ /* 0x010fe4000000000a */
[----:B------:R-:W4:Y:S06]  /*03e0*/  LDG.E.64 R12, desc[UR36][R22.64+0x20] ;  /* 0x00002024160c7981 */ /* 0x000f2c000c1e1b00 */
[----:B-----5:R-:W-:-:S02]  /*03f0*/  DADD R8, R10, R8 ;  /* 0x000000000a087229 */ /* 0x020fc40000000008 */
[----:B------:R-:W5:Y:S06]  /*0400*/  LDG.E.64 R10, desc[UR36][R22.64+0x28] ;  /* 0x00002824160a7981 */ /* 0x000f6c000c1e1b00 */
[----:B--2---:R-:W-:Y:S02]  /*0410*/  DADD R18, R8, R18 ;  /* 0x0000000008127229 */ /* 0x004fe40000000012 */
[----:B------:R-:W2:Y:S06]  /*0420*/  LDG.E.64 R8, desc[UR36][R22.64+0x30] ;  /* 0x0000302416087981 */ /* 0x000eac000c1e1b00 */
[----:B------:R-:W-:Y:S01]  /*0430*/  DADD R18, R18, R20 ;  /* 0x0000000012127229 */ /* 0x000fe20000000014 */
[----:B------:R-:W-:-:S04]  /*0440*/  IADD3 R27, PT, PT, R27, 0x10, RZ ;  /* 0x000000101b1b7810 */ /* 0x000fc80007ffe0ff */
[----:B------:R-:W-:Y:S01]  /*0450*/  ISETP.NE.AND P1, PT, R27, RZ, PT ;  /* 0x000000ff1b00720c */ /* 0x000fe20003f25270 */
[----:B------:R-:W-:Y:S02]  /*0460*/  VIADD R4, R4, 0x10 ;  /* 0x0000001004047836 */ /* 0x000fe40000000000 */
[----:B---3--:R-:W-:-:S08]  /*0470*/  DADD R14, R18, R14 ;  /* 0x00000000120e7229 */ /* 0x008fd0000000000e */
[----:B----4-:R-:W-:-:S08]  /*0480*/  DADD R12, R14, R12 ;  /* 0x000000000e0c7229 */ /* 0x010fd0000000000c */
[----:B-----5:R-:W-:-:S08]  /*0490*/  DADD R10, R12, R10 ;  /* 0x000000000c0a7229 */ /* 0x020fd0000000000a */
[----:B--2---:R-:W-:-:S08]  /*04a0*/  DADD R8, R10, R8 ;  /* 0x000000000a087229 */ /* 0x004fd00000000008 */
[----:B------:R-:W-:Y:S01]  /*04b0*/  DADD R24, R8, R24 ;  /* 0x0000000008187229 */ /* 0x000fe20000000018 */
[----:B------:R-:W-:Y:S10]  /*04c0*/  @P1 BRA `(.L_x_251) ;  /* 0xfffffffc006c1947 */ /* 0x000ff4000383ffff */
.L_x_250:
[----:B------:R-:W-:Y:S05]  /*04d0*/  BSYNC.RECONVERGENT B2 ;  /* 0x0000000000027941 */ /* 0x000fea0003800200 */
.L_x_249:
[----:B------:R-:W-:Y:S05]  /*04e0*/  @!P0 BRA `(.L_x_248) ;  /* 0x0000000000e08947 */ /* 0x000fea0003800000 */
[----:B------:R-:W-:Y:S01]  /*04f0*/  ISETP.GE.U32.AND P0, PT, R17, 0x8, PT ;  /* 0x000000081100780c */ /* 0x000fe20003f06070 */
[----:B------:R-:W-:Y:S01]  /*0500*/  BSSY.RECONVERGENT B2, `(.L_x_252) ;  /* 0x0000018000027945 */ /* 0x000fe20003800200 */
[----:B------:R-:W-:-:S04]  /*0510*/  LOP3.LUT R4, R3, 0x7, RZ, 0xc0, !PT ;  /* 0x0000000703047812 */ /* 0x000fc800078ec0ff */
[----:B------:R-:W-:-:S07]  /*0520*/  ISETP.NE.AND P1, PT, R4, RZ, PT ;  /* 0x000000ff0400720c */ /* 0x000fce0003f25270 */
[----:B------:R-:W-:Y:S06]  /*0530*/  @!P0 BRA `(.L_x_253) ;  /* 0x0000000000508947 */ /* 0x000fec0003800000 */
[----:B------:R-:W0:Y:S01]  /*0540*/  LDC.64 R28, c[0x0][0x380] ;  /* 0x0000e000ff1c7b82 */ /* 0x000e220000000a00 */
[----:B-----5:R-:W-:-:S04]  /*0550*/  IMAD.IADD R7, R5, 0x1, R26 ;  /* 0x0000000105077824 */ /* 0x020fc800078e021a */
[----:B0-----:R-:W-:-:S05]  /*0560*/  IMAD.WIDE R28, R7, 0x8, R28 ;  /* 0x00000008071c7825 */ /* 0x001fca00078e021c */
[----:B------:R-:W2:Y:S04]  /*0570*/  LDG.E.64 R22, desc[UR36][R28.64] ;  /* 0x000000241c167981 */ /* 0x000ea8000c1e1b00 */
[----:B------:R-:W3:Y:S04]  /*0580*/  LDG.E.64 R6, desc[UR36][R28.64+0x8] ;  /* 0x000008241c067981 */ /* 0x000ee8000c1e1b00 */
[----:B------:R-:W4:Y:S04]  /*0590*/  LDG.E.64 R8, desc[UR36][R28.64+0x10] ;  /* 0x000010241c087981 */ /* 0x000f28000c1e1b00 */
[----:B------:R-:W4:Y:S04]  /*05a0*/  LDG.E.64 R10, desc[UR36][R28.64+0x18] ;  /* 0x000018241c0a7981 */ /* 0x000f28000c1e1b00 */
[----:B------:R-:W4:Y:S04]  /*05b0*/  LDG.E.64 R12, desc[UR36][R28.64+0x20] ;  /* 0x000020241c0c7981 */ /* 0x000f28000c1e1b00 */
[----:B------:R-:W4:Y:S04]  /*05c0*/  LDG.E.64 R14, desc[UR36][R28.64+0x28] ;  /* 0x000028241c0e7981 */ /* 0x000f28000c1e1b00 */
[----:B------:R-:W4:Y:S04]  /*05d0*/  LDG.E.64 R18, desc[UR36][R28.64+0x30] ;  /* 0x000030241c127981 */ /* 0x000f28000c1e1b00 */
[----:B------:R-:W4:Y:S01]  /*05e0*/  LDG.E.64 R20, desc[UR36][R28.64+0x38] ;  /* 0x000038241c147981 */ /* 0x000f22000c1e1b00 */
[----:B------:R-:W-:Y:S01]  /*05f0*/  VIADD R26, R26, 0x8 ;  /* 0x000000081a1a7836 */ /* 0x000fe20000000000 */
[----:B--2---:R-:W-:-:S08]  /*0600*/  DADD R22, R24, R22 ;  /* 0x0000000018167229 */ /* 0x004fd00000000016 */
[----:B---3--:R-:W-:-:S08]  /*0610*/  DADD R6, R22, R6 ;  /* 0x0000000016067229 */ /* 0x008fd00000000006 */
[----:B----4-:R-:W-:-:S08]  /*0620*/  DADD R6, R6, R8 ;  /* 0x0000000006067229 */ /* 0x010fd00000000008 */
[----:B------:R-:W-:-:S08]  /*0630*/  DADD R6, R6, R10 ;  /* 0x0000000006067229 */ /* 0x000fd0000000000a */
[----:B------:R-:W-:-:S08]  /*0640*/  DADD R6, R6, R12 ;  /* 0x0000000006067229 */ /* 0x000fd0000000000c */
[----:B------:R-:W-:-:S08]  /*0650*/  DADD R6, R6, R14 ;  /* 0x0000000006067229 */ /* 0x000fd0000000000e */
[----:B------:R-:W-:-:S08]  /*0660*/  DADD R6, R6, R18 ;  /* 0x0000000006067229 */ /* 0x000fd00000000012 */
[----:B------:R-:W-:-:S11]  /*0670*/  DADD R24, R6, R20 ;  /* 0x0000000006187229 */ /* 0x000fd60000000014 */
.L_x_253:
[----:B------:R-:W-:Y:S05]  /*0680*/  BSYNC.RECONVERGENT B2 ;  /* 0x0000000000027941 */ /* 0x000fea0003800200 */
.L_x_252:
        /* <DEDUP_REMOVED lines=12> */
[----:B------:R-:W4:Y:S01]  /*0750*/  LDG.E.64 R14, desc[UR36][R6.64+0x18] ;  /* 0x00001824060e7981 */ /* 0x000f22000c1e1b00 */
[----:B------:R-:W-:Y:S01]  /*0760*/  VIADD R26, R26, 0x4 ;  /* 0x000000041a1a7836 */ /* 0x000fe20000000000 */
[----:B--2---:R-:W-:-:S08]  /*0770*/  DADD R8, R24, R8 ;  /* 0x0000000018087229 */ /* 0x004fd00000000008 */
[----:B---3--:R-:W-:-:S08]  /*0780*/  DADD R8, R8, R10 ;  /* 0x0000000008087229 */ /* 0x008fd0000000000a */
[----:B----4-:R-:W-:-:S08]  /*0790*/  DADD R8, R8, R12 ;  /* 0x0000000008087229 */ /* 0x010fd0000000000c */
[----:B------:R-:W-:-:S11]  /*07a0*/  DADD R24, R8, R14 ;  /* 0x0000000008187229 */ /* 0x000fd6000000000e */
.L_x_255:
[----:B------:R-:W-:Y:S05]  /*07b0*/  BSYNC.RECONVERGENT B2 ;  /* 0x0000000000027941 */ /* 0x000fea0003800200 */
.L_x_254:
[----:B------:R-:W-:Y:S05]  /*07c0*/  @!P1 BRA `(.L_x_248) ;  /* 0x0000000000289947 */ /* 0x000fea0003800000 */
[----:B------:R-:W0:Y:S01]  /*07d0*/  LDC.64 R6, c[0x0][0x380] ;  /* 0x0000e000ff067b82 */ /* 0x000e220000000a00 */
[----:B-----5:R-:W-:Y:S01]  /*07e0*/  IADD3 R9, PT, PT, R5, R26, RZ ;  /* 0x0000001a05097210 */ /* 0x020fe20007ffe0ff */
[----:B------:R-:W-:-:S07]  /*07f0*/  IMAD.MOV R3, RZ, RZ, -R3 ;  /* 0x000000ffff037224 */ /* 0x000fce00078e0a03 */
.L_x_256:
[----:B0-----:R-:W-:-:S06]  /*0800*/  IMAD.WIDE R4, R9, 0x8, R6 ;  /* 0x0000000809047825 */ /* 0x001fcc00078e0206 */
[----:B------:R-:W2:Y:S01]  /*0810*/  LDG.E.64 R4, desc[UR36][R4.64] ;  /* 0x0000002404047981 */ /* 0x000ea2000c1e1b00 */
[----:B------:R-:W-:Y:S02]  /*0820*/  VIADD R3, R3, 0x1 ;  /* 0x0000000103037836 */ /* 0x000fe40000000000 */
[----:B------:R-:W-:-:S03]  /*0830*/  VIADD R9, R9, 0x1 ;  /* 0x0000000109097836 */ /* 0x000fc60000000000 */
[----:B------:R-:W-:Y:S01]  /*0840*/  ISETP.NE.AND P0, PT, R3, RZ, PT ;  /* 0x000000ff0300720c */ /* 0x000fe20003f05270 */
[----:B--2---:R-:W-:-:S12]  /*0850*/  DADD R24, R4, R24 ;  /* 0x0000000004187229 */ /* 0x004fd80000000018 */
[----:B------:R-:W-:Y:S05]  /*0860*/  @P0 BRA `(.L_x_256) ;  /* 0xfffffffc00e40947 */ /* 0x000fea000383ffff */
.L_x_248:
[----:B------:R-:W-:Y:S05]  /*0870*/  BSYNC.RECONVERGENT B0 ;  /* 0x0000000000007941 */ /* 0x000fea0003800200 */
.L_x_247:
[----:B------:R-:W0:Y:S01]  /*0880*/  LDCU.64 UR4, c[0x0][0x390] ;  /* 0x00007200ff0477ac */ /* 0x000e220008000a00 */
[----:B------:R-:W1:Y:S01]  /*0890*/  LDC.64 R6, c[0x0][0x388] ;  /* 0x0000e200ff067b82 */ /* 0x000e620000000a00 */
[----:B0-----:R-:W-:-:S04]  /*08a0*/  UISETP.NE.U32.AND UP0, UPT, UR4, URZ, UPT ;  /* 0x000000ff0400728c */ /* 0x001fc8000bf05070 */
[----:B------:R-:W-:Y:S01]  /*08b0*/  UISETP.NE.AND.EX UP0, UPT, UR5, URZ, UPT, UP0 ;  /* 0x000000ff0500728c */ /* 0x000fe2000bf05300 */
[----:B-1----:R-:W-:-:S08]  /*08c0*/  IMAD.WIDE R6, R0, 0x8, R6 ;  /* 0x0000000800067825 */ /* 0x002fd000078e0206 */
[----:B------:R-:W-:Y:S05]  /*08d0*/  BRA.U !UP0, `(.L_x_257) ;  /* 0x0000000108107547 */ /* 0x000fea000b800000 */
[----:B-----5:R-:W0:Y:S02]  /*08e0*/  LDC.64 R4, c[0x0][0x390] ;  /* 0x0000e400ff047b82 */ /* 0x020e240000000a00 */
[----:B0-----:R-:W-:-:S06]  /*08f0*/  IMAD.WIDE R4, R0, 0x8, R4 ;  /* 0x0000000800047825 */ /* 0x001fcc00078e0204 */
[----:B------:R-:W2:Y:S02]  /*0900*/  LDG.E.64 R4, desc[UR36][R4.64] ;  /* 0x0000002404047981 */ /* 0x000ea4000c1e1b00 */
[----:B--2---:R-:W-:-:S11]  /*0910*/  DADD R24, R24, R4 ;  /* 0x0000000018187229 */ /* 0x004fd60000000004 */
.L_x_257:
[----:B------:R0:W-:Y:S02]  /*0920*/  STG.E.64 desc[UR36][R6.64], R24 ;  /* 0x0000001806007986 */ /* 0x0001e4000c101b24 */
.L_x_246:
[----:B------:R-:W-:Y:S05]  /*0930*/  BSYNC.RECONVERGENT B1 ;  /* 0x0000000000017941 */ /* 0x000fea0003800200 */
.L_x_245:
        /* <DEDUP_REMOVED lines=12> */
[----:B0----5:R-:W-:-:S07]  /*0a00*/  MOV R5, UR5 ;  /* 0x0000000500057c02 */ /* 0x021fce0008000f00 */
[----:B------:R-:W-:-:S07]  /*0a10*/  LEPC R20, `(.L_x_258) ;  /* 0x000000001014794e */ /* 0x000fce0000000000 */
[----:B--2---:R-:W-:Y:S05]  /*0a20*/  CALL.ABS.NOINC R8 ;  /* 0x0000000008007343 */ /* 0x004fea0003c00000 */
.L_x_258:
[----:B------:R-:W0:Y:S02]  /*0a30*/  LDC.64 R4, c[0x0][0x3a8] ;  /* 0x0000ea00ff047b82 */ /* 0x000e240000000a00 */
[----:B0-----:R-:W2:Y:S02]  /*0a40*/  LDG.E R4, desc[UR36][R4.64] ;  /* 0x0000002404047981 */ /* 0x001ea4000c1e1900 */
[----:B--2---:R-:W-:-:S13]  /*0a50*/  ISETP.GE.AND P0, PT, R4, 0x1, PT ;  /* 0x000000010400780c */ /* 0x004fda0003f06270 */
[----:B------:R-:W-:Y:S05]  /*0a60*/  @!P0 BRA `(.L_x_259) ;  /* 0x0000000000548947 */ /* 0x000fea0003800000 */
[----:B------:R-:W-:Y:S01]  /*0a70*/  BSSY.RECONVERGENT B6, `(.L_x_259) ;  /* 0x0000014000067945 */ /* 0x000fe20003800200 */
[----:B------:R-:W-:-:S07]  /*0a80*/  IMAD.MOV.U32 R17, RZ, RZ, RZ ;  /* 0x000000ffff117224 */ /* 0x000fce00078e00ff */
.L_x_261:
        /* <DEDUP_REMOVED lines=13> */
.L_x_260:
[----:B------:R-:W0:Y:S02]  /*0b60*/  LDC.64 R4, c[0x0][0x3a8] ;  /* 0x0000ea00ff047b82 */ /* 0x000e240000000a00 */
[----:B0-----:R-:W2:Y:S01]  /*0b70*/  LDG.E R4, desc[UR36][R4.64] ;  /* 0x0000002404047981 */ /* 0x001ea2000c1e1900 */
[----:B------:R-:W-:-:S05]  /*0b80*/  VIADD R17, R17, 0x1 ;  /* 0x0000000111117836 */ /* 0x000fca0000000000 */
[----:B--2---:R-:W-:-:S13]  /*0b90*/  ISETP.GE.AND P0, PT, R17, R4, PT ;  /* 0x000000041100720c */ /* 0x004fda0003f06270 */
[----:B------:R-:W-:Y:S05]  /*0ba0*/  @!P0 BRA `(.L_x_261) ;  /* 0xfffffffc00b88947 */ /* 0x000fea000383ffff */
[----:B------:R-:W-:Y:S05]  /*0bb0*/  BSYNC.RECONVERGENT B6 ;  /* 0x0000000000067941 */ /* 0x000fea0003800200 */
.L_x_259:
        /* <DEDUP_REMOVED lines=8> */
.L_x_262:
[----:B------:R-:W-:Y:S05]  /*0c40*/  EXIT ;  /* 0x000000000000794d */ /* 0x000fea0003800000 */
.L_x_263:
        /* <DEDUP_REMOVED lines=11> */
.L_x_381:


//--------------------- .text._Z24FUSION_fields_fuzzy_normPdS_S_PiS0_S0_S0_b --------------------------
	.section	.text._Z24FUSION_fields_fuzzy_normPdS_S_PiS0_S0_S0_b,"ax",@progbits
	.align	128
        .global         _Z24FUSION_fields_fuzzy_normPdS_S_PiS0_S0_S0_b
        .type           _Z24FUSION_fields_fuzzy_normPdS_S_PiS0_S0_S0_b,@function
        .size           _Z24FUSION_fields_fuzzy_normPdS_S_PiS0_S0_S0_b,(.L_x_362 - _Z24FUSION_fields_fuzzy_normPdS_S_PiS0_S0_S0_b)
        .other          _Z24FUSION_fields_fuzzy_normPdS_S_PiS0_S0_S0_b,@"STO_CUDA_ENTRY STV_DEFAULT"
_Z24FUSION_fields_fuzzy_normPdS_S_PiS0_S0_S0_b:
.text._Z24FUSION_fields_fuzzy_normPdS_S_PiS0_S0_S0_b:
        /* <DEDUP_REMOVED lines=41> */
[----:B------:R-:W-:-:S05]  /*0290*/  @!P0 LOP3.LUT R3, RZ, R7, RZ, 0x33, !PT ;  /* 0x00000007ff038212 */ /* 0x000fca00078e33ff */
[----:B0-----:R-:W-:-:S06]  /*02a0*/  IMAD.WIDE R4, R3, 0x4, R4 ;  /* 0x0000000403047825 */ /* 0x001fcc00078e0204 */
[----:B------:R-:W2:Y:S01]  /*02b0*/  LDG.E R4, desc[UR36][R4.64] ;  /* 0x0000002404047981 */ /* 0x000ea2000c1e1900 */
[----:B------:R-:W-:Y:S01]  /*02c0*/  BSSY.RECONVERGENT B0, `(.L_x_266) ;  /* 0x0000074000007945 */ /* 0x000fe20003800200 */
[----:B------:R-:W-:Y:S02]  /*02d0*/  CS2R R24, SRZ ;  /* 0x0000000000187805 */ /* 0x000fe4000001ff00 */
[----:B--2---:R-:W-:-:S13]  /*02e0*/  ISETP.GE.AND P0, PT, R4, 0x1, PT ;  /* 0x000000010400780c */ /* 0x004fda0003f06270 */
[----:B------:R-:W-:Y:S05]  /*02f0*/  @!P0 BRA `(.L_x_267) ;  /* 0x0000000400c08947 */ /* 0x000fea0003800000 */
[----:B------:R-:W0:Y:S02]  /*0300*/  LDC.64 R6, c[0x0][0x3a0] ;  /* 0x0000e800ff067b82 */ /* 0x000e240000000a00 */
[----:B0-----:R-:W-:-:S05]  /*0310*/  IMAD.WIDE R6, R0, 0x4, R6 ;  /* 0x0000000400067825 */ /* 0x001fca00078e0206 */
        /* <DEDUP_REMOVED lines=15> */
.L_x_270:
        /* <DEDUP_REMOVED lines=28> */
[----:B------:R-:W-:-:S05]  /*05d0*/  VIADD R27, R27, 0x10 ;  /* 0x000000101b1b7836 */ /* 0x000fca0000000000 */
[----:B------:R-:W-:Y:S01]  /*05e0*/  ISETP.NE.AND P0, PT, R27, RZ, PT ;  /* 0x000000ff1b00720c */ /* 0x000fe20003f05270 */
[----:B------:R-:W-:Y:S01]  /*05f0*/  VIADD R5, R5, 0x10 ;  /* 0x0000001005057836 */ /* 0x000fe20000000000 */
[----:B---3--:R-:W-:-:S08]  /*0600*/  DADD R14, R18, R14 ;  /* 0x00000000120e7229 */ /* 0x008fd0000000000e */
[----:B----4-:R-:W-:-:S08]  /*0610*/  DADD R12, R14, R12 ;  /* 0x000000000e0c7229 */ /* 0x010fd0000000000c */
[----:B-----5:R-:W-:-:S08]  /*0620*/  DADD R10, R12, R10 ;  /* 0x000000000c0a7229 */ /* 0x020fd0000000000a */
[----:B--2---:R-:W-:-:S08]  /*0630*/  DADD R8, R10, R8 ;  /* 0x000000000a087229 */ /* 0x004fd00000000008 */
[----:B------:R-:W-:Y:S01]  /*0640*/  DADD R24, R8, R24 ;  /* 0x0000000008187229 */ /* 0x000fe20000000018 */
[----:B------:R-:W-:Y:S10]  /*0650*/  @P0 BRA `(.L_x_270) ;  /* 0xfffffffc006c0947 */ /* 0x000ff4000383ffff */
.L_x_269:
[----:B------:R-:W-:Y:S05]  /*0660*/  BSYNC.RECONVERGENT B2 ;  /* 0x0000000000027941 */ /* 0x000fea0003800200 */
.L_x_268:
        /* <DEDUP_REMOVED lines=26> */
.L_x_272:
[----:B------:R-:W-:Y:S05]  /*0810*/  BSYNC.RECONVERGENT B2 ;  /* 0x0000000000027941 */ /* 0x000fea0003800200 */
.L_x_271:
        /* <DEDUP_REMOVED lines=18> */
.L_x_274:
[----:B------:R-:W-:Y:S05]  /*0940*/  BSYNC.RECONVERGENT B2 ;  /* 0x0000000000027941 */ /* 0x000fea0003800200 */
.L_x_273:
[----:B------:R-:W-:Y:S05]  /*0950*/  @!P1 BRA `(.L_x_267) ;  /* 0x0000000000289947 */ /* 0x000fea0003800000 */
[----:B------:R-:W0:Y:S01]  /*0960*/  LDC.64 R8, c[0x0][0x380] ;  /* 0x0000e000ff087b82 */ /* 0x000e220000000a00 */
[----:B-----5:R-:W-:Y:S02]  /*0970*/  IMAD.IADD R17, R17, 0x1, R28 ;  /* 0x0000000111117824 */ /* 0x020fe400078e021c */
[----:B------:R-:W-:-:S07]  /*0980*/  IMAD.MOV R12, RZ, RZ, -R12 ;  /* 0x000000ffff0c7224 */ /* 0x000fce00078e0a0c */
.L_x_275:
[----:B0-----:R-:W-:-:S06]  /*0990*/  IMAD.WIDE R6, R17, 0x8, R8 ;  /* 0x0000000811067825 */ /* 0x001fcc00078e0208 */
[----:B------:R-:W2:Y:S01]  /*09a0*/  LDG.E.64 R6, desc[UR36][R6.64] ;  /* 0x0000002406067981 */ /* 0x000ea2000c1e1b00 */
[----:B------:R-:W-:Y:S02]  /*09b0*/  VIADD R12, R12, 0x1 ;  /* 0x000000010c0c7836 */ /* 0x000fe40000000000 */
[----:B------:R-:W-:-:S03]  /*09c0*/  VIADD R17, R17, 0x1 ;  /* 0x0000000111117836 */ /* 0x000fc60000000000 */
[----:B------:R-:W-:Y:S01]  /*09d0*/  ISETP.NE.AND P0, PT, R12, RZ, PT ;  /* 0x000000ff0c00720c */ /* 0x000fe20003f05270 */
[----:B--2---:R-:W-:-:S12]  /*09e0*/  DADD R24, R6, R24 ;  /* 0x0000000006187229 */ /* 0x004fd80000000018 */
[----:B------:R-:W-:Y:S05]  /*09f0*/  @P0 BRA `(.L_x_275) ;  /* 0xfffffffc00e40947 */ /* 0x000fea000383ffff */
.L_x_267:
[----:B------:R-:W-:Y:S05]  /*0a00*/  BSYNC.RECONVERGENT B0 ;  /* 0x0000000000007941 */ /* 0x000fea0003800200 */
.L_x_266:
[----:B------:R-:W0:Y:S02]  /*0a10*/  LDCU.64 UR4, c[0x0][0x390] ;  /* 0x00007200ff0477ac */ /* 0x000e240008000a00 */
[----:B0-----:R-:W-:-:S04]  /*0a20*/  ISETP.NE.U32.AND P0, PT, RZ, UR4, PT ;  /* 0x00000004ff007c0c */ /* 0x001fc8000bf05070 */
[----:B------:R-:W-:-:S13]  /*0a30*/  ISETP.NE.AND.EX P0, PT, RZ, UR5, PT, P0 ;  /* 0x00000005ff007c0c */ /* 0x000fda000bf05300 */
[----:B------:R-:W0:Y:S02]  /*0a40*/  @P0 LDC.64 R6, c[0x0][0x390] ;  /* 0x0000e400ff060b82 */ /* 0x000e240000000a00 */
[----:B0-----:R-:W-:-:S06]  /*0a50*/  @P0 IMAD.WIDE R6, R3, 0x8, R6 ;  /* 0x0000000803060825 */ /* 0x001fcc00078e0206 */
[----:B------:R-:W2:Y:S01]  /*0a60*/  @P0 LDG.E.64 R6, desc[UR36][R6.64] ;  /* 0x0000002406060981 */ /* 0x000ea2000c1e1b00 */
[----:B------:R-:W0:Y:S01]  /*0a70*/  I2F.F64 R8, R4 ;  /* 0x0000000400087312 */ /* 0x000e220000201c00 */
[----:B------:R-:W-:Y:S01]  /*0a80*/  IMAD.MOV.U32 R10, RZ, RZ, 0x1 ;  /* 0x00000001ff0a7424 */ /* 0x000fe200078e00ff */
[----:B------:R-:W-:Y:S06]  /*0a90*/  BSSY.RECONVERGENT B0, `(.L_x_276) ;  /* 0x0000013000007945 */ /* 0x000fec0003800200 */
[----:B0-----:R-:W0:Y:S02]  /*0aa0*/  MUFU.RCP64H R11, R9 ;  /* 0x00000009000b7308 */ /* 0x001e240000001800 */
[----:B0-----:R-:W-:-:S08]  /*0ab0*/  DFMA R12, -R8, R10, 1 ;  /* 0x3ff00000080c742b */ /* 0x001fd0000000010a */
[----:B------:R-:W-:-:S08]  /*0ac0*/  DFMA R12, R12, R12, R12 ;  /* 0x0000000c0c0c722b */ /* 0x000fd0000000000c */
[----:B------:R-:W-:-:S08]  /*0ad0*/  DFMA R12, R10, R12, R10 ;  /* 0x0000000c0a0c722b */ /* 0x000fd0000000000a */
[----:B------:R-:W-:-:S08]  /*0ae0*/  DFMA R10, -R8, R12, 1 ;  /* 0x3ff00000080a742b */ /* 0x000fd0000000010c */
[----:B------:R-:W-:Y:S02]  /*0af0*/  DFMA R10, R12, R10, R12 ;  /* 0x0000000a0c0a722b */ /* 0x000fe4000000000c */
[----:B--2---:R-:W-:-:S08]  /*0b00*/  @P0 DADD R24, R24, R6 ;  /* 0x0000000018180229 */ /* 0x004fd00000000006 */
[----:B------:R-:W-:Y:S02]  /*0b10*/  DMUL R12, R10, R24 ;  /* 0x000000180a0c7228 */ /* 0x000fe40000000000 */
[----:B------:R-:W-:-:S06]  /*0b20*/  FSETP.GEU.AND P1, PT, |R25|, 6.5827683646048100446e-37, PT ;  /* 0x036000001900780b */ /* 0x000fcc0003f2e200 */
        /* <DEDUP_REMOVED lines=8> */
[----:B-----5:R-:W-:Y:S05]  /*0bb0*/  CALL.REL.NOINC `($__internal_9_$__cuda_sm20_div_rn_f64_full) ;  /* 0x0000000000f47944 */ /* 0x020fea0003c00000 */
.L_x_277:
[----:B------:R-:W-:Y:S05]  /*0bc0*/  BSYNC.RECONVERGENT B0 ;  /* 0x0000000000007941 */ /* 0x000fea0003800200 */
.L_x_276:
[----:B------:R-:W0:Y:S01]  /*0bd0*/  LDC.64 R6, c[0x0][0x388] ;  /* 0x0000e200ff067b82 */ /* 0x000e220000000a00 */
[----:B------:R-:W-:Y:S01]  /*0be0*/  DADD R4, -R4, 1 ;  /* 0x3ff0000004047429 */ /* 0x000fe20000000100 */
[----:B0-----:R-:W-:-:S06]  /*0bf0*/  IMAD.WIDE R6, R0, 0x8, R6 ;  /* 0x0000000800067825 */ /* 0x001fcc00078e0206 */
[----:B------:R0:W-:Y:S04]  /*0c00*/  STG.E.64 desc[UR36][R6.64], R4 ;  /* 0x0000000406007986 */ /* 0x0001e8000c101b24 */
.L_x_265:
[----:B------:R-:W-:Y:S05]  /*0c10*/  BSYNC.RECONVERGENT B1 ;  /* 0x0000000000017941 */ /* 0x000fea0003800200 */
.L_x_264:
        /* <DEDUP_REMOVED lines=14> */
[----:B--2--5:R-:W-:Y:S05]  /*0d00*/  CALL.ABS.NOINC R8 ;  /* 0x0000000008007343 */ /* 0x024fea0003c00000 */
.L_x_278:
        /* <DEDUP_REMOVED lines=9> */
.L_x_281:
        /* <DEDUP_REMOVED lines=13> */
.L_x_280:
        /* <DEDUP_REMOVED lines=9> */
.L_x_279:
        /* <DEDUP_REMOVED lines=8> */
.L_x_282:
[----:B------:R-:W-:Y:S05]  /*0f80*/  EXIT ;  /* 0x000000000000794d */ /* 0x000fea0003800000 */
        .weak           $__internal_9_$__cuda_sm20_div_rn_f64_full
        .type           $__internal_9_$__cuda_sm20_div_rn_f64_full,@function
        .size           $__internal_9_$__cuda_sm20_div_rn_f64_full,(.L_x_362 - $__internal_9_$__cuda_sm20_div_rn_f64_full)
$__internal_9_$__cuda_sm20_div_rn_f64_full:
        /* <DEDUP_REMOVED lines=13> */
[----:B------:R-:W-:-:S03]  /*1060*/  ISETP.GE.U32.AND P1, PT, R3, R20, PT ;  /* 0x000000140300720c */ /* 0x000fc60003f26070 */
[----:B------:R-:W-:Y:S01]  /*1070*/  @!P2 LOP3.LUT R8, R11, 0x7ff00000, RZ, 0xc0, !PT ;  /* 0x7ff000000b08a812 */ /* 0x000fe200078ec0ff */
[----:B------:R-:W-:Y:S01]  /*1080*/  @!P2 IMAD.MOV.U32 R22, RZ, RZ, RZ ;  /* 0x000000ffff16a224 */ /* 0x000fe200078e00ff */
[----:B------:R-:W0:Y:S01]  /*1090*/  MUFU.RCP64H R15, R5 ;  /* 0x00000005000f7308 */ /* 0x000e220000001800 */
[----:B------:R-:W-:Y:S02]  /*10a0*/  SEL R9, R13, 0x63400000, !P1 ;  /* 0x634000000d097807 */ /* 0x000fe40004800000 */
[----:B------:R-:W-:Y:S01]  /*10b0*/  @!P2 ISETP.GE.U32.AND P3, PT, R3, R8, PT ;  /* 0x000000080300a20c */ /* 0x000fe20003f66070 */
[----:B------:R-:W-:Y:S01]  /*10c0*/  IMAD.MOV.U32 R8, RZ, RZ, R6 ;  /* 0x000000ffff087224 */ /* 0x000fe200078e0006 */
[----:B------:R-:W-:Y:S02]  /*10d0*/  LOP3.LUT R9, R9, 0x800fffff, R7, 0xf8, !PT ;  /* 0x800fffff09097812 */ /* 0x000fe400078ef807 */
[----:B------:R-:W-:-:S04]  /*10e0*/  @!P2 SEL R17, R13, 0x63400000, !P3 ;  /* 0x634000000d11a807 */ /* 0x000fc80005800000 */
[----:B------:R-:W-:-:S04]  /*10f0*/  @!P2 LOP3.LUT R17, R17, 0x80000000, R7, 0xf8, !PT ;  /* 0x800000001111a812 */ /* 0x000fc800078ef807 */
[----:B------:R-:W-:Y:S01]  /*1100*/  @!P2 LOP3.LUT R23, R17, 0x100000, RZ, 0xfc, !PT ;  /* 0x001000001117a812 */ /* 0x000fe200078efcff */
[----:B------:R-:W-:Y:S01]  /*1110*/  IMAD.MOV.U32 R17, RZ, RZ, R20 ;  /* 0x000000ffff117224 */ /* 0x000fe200078e0014 */
[----:B0-----:R-:W-:Y:S01]  /*1120*/  DFMA R18, R14, -R4, 1 ;  /* 0x3ff000000e12742b */ /* 0x001fe20000000804 */
[----:B------:R-:W-:-:S03]  /*1130*/  @!P0 LOP3.LUT R17, R5, 0x7ff00000, RZ, 0xc0, !PT ;  /* 0x7ff0000005118812 */ /* 0x000fc600078ec0ff */
[----:B------:R-:W-:Y:S01]  /*1140*/  @!P2 DFMA R8, R8, 2, -R22 ;  /* 0x400000000808a82b */ /* 0x000fe20000000816 */
[----:B------:R-:W-:-:S03]  /*1150*/  IMAD.MOV.U32 R22, RZ, RZ, R3 ;  /* 0x000000ffff167224 */ /* 0x000fc600078e0003 */
[----:B------:R-:W-:Y:S01]  /*1160*/  DFMA R18, R18, R18, R18 ;  /* 0x000000121212722b */ /* 0x000fe20000000012 */
[----:B------:R-:W-:-:S05]  /*1170*/  VIADD R24, R17, 0xffffffff ;  /* 0xffffffff11187836 */ /* 0x000fca0000000000 */
[----:B------:R-:W-:Y:S02]  /*1180*/  @!P2 LOP3.LUT R22, R9, 0x7ff00000, RZ, 0xc0, !PT ;  /* 0x7ff000000916a812 */ /* 0x000fe400078ec0ff */
[----:B------:R-:W-:-:S03]  /*1190*/  DFMA R14, R14, R18, R14 ;  /* 0x000000120e0e722b */ /* 0x000fc6000000000e */
[----:B------:R-:W-:-:S05]  /*11a0*/  VIADD R23, R22, 0xffffffff ;  /* 0xffffffff16177836 */ /* 0x000fca0000000000 */
[----:B------:R-:W-:Y:S01]  /*11b0*/  DFMA R18, R14, -R4, 1 ;  /* 0x3ff000000e12742b */ /* 0x000fe20000000804 */
[----:B------:R-:W-:-:S04]  /*11c0*/  ISETP.GT.U32.AND P0, PT, R23, 0x7feffffe, PT ;  /* 0x7feffffe1700780c */ /* 0x000fc80003f04070 */
[----:B------:R-:W-:-:S03]  /*11d0*/  ISETP.GT.U32.OR P0, PT, R24, 0x7feffffe, P0 ;  /* 0x7feffffe1800780c */ /* 0x000fc60000704470 */
[----:B------:R-:W-:-:S08]  /*11e0*/  DFMA R14, R14, R18, R14 ;  /* 0x000000120e0e722b */ /* 0x000fd0000000000e */
[----:B------:R-:W-:-:S08]  /*11f0*/  DMUL R18, R14, R8 ;  /* 0x000000080e127228 */ /* 0x000fd00000000000 */
[----:B------:R-:W-:-:S08]  /*1200*/  DFMA R20, R18, -R4, R8 ;  /* 0x800000041214722b */ /* 0x000fd00000000008 */
[----:B------:R-:W-:Y:S01]  /*1210*/  DFMA R14, R14, R20, R18 ;  /* 0x000000140e0e722b */ /* 0x000fe20000000012 */
[----:B------:R-:W-:Y:S10]  /*1220*/  @P0 BRA `(.L_x_284) ;  /* 0x00000000006c0947 */ /* 0x000ff40003800000 */
        /* <DEDUP_REMOVED lines=27> */
.L_x_284:
        /* <DEDUP_REMOVED lines=16> */
.L_x_287:
[----:B------:R-:W-:Y:S01]  /*14e0*/  LOP3.LUT R19, R11, 0x80000, RZ, 0xfc, !PT ;  /* 0x000800000b137812 */ /* 0x000fe200078efcff */
[----:B------:R-:W-:Y:S01]  /*14f0*/  IMAD.MOV.U32 R18, RZ, RZ, R10 ;  /* 0x000000ffff127224 */ /* 0x000fe200078e000a */
[----:B------:R-:W-:Y:S06]  /*1500*/  BRA `(.L_x_285) ;  /* 0x0000000000087947 */ /* 0x000fec0003800000 */
.L_x_286:
[----:B------:R-:W-:Y:S01]  /*1510*/  LOP3.LUT R19, R7, 0x80000, RZ, 0xfc, !PT ;  /* 0x0008000007137812 */ /* 0x000fe200078efcff */
[----:B------:R-:W-:-:S07]  /*1520*/  IMAD.MOV.U32 R18, RZ, RZ, R6 ;  /* 0x000000ffff127224 */ /* 0x000fce00078e0006 */
.L_x_285:
[----:B------:R-:W-:Y:S05]  /*1530*/  BSYNC.RECONVERGENT B2 ;  /* 0x0000000000027941 */ /* 0x000fea0003800200 */
.L_x_283:
[----:B------:R-:W-:Y:S02]  /*1540*/  IMAD.MOV.U32 R13, RZ, RZ, 0x0 ;  /* 0x00000000ff0d7424 */ /* 0x000fe400078e00ff */
[----:B------:R-:W-:Y:S02]  /*1550*/  IMAD.MOV.U32 R4, RZ, RZ, R18 ;  /* 0x000000ffff047224 */ /* 0x000fe400078e0012 */
[----:B------:R-:W-:Y:S01]  /*1560*/  IMAD.MOV.U32 R5, RZ, RZ, R19 ;  /* 0x000000ffff057224 */ /* 0x000fe200078e0013 */
[----:B------:R-:W-:Y:S06]  /*1570*/  RET.REL.NODEC R12 `(_Z24FUSION_fields_fuzzy_normPdS_S_PiS0_S0_S0_b) ;  /* 0xffffffe80ca07950 */ /* 0x000fec0003c3ffff */
.L_x_288:
        /* <DEDUP_REMOVED lines=16> */
.L_x_362:


//--------------------- .text._Z23FUSION_fuzzy_art_IImultPdS_S_PiS0_S0_b --------------------------
	.section	.text._Z23FUSION_fuzzy_art_IImultPdS_S_PiS0_S0_b,"ax",@progbits
	.align	128
        .global         _Z23FUSION_fuzzy_art_IImultPdS_S_PiS0_S0_b
        .type           _Z23FUSION_fuzzy_art_IImultPdS_S_PiS0_S0_b,@function
        .size           _Z23FUSION_fuzzy_art_IImultPdS_S_PiS0_S0_b,(.L_x_383 - _Z23FUSION_fuzzy_art_IImultPdS_S_PiS0_S0_b)
        .other          _Z23FUSION_fuzzy_art_IImultPdS_S_PiS0_S0_b,@"STO_CUDA_ENTRY STV_DEFAULT"
_Z23FUSION_fuzzy_art_IImultPdS_S_PiS0_S0_b:
.text._Z23FUSION_fuzzy_art_IImultPdS_S_PiS0_S0_b:
        /* <DEDUP_REMOVED lines=47> */
[----:B------:R-:W3:Y:S01]  /*02f0*/  LDG.E.64 R6, desc[UR36][R6.64] ;  /* 0x0000002406067981 */ /* 0x000ee2000c1e1b00 */
[----:B0-----:R-:W-:Y:S01]  /*0300*/  IMAD.WIDE R10, R0, 0x8, R10 ;  /* 0x00000008000a7825 */ /* 0x001fe200078e020a */
[----:B---3--:R-:W-:-:S07]  /*0310*/  DMUL R8, R4, R6 ;  /* 0x0000000604087228 */ /* 0x008fce0000000000 */
[----:B------:R0:W-:Y:S04]  /*0320*/  STG.E.64 desc[UR36][R10.64], R8 ;  /* 0x000000080a007986 */ /* 0x0001e8000c101b24 */
.L_x_290:
[----:B------:R-:W-:Y:S05]  /*0330*/  BSYNC.RECONVERGENT B0 ;  /* 0x0000000000007941 */ /* 0x000fea0003800200 */
.L_x_289:
        /* <DEDUP_REMOVED lines=15> */
.L_x_291:
        /* <DEDUP_REMOVED lines=9> */
.L_x_296:
        /* <DEDUP_REMOVED lines=35> */
.L_x_294:
[----:B------:R-:W-:Y:S05]  /*06f0*/  BSYNC.RECONVERGENT B6 ;  /* 0x0000000000067941 */ /* 0x000fea0003800200 */
.L_x_293:
        /* <DEDUP_REMOVED lines=13> */
.L_x_295:
        /* <DEDUP_REMOVED lines=9> */
.L_x_292:
        /* <DEDUP_REMOVED lines=8> */
.L_x_297:
[----:B------:R-:W-:Y:S05]  /*08e0*/  EXIT ;  /* 0x000000000000794d */ /* 0x000fea0003800000 */
.L_x_298:
        /* <DEDUP_REMOVED lines=9> */
.L_x_383:


//--------------------- .text._Z20FUSION_fuzzy_art_andPdS_S_PiS0_S0_b --------------------------
	.section	.text._Z20FUSION_fuzzy_art_andPdS_S_PiS0_S0_b,"ax",@progbits
	.align	128
        .global         _Z20FUSION_fuzzy_art_andPdS_S_PiS0_S0_b
        .type           _Z20FUSION_fuzzy_art_andPdS_S_PiS0_S0_b,@function
        .size           _Z20FUSION_fuzzy_art_andPdS_S_PiS0_S0_b,(.L_x_384 - _Z20FUSION_fuzzy_art_andPdS_S_PiS0_S0_b)
        .other          _Z20FUSION_fuzzy_art_andPdS_S_PiS0_S0_b,@"STO_CUDA_ENTRY STV_DEFAULT"
_Z20FUSION_fuzzy_art_andPdS_S_PiS0_S0_b:
.text._Z20FUSION_fuzzy_art_andPdS_S_PiS0_S0_b:
        /* <DEDUP_REMOVED lines=25> */
[----:B------:R-:W-:-:S05]  /*0190*/  IADD3 R6, PT, PT, RZ, -R10, RZ ;  /* 0x8000000aff067210 */ /* 0x000fca0007ffe0ff */
[----:B------:R0:W1:Y:S02]  /*01a0*/  F2I.FTZ.U32.TRUNC.NTZ R5, R4 ;  /* 0x0000000400057305 */ /* 0x000064000021f000 */
[----:B0-----:R-:W-:Y:S02]  /*01b0*/  IMAD.MOV.U32 R4, RZ, RZ, RZ ;  /* 0x000000ffff047224 */ /* 0x001fe400078e00ff */
[----:B-1----:R-:W-:-:S04]  /*01c0*/  IMAD.MOV R8, RZ, RZ, -R5 ;  /* 0x000000ffff087224 */ /* 0x002fc800078e0a05 */
[----:B------:R-:W-:Y:S01]  /*01d0*/  IMAD R7, R8, R9, RZ ;  /* 0x0000000908077224 */ /* 0x000fe200078e02ff */
[----:B------:R-:W-:-:S03]  /*01e0*/  IABS R8, R0 ;  /* 0x0000000000087213 */ /* 0x000fc60000000000 */
        /* <DEDUP_REMOVED lines=14> */
[----:B-1----:R-:W-:Y:S02]  /*02d0*/  IMAD.WIDE R6, R8, 0x8, R6 ;  /* 0x0000000808067825 */ /* 0x002fe400078e0206 */
[----:B------:R-:W0:Y:S04]  /*02e0*/  LDC.64 R8, c[0x0][0x390] ;  /* 0x0000e400ff087b82 */ /* 0x000e280000000a00 */
[----:B------:R-:W2:Y:S01]  /*02f0*/  LDG.E.64 R6, desc[UR36][R6.64] ;  /* 0x0000002406067981 */ /* 0x000ea2000c1e1b00 */
[----:B0-----:R-:W-:Y:S01]  /*0300*/  IMAD.WIDE R8, R0, 0x8, R8 ;  /* 0x0000000800087825 */ /* 0x001fe200078e0208 */
[----:B--2---:R-:W-:-:S14]  /*0310*/  DSETP.GEU.AND P0, PT, R4, R6, PT ;  /* 0x000000060400722a */ /* 0x004fdc0003f0e000 */
[----:B------:R0:W-:Y:S04]  /*0320*/  @!P0 STG.E.64 desc[UR36][R8.64], R4 ;  /* 0x0000000408008986 */ /* 0x0001e8000c101b24 */
[----:B------:R0:W-:Y:S02]  /*0330*/  @P0 STG.E.64 desc[UR36][R8.64], R6 ;  /* 0x0000000608000986 */ /* 0x0001e4000c101b24 */
.L_x_300:
[----:B------:R-:W-:Y:S05]  /*0340*/  BSYNC.RECONVERGENT B0 ;  /* 0x0000000000007941 */ /* 0x000fea0003800200 */
.L_x_299:
        /* <DEDUP_REMOVED lines=11> */
[----:B-1----:R-:W-:Y:S01]  /*0400*/  MOV R4, UR4 ;  /* 0x0000000400047c02 */ /* 0x002fe20008000f00 */
[----:B0-----:R-:W-:-:S07]  /*0410*/  IMAD.U32 R5, RZ, RZ, UR5 ;  /* 0x00000005ff057e24 */ /* 0x001fce000f8e00ff */
[----:B------:R-:W-:-:S07]  /*0420*/  LEPC R20, `(.L_x_301) ;  /* 0x000000001014794e */ /* 0x000fce0000000000 */
[----:B--2---:R-:W-:Y:S05]  /*0430*/  CALL.ABS.NOINC R8 ;  /* 0x0000000008007343 */ /* 0x004fea0003c00000 */
.L_x_301:
        /* <DEDUP_REMOVED lines=9> */
.L_x_306:
        /* <DEDUP_REMOVED lines=35> */
.L_x_304:
[----:B------:R-:W-:Y:S05]  /*0700*/  BSYNC.RECONVERGENT B6 ;  /* 0x0000000000067941 */ /* 0x000fea0003800200 */
.L_x_303:
        /* <DEDUP_REMOVED lines=13> */
.L_x_305:
        /* <DEDUP_REMOVED lines=9> */
.L_x_302:
        /* <DEDUP_REMOVED lines=8> */
.L_x_307:
[----:B------:R-:W-:Y:S05]  /*08f0*/  EXIT ;  /* 0x000000000000794d */ /* 0x000fea0003800000 */
.L_x_308:
        /* <DEDUP_REMOVED lines=16> */
.L_x_384:


//--------------------- .text._Z24debug_print_full_networkPdPiS0_S0_S0_S0_ --------------------------
	.section	.text._Z24debug_print_full_networkPdPiS0_S0_S0_S0_,"ax",@progbits
	.align	128
        .global         _Z24debug_print_full_networkPdPiS0_S0_S0_S0_
        .type           _Z24debug_print_full_networkPdPiS0_S0_S0_S0_,@function
        .size           _Z24debug_print_full_networkPdPiS0_S0_S0_S0_,(.L_x_385 - _Z24debug_print_full_networkPdPiS0_S0_S0_S0_)
        .other          _Z24debug_print_full_networkPdPiS0_S0_S0_S0_,@"STO_CUDA_ENTRY STV_DEFAULT"
_Z24debug_print_full_networkPdPiS0_S0_S0_S0_:
.text._Z24debug_print_full_networkPdPiS0_S0_S0_S0_:
[----:B------:R-:W0:Y:S01]  /*0000*/  LDC R1, c[0x0][0x37c] ;  /* 0x0000df00ff017b82 */ /* 0x000e220000000800 */
[----:B------:R-:W-:Y:S01]  /*0010*/  MOV R0, 0x0 ;  /* 0x0000000000007802 */ /* 0x000fe20000000f00 */
[----:B------:R-:W1:Y:S01]  /*0020*/  LDCU UR4, c[0x0][0x2f8] ;  /* 0x00005f00ff0477ac */ /* 0x000e620008000800 */
[----:B0-----:R-:W-:Y:S01]  /*0030*/  VIADD R1, R1, 0xfffffff8 ;  /* 0xfffffff801017836 */ /* 0x001fe20000000000 */
[----:B------:R-:W-:-:S04]  /*0040*/  CS2R R6, SRZ ;  /* 0x0000000000067805 */ /* 0x000fc8000001ff00 */
[----:B------:R0:W2:Y:S01]  /*0050*/  LDC.64 R8, c[0x4][R0] ;  /* 0x0100000000087b82 */ /* 0x0000a20000000a00 */
[----:B------:R-:W3:Y:S01]  /*0060*/  LDCU.64 UR6, c[0x4][0x20] ;  /* 0x01000400ff0677ac */ /* 0x000ee20008000a00 */
[----:B------:R-:W4:Y:S01]  /*0070*/  LDCU UR5, c[0x0][0x2fc] ;  /* 0x00005f80ff0577ac */ /* 0x000f220008000800 */
[----:B------:R-:W0:Y:S01]  /*0080*/  LDCU.64 UR36, c[0x0][0x358] ;  /* 0x00006b00ff2477ac */ /* 0x000e220008000a00 */
[----:B-1----:R-:W-:Y:S01]  /*0090*/  IADD3 R2, P0, PT, R1, UR4, RZ ;  /* 0x0000000401027c10 */ /* 0x002fe2000ff1e0ff */
[----:B---3--:R-:W-:Y:S02]  /*00a0*/  IMAD.U32 R4, RZ, RZ, UR6 ;  /* 0x00000006ff047e24 */ /* 0x008fe4000f8e00ff */
[----:B------:R-:W-:Y:S02]  /*00b0*/  IMAD.U32 R5, RZ, RZ, UR7 ;  /* 0x00000007ff057e24 */ /* 0x000fe4000f8e00ff */
[----:B0---4-:R-:W-:-:S08]  /*00c0*/  IMAD.X R18, RZ, RZ, UR5, P0 ;  /* 0x00000005ff127e24 */ /* 0x011fd000080e06ff */
[----:B------:R-:W-:-:S07]  /*00d0*/  LEPC R20, `(.L_x_309) ;  /* 0x000000001014794e */ /* 0x000fce0000000000 */
[----:B--2---:R-:W-:Y:S05]  /*00e0*/  CALL.ABS.NOINC R8 ;  /* 0x0000000008007343 */ /* 0x004fea0003c00000 */
.L_x_309:
[----:B------:R-:W0:Y:S02]  /*00f0*/  LDC.64 R4, c[0x0][0x388] ;  /* 0x0000e200ff047b82 */ /* 0x000e240000000a00 */
[----:B0-----:R-:W2:Y:S02]  /*0100*/  LDG.E R0, desc[UR36][R4.64] ;  /* 0x0000002404007981 */ /* 0x001ea4000c1e1900 */
[----:B--2---:R-:W-:-:S13]  /*0110*/  ISETP.GE.AND P0, PT, R0, 0x1, PT ;  /* 0x000000010000780c */ /* 0x004fda0003f06270 */
[----:B------:R-:W-:Y:S05]  /*0120*/  @!P0 BRA `(.L_x_310) ;  /* 0x00000004001c8947 */ /* 0x000fea0003800000 */
[----:B------:R-:W0:Y:S02]  /*0130*/  LDC.64 R4, c[0x0][0x398] ;  /* 0x0000e600ff047b82 */ /* 0x000e240000000a00 */
[----:B0-----:R0:W5:Y:S01]  /*0140*/  LDG.E R3, desc[UR36][R4.64] ;  /* 0x0000002404037981 */ /* 0x001162000c1e1900 */
[----:B------:R-:W-:Y:S01]  /*0150*/  HFMA2 R22, -RZ, RZ, 0, 0 ;  /* 0x00000000ff167431 */ /* 0x000fe200000001ff */
[----:B------:R-:W-:Y:S06]  /*0160*/  BSSY.RECONVERGENT B9, `(.L_x_310) ;  /* 0x0000043000097945 */ /* 0x000fec0003800200 */
.L_x_321:
[----:B-----5:R-:W-:Y:S01]  /*0170*/  ISETP.GE.AND P0, PT, R3, 0x1, PT ;  /* 0x000000010300780c */ /* 0x020fe20003f06270 */
[----:B------:R-:W-:-:S12]  /*0180*/  BSSY.RECONVERGENT B8, `(.L_x_311) ;  /* 0x000003d000087945 */ /* 0x000fd80003800200 */
[----:B-1----:R-:W-:Y:S05]  /*0190*/  @!P0 BRA `(.L_x_312) ;  /* 0x0000000000ec8947 */ /* 0x002fea0003800000 */
[----:B------:R-:W-:Y:S01]  /*01a0*/  BSSY.RECONVERGENT B7, `(.L_x_313) ;  /* 0x0000038000077945 */ /* 0x000fe20003800200 */
[----:B------:R-:W-:Y:S02]  /*01b0*/  IMAD R24, R3, R22, RZ ;  /* 0x0000001603187224 */ /* 0x000fe400078e02ff */
[----:B------:R-:W-:-:S07]  /*01c0*/  IMAD.MOV.U32 R23, RZ, RZ, RZ ;  /* 0x000000ffff177224 */ /* 0x000fce00078e00ff */
.L_x_320:
[----:B------:R-:W1:Y:S01]  /*01d0*/  LDC.64 R8, c[0x0][0x3a8] ;  /* 0x0000ea00ff087b82 */ /* 0x000e620000000a00 */
[----:B------:R-:W-:Y:S01]  /*01e0*/  IMAD.IADD R3, R24, 0x1, R23 ;  /* 0x0000000118037824 */ /* 0x000fe200078e0217 */
[----:B------:R-:W-:Y:S01]  /*01f0*/  MOV R0, 0x0 ;  /* 0x0000000000007802 */ /* 0x000fe20000000f00 */
[----:B------:R-:W0:Y:S02]  /*0200*/  LDCU.64 UR4, c[0x4][0x28] ;  /* 0x01000500ff0477ac */ /* 0x000e240008000a00 */
[----:B-1----:R-:W-:-:S05]  /*0210*/  IMAD.WIDE.U32 R8, R3, 0x4, R8 ;  /* 0x0000000403087825 */ /* 0x002fca00078e0008 */
[----:B------:R1:W5:Y:S01]  /*0220*/  LDG.E R19, desc[UR36][R8.64] ;  /* 0x0000002408137981 */ /* 0x000362000c1e1900 */
[----:B------:R1:W2:Y:S01]  /*0230*/  LDC.64 R10, c[0x4][R0] ;  /* 0x01000000000a7b82 */ /* 0x0002a20000000a00 */
[----:B0-----:R-:W-:Y:S01]  /*0240*/  IMAD.U32 R4, RZ, RZ, UR4 ;  /* 0x00000004ff047e24 */ /* 0x001fe2000f8e00ff */
[----:B------:R-:W-:Y:S01]  /*0250*/  MOV R6, R2 ;  /* 0x0000000200067202 */ /* 0x000fe20000000f00 */
[----:B------:R1:W-:Y:S01]  /*0260*/  STL.64 [R1], R22 ;  /* 0x0000001601007387 */ /* 0x0003e20000100a00 */
[----:B------:R-:W-:Y:S02]  /*0270*/  IMAD.U32 R5, RZ, RZ, UR5 ;  /* 0x00000005ff057e24 */ /* 0x000fe4000f8e00ff */
[----:B------:R-:W-:-:S07]  /*0280*/  IMAD.MOV.U32 R7, RZ, RZ, R18 ;  /* 0x000000ffff077224 */ /* 0x000fce00078e0012 */
[----:B------:R-:W-:-:S07]  /*0290*/  LEPC R20, `(.L_x_314) ;  /* 0x000000001014794e */ /* 0x000fce0000000000 */
[----:B-12--5:R-:W-:Y:S05]  /*02a0*/  CALL.ABS.NOINC R10 ;  /* 0x000000000a007343 */ /* 0x026fea0003c00000 */
.L_x_314:
[----:B------:R-:W0:Y:S02]  /*02b0*/  LDC.64 R16, c[0x0][0x390] ;  /* 0x0000e400ff107b82 */ /* 0x000e240000000a00 */
[----:B0-----:R-:W-:-:S05]  /*02c0*/  IMAD.WIDE.U32 R16, R23, 0x4, R16 ;  /* 0x0000000417107825 */ /* 0x001fca00078e0010 */
[----:B------:R-:W2:Y:S01]  /*02d0*/  LDG.E R0, desc[UR36][R16.64] ;  /* 0x0000002410007981 */ /* 0x000ea2000c1e1900 */
[----:B------:R-:W-:Y:S01]  /*02e0*/  BSSY.RECONVERGENT B6, `(.L_x_315) ;  /* 0x0000016000067945 */ /* 0x000fe20003800200 */
[----:B--2---:R-:W-:-:S13]  /*02f0*/  ISETP.GE.AND P0, PT, R0, 0x1, PT ;  /* 0x000000010000780c */ /* 0x004fda0003f06270 */
[----:B------:R-:W-:Y:S05]  /*0300*/  @!P0 BRA `(.L_x_316) ;  /* 0x00000000004c8947 */ /* 0x000fea0003800000 */
[----:B------:R-:W-:-:S07]  /*0310*/  IMAD.MOV.U32 R25, RZ, RZ, RZ ;  /* 0x000000ffff197224 */ /* 0x000fce00078e00ff */
.L_x_318:
[----:B------:R-:W0:Y:S01]  /*0320*/  LDC.64 R10, c[0x0][0x380] ;  /* 0x0000e000ff0a7b82 */ /* 0x000e220000000a00 */
[----:B------:R-:W-:Y:S01]  /*0330*/  MOV R8, 0x0 ;  /* 0x0000000000087802 */ /* 0x000fe20000000f00 */
[----:B------:R-:W1:Y:S01]  /*0340*/  LDCU.64 UR4, c[0x4][0x10] ;  /* 0x01000200ff0477ac */ /* 0x000e620008000a00 */
[----:B0-----:R-:W-:-:S06]  /*0350*/  IMAD.WIDE R10, R19, 0x8, R10 ;  /* 0x00000008130a7825 */ /* 0x001fcc00078e020a */
[----:B------:R-:W2:Y:S01]  /*0360*/  LDG.E.64 R10, desc[UR36][R10.64] ;  /* 0x000000240a0a7981 */ /* 0x000ea2000c1e1b00 */
[----:B------:R-:W0:Y:S01]  /*0370*/  LDC.64 R8, c[0x4][R8] ;  /* 0x0100000008087b82 */ /* 0x000e220000000a00 */
[----:B-1----:R-:W-:Y:S01]  /*0380*/  IMAD.U32 R4, RZ, RZ, UR4 ;  /* 0x00000004ff047e24 */ /* 0x002fe2000f8e00ff */
[----:B------:R-:W-:Y:S01]  /*0390*/  MOV R5, UR5 ;  /* 0x0000000500057c02 */ /* 0x000fe20008000f00 */
[----:B------:R-:W-:Y:S02]  /*03a0*/  IMAD.MOV.U32 R6, RZ, RZ, R2 ;  /* 0x000000ffff067224 */ /* 0x000fe400078e0002 */
[----:B------:R-:W-:Y:S01]  /*03b0*/  IMAD.MOV.U32 R7, RZ, RZ, R18 ;  /* 0x000000ffff077224 */ /* 0x000fe200078e0012 */
[----:B0-2---:R1:W-:Y:S06]  /*03c0*/  STL.64 [R1], R10 ;  /* 0x0000000a01007387 */ /* 0x0053ec0000100a00 */
[----:B------:R-:W-:-:S07]  /*03d0*/  LEPC R20, `(.L_x_317) ;  /* 0x000000001014794e */ /* 0x000fce0000000000 */
[----:B-1----:R-:W-:Y:S05]  /*03e0*/  CALL.ABS.NOINC R8 ;  /* 0x0000000008007343 */ /* 0x002fea0003c00000 */
.L_x_317:
[----:B------:R-:W2:Y:S01]  /*03f0*/  LDG.E R0, desc[UR36][R16.64] ;  /* 0x0000002410007981 */ /* 0x000ea2000c1e1900 */
[----:B------:R-:W-:Y:S01]  /*0400*/  VIADD R25, R25, 0x1 ;  /* 0x0000000119197836 */ /* 0x000fe20000000000 */
[----:B------:R-:W-:-:S04]  /*0410*/  IADD3 R19, PT, PT, R19, 0x1, RZ ;  /* 0x0000000113137810 */ /* 0x000fc80007ffe0ff */
[----:B--2---:R-:W-:-:S13]  /*0420*/  ISETP.GE.AND P0, PT, R25, R0, PT ;  /* 0x000000001900720c */ /* 0x004fda0003f06270 */
[----:B------:R-:W-:Y:S05]  /*0430*/  @!P0 BRA `(.L_x_318) ;  /* 0xfffffffc00b88947 */ /* 0x000fea000383ffff */
.L_x_316:
[----:B------:R-:W-:Y:S05]  /*0440*/  BSYNC.RECONVERGENT B6 ;  /* 0x0000000000067941 */ /* 0x000fea0003800200 */
.L_x_315:
        /* <DEDUP_REMOVED lines=8> */
.L_x_319:
[----:B------:R-:W0:Y:S02]  /*04d0*/  LDC.64 R4, c[0x0][0x398] ;  /* 0x0000e600ff047b82 */ /* 0x000e240000000a00 */
[----:B0-----:R-:W2:Y:S01]  /*04e0*/  LDG.E R3, desc[UR36][R4.64] ;  /* 0x0000002404037981 */ /* 0x001ea2000c1e1900 */
[----:B------:R-:W-:-:S05]  /*04f0*/  VIADD R23, R23, 0x1 ;  /* 0x0000000117177836 */ /* 0x000fca0000000000 */
[----:B--2---:R-:W-:-:S13]  /*0500*/  ISETP.GE.AND P0, PT, R23, R3, PT ;  /* 0x000000031700720c */ /* 0x004fda0003f06270 */
[----:B------:R-:W-:Y:S05]  /*0510*/  @!P0 BRA `(.L_x_320) ;  /* 0xfffffffc002c8947 */ /* 0x000fea000383ffff */
[----:B------:R-:W-:Y:S05]  /*0520*/  BSYNC.RECONVERGENT B7 ;  /* 0x0000000000077941 */ /* 0x000fea0003800200 */
.L_x_313:
[----:B------:R-:W0:Y:S02]  /*0530*/  LDC.64 R4, c[0x0][0x388] ;  /* 0x0000e200ff047b82 */ /* 0x000e240000000a00 */
[----:B0-----:R1:W5:Y:S02]  /*0540*/  LDG.E R0, desc[UR36][R4.64] ;  /* 0x0000002404007981 */ /* 0x001364000c1e1900 */
.L_x_312:
[----:B------:R-:W-:Y:S05]  /*0550*/  BSYNC.RECONVERGENT B8 ;  /* 0x0000000000087941 */ /* 0x000fea0003800200 */
.L_x_311:
[----:B------:R-:W-:-:S04]  /*0560*/  IADD3 R22, PT, PT, R22, 0x1, RZ ;  /* 0x0000000116167810 */ /* 0x000fc80007ffe0ff */
[----:B-----5:R-:W-:-:S13]  /*0570*/  ISETP.GE.AND P0, PT, R22, R0, PT ;  /* 0x000000001600720c */ /* 0x020fda0003f06270 */
[----:B------:R-:W-:Y:S05]  /*0580*/  @!P0 BRA `(.L_x_321) ;  /* 0xfffffff800f88947 */ /* 0x000fea000383ffff */
[----:B------:R-:W-:Y:S05]  /*0590*/  BSYNC.RECONVERGENT B9 ;  /* 0x0000000000097941 */ /* 0x000fea0003800200 */
.L_x_310:
[----:B------:R-:W-:Y:S01]  /*05a0*/  MOV R0, 0x0 ;  /* 0x0000000000007802 */ /* 0x000fe20000000f00 */
[----:B------:R-:W0:Y:S01]  /*05b0*/  LDCU.64 UR4, c[0x4][0x18] ;  /* 0x01000300ff0477ac */ /* 0x000e220008000a00 */
[----:B------:R-:W-:Y:S02]  /*05c0*/  CS2R R6, SRZ ;  /* 0x0000000000067805 */ /* 0x000fe4000001ff00 */
[----:B------:R2:W3:Y:S01]  /*05d0*/  LDC.64 R2, c[0x4][R0] ;  /* 0x0100000000027b82 */ /* 0x0004e20000000a00 */
[----:B01----:R-:W-:Y:S02]  /*05e0*/  IMAD.U32 R4, RZ, RZ, UR4 ;  /* 0x00000004ff047e24 */ /* 0x003fe4000f8e00ff */
[----:B--2---:R-:W-:-:S07]  /*05f0*/  IMAD.U32 R5, RZ, RZ, UR5 ;  /* 0x00000005ff057e24 */ /* 0x004fce000f8e00ff */
[----:B------:R-:W-:-:S07]  /*0600*/  LEPC R20, `(.L_x_322) ;  /* 0x000000001014794e */ /* 0x000fce0000000000 */
[----:B---3--:R-:W-:Y:S05]  /*0610*/  CALL.ABS.NOINC R2 ;  /* 0x0000000002007343 */ /* 0x008fea0003c00000 */
.L_x_322:
[----:B------:R-:W-:Y:S05]  /*0620*/  EXIT ;  /* 0x000000000000794d */ /* 0x000fea0003800000 */
.L_x_323:
        /* <DEDUP_REMOVED lines=13> */
.L_x_385:


//--------------------- .text._Z19debug_print_weightsPdPiS0_ --------------------------
	.section	.text._Z19debug_print_weightsPdPiS0_,"ax",@progbits
	.align	128
        .global         _Z19debug_print_weightsPdPiS0_
        .type           _Z19debug_print_weightsPdPiS0_,@function
        .size           _Z19debug_print_weightsPdPiS0_,(.L_x_386 - _Z19debug_print_weightsPdPiS0_)
        .other          _Z19debug_print_weightsPdPiS0_,@"STO_CUDA_ENTRY STV_DEFAULT"
_Z19debug_print_weightsPdPiS0_:
.text._Z19debug_print_weightsPdPiS0_:
        /* <DEDUP_REMOVED lines=15> */
.L_x_324:
        /* <DEDUP_REMOVED lines=9> */
.L_x_329:
[-C--:B------:R-:W-:Y:S01]  /*0180*/  IABS R6, R7.reuse ;  /* 0x0000000700067213 */ /* 0x080fe20000000000 */
[----:B------:R-:W-:Y:S01]  /*0190*/  BSSY.RECONVERGENT B6, `(.L_x_326) ;  /* 0x0000021000067945 */ /* 0x000fe20003800200 */
[----:B------:R-:W-:Y:S02]  /*01a0*/  IABS R8, R7 ;  /* 0x0000000700087213 */ /* 0x000fe40000000000 */
[----:B------:R-:W0:Y:S01]  /*01b0*/  I2F.RP R0, R6 ;  /* 0x0000000600007306 */ /* 0x000e220000209400 */
[----:B------:R-:W-:Y:S02]  /*01c0*/  ISETP.GE.AND P2, PT, R17, RZ, PT ;  /* 0x000000ff1100720c */ /* 0x000fe40003f46270 */
[----:B------:R-:W-:-:S05]  /*01d0*/  IMAD.MOV R8, RZ, RZ, -R8 ;  /* 0x000000ffff087224 */ /* 0x000fca00078e0a08 */
[----:B0-----:R-:W0:Y:S02]  /*01e0*/  MUFU.RCP R0, R0 ;  /* 0x0000000000007308 */ /* 0x001e240000001000 */
[----:B0-----:R-:W-:Y:S02]  /*01f0*/  IADD3 R4, PT, PT, R0, 0xffffffe, RZ ;  /* 0x0ffffffe00047810 */ /* 0x001fe40007ffe0ff */
[----:B------:R-:W-:-:S04]  /*0200*/  IABS R0, R17 ;  /* 0x0000001100007213 */ /* 0x000fc80000000000 */
[----:B------:R0:W1:Y:S02]  /*0210*/  F2I.FTZ.U32.TRUNC.NTZ R5, R4 ;  /* 0x0000000400057305 */ /* 0x000064000021f000 */
[----:B0-----:R-:W-:Y:S02]  /*0220*/  IMAD.MOV.U32 R4, RZ, RZ, RZ ;  /* 0x000000ffff047224 */ /* 0x001fe400078e00ff */
[----:B-1----:R-:W-:-:S04]  /*0230*/  IMAD.MOV R3, RZ, RZ, -R5 ;  /* 0x000000ffff037224 */ /* 0x002fc800078e0a05 */
[----:B------:R-:W-:-:S04]  /*0240*/  IMAD R3, R3, R6, RZ ;  /* 0x0000000603037224 */ /* 0x000fc800078e02ff */
[----:B------:R-:W-:-:S04]  /*0250*/  IMAD.HI.U32 R5, R5, R3, R4 ;  /* 0x0000000305057227 */ /* 0x000fc800078e0004 */
[----:B------:R-:W-:Y:S02]  /*0260*/  IMAD.MOV.U32 R3, RZ, RZ, R8 ;  /* 0x000000ffff037224 */ /* 0x000fe400078e0008 */
[----:B------:R-:W-:-:S04]  /*0270*/  IMAD.HI.U32 R5, R5, R0, RZ ;  /* 0x0000000005057227 */ /* 0x000fc800078e00ff */
[----:B------:R-:W-:-:S05]  /*0280*/  IMAD R5, R5, R3, R0 ;  /* 0x0000000305057224 */ /* 0x000fca00078e0200 */
[----:B------:R-:W-:-:S13]  /*0290*/  ISETP.GT.U32.AND P0, PT, R6, R5, PT ;  /* 0x000000050600720c */ /* 0x000fda0003f04070 */
[----:B------:R-:W-:Y:S02]  /*02a0*/  @!P0 IADD3 R5, PT, PT, R5, -R6, RZ ;  /* 0x8000000605058210 */ /* 0x000fe40007ffe0ff */
[----:B------:R-:W-:Y:S02]  /*02b0*/  ISETP.NE.AND P0, PT, R7, RZ, PT ;  /* 0x000000ff0700720c */ /* 0x000fe40003f05270 */
[----:B------:R-:W-:-:S13]  /*02c0*/  ISETP.GT.U32.AND P1, PT, R6, R5, PT ;  /* 0x000000050600720c */ /* 0x000fda0003f24070 */
[----:B------:R-:W-:-:S04]  /*02d0*/  @!P1 IMAD.IADD R5, R5, 0x1, -R6 ;  /* 0x0000000105059824 */ /* 0x000fc800078e0a06 */
        /* <DEDUP_REMOVED lines=12> */
.L_x_327:
[----:B------:R-:W-:Y:S05]  /*03a0*/  BSYNC.RECONVERGENT B6 ;  /* 0x0000000000067941 */ /* 0x000fea0003800200 */
.L_x_326:
        /* <DEDUP_REMOVED lines=13> */
.L_x_328:
        /* <DEDUP_REMOVED lines=9> */
.L_x_325:
        /* <DEDUP_REMOVED lines=8> */
.L_x_330:
[----:B------:R-:W-:Y:S05]  /*0590*/  EXIT ;  /* 0x000000000000794d */ /* 0x000fea0003800000 */
.L_x_331:
        /* <DEDUP_REMOVED lines=14> */
.L_x_386:


//--------------------- .text._Z15debug_print_vecPdPi --------------------------
	.section	.text._Z15debug_print_vecPdPi,"ax",@progbits
	.align	128
        .global         _Z15debug_print_vecPdPi
        .type           _Z15debug_print_vecPdPi,@function
        .size           _Z15debug_print_vecPdPi,(.L_x_387 - _Z15debug_print_vecPdPi)
        .other          _Z15debug_print_vecPdPi,@"STO_CUDA_ENTRY STV_DEFAULT"
_Z15debug_print_vecPdPi:
.text._Z15debug_print_vecPdPi:
        /* <DEDUP_REMOVED lines=15> */
.L_x_332:
[----:B------:R-:W0:Y:S02]  /*00f0*/  LDC.64 R4, c[0x0][0x388] ;  /* 0x0000e200ff047b82 */ /* 0x000e240000000a00 */
[----:B0-----:R-:W2:Y:S02]  /*0100*/  LDG.E R4, desc[UR36][R4.64] ;  /* 0x0000002404047981 */ /* 0x001ea4000c1e1900 */
[----:B--2---:R-:W-:-:S13]  /*0110*/  ISETP.GE.AND P0, PT, R4, 0x1, PT ;  /* 0x000000010400780c */ /* 0x004fda0003f06270 */
[----:B------:R-:W-:Y:S05]  /*0120*/  @!P0 BRA `(.L_x_333) ;  /* 0x0000000000548947 */ /* 0x000fea0003800000 */
[----:B------:R-:W-:Y:S01]  /*0130*/  BSSY.RECONVERGENT B6, `(.L_x_333) ;  /* 0x0000014000067945 */ /* 0x000fe20003800200 */
[----:B------:R-:W-:-:S07]  /*0140*/  IMAD.MOV.U32 R17, RZ, RZ, RZ ;  /* 0x000000ffff117224 */ /* 0x000fce00078e00ff */
.L_x_335:
        /* <DEDUP_REMOVED lines=13> */
.L_x_334:
[----:B------:R-:W0:Y:S02]  /*0220*/  LDC.64 R4, c[0x0][0x388] ;  /* 0x0000e200ff047b82 */ /* 0x000e240000000a00 */
[----:B0-----:R-:W2:Y:S01]  /*0230*/  LDG.E R4, desc[UR36][R4.64] ;  /* 0x0000002404047981 */ /* 0x001ea2000c1e1900 */
[----:B------:R-:W-:-:S05]  /*0240*/  VIADD R17, R17, 0x1 ;  /* 0x0000000111117836 */ /* 0x000fca0000000000 */
[----:B--2---:R-:W-:-:S13]  /*0250*/  ISETP.GE.AND P0, PT, R17, R4, PT ;  /* 0x000000041100720c */ /* 0x004fda0003f06270 */
[----:B------:R-:W-:Y:S05]  /*0260*/  @!P0 BRA `(.L_x_335) ;  /* 0xfffffffc00b88947 */ /* 0x000fea000383ffff */
[----:B------:R-:W-:Y:S05]  /*0270*/  BSYNC.RECONVERGENT B6 ;  /* 0x0000000000067941 */ /* 0x000fea0003800200 */
.L_x_333:
        /* <DEDUP_REMOVED lines=8> */
.L_x_336:
[----:B------:R-:W-:Y:S05]  /*0300*/  EXIT ;  /* 0x000000000000794d */ /* 0x000fea0003800000 */
.L_x_337:
        /* <DEDUP_REMOVED lines=15> */
.L_x_387:


//--------------------- .text._Z27simple_reduction_shared_maxPdS_PiS0_b --------------------------
	.section	.text._Z27simple_reduction_shared_maxPdS_PiS0_b,"ax",@progbits
	.align	128
        .global         _Z27simple_reduction_shared_maxPdS_PiS0_b
        .type           _Z27simple_reduction_shared_maxPdS_PiS0_b,@function
        .size           _Z27simple_reduction_shared_maxPdS_PiS0_b,(.L_x_388 - _Z27simple_reduction_shared_maxPdS_PiS0_b)
        .other          _Z27simple_reduction_shared_maxPdS_PiS0_b,@"STO_CUDA_ENTRY STV_DEFAULT"
_Z27simple_reduction_shared_maxPdS_PiS0_b:
.text._Z27simple_reduction_shared_maxPdS_PiS0_b:
[----:B------:R-:W-:Y:S08]  /*0000*/  LDC R1, c[0x0][0x37c] ;  /* 0x0000df00ff017b82 */ /* 0x000ff00000000800 */
[----:B------:R-:W0:Y:S01]  /*0010*/  LDC.64 R4, c[0x0][0x398] ;  /* 0x0000e600ff047b82 */ /* 0x000e220000000a00 */
[----:B------:R-:W0:Y:S02]  /*0020*/  LDCU.64 UR8, c[0x0][0x358] ;  /* 0x00006b00ff0877ac */ /* 0x000e240008000a00 */
[----:B0-----:R-:W2:Y:S01]  /*0030*/  LDG.E R2, desc[UR8][R4.64] ;  /* 0x0000000804027981 */ /* 0x001ea2000c1e1900 */
[----:B------:R-:W0:Y:S04]  /*0040*/  LDCU UR6, c[0x0][0x360] ;  /* 0x00006c00ff0677ac */ /* 0x000e280008000800 */
[----:B------:R-:W1:Y:S01]  /*0050*/  S2UR UR5, SR_CgaCtaId ;  /* 0x00000000000579c3 */ /* 0x000e620000008800 */
[----:B------:R-:W-:Y:S01]  /*0060*/  BSSY.RECONVERGENT B0, `(.L_x_338) ;  /* 0x000001e000007945 */ /* 0x000fe20003800200 */
[----:B------:R-:W3:Y:S01]  /*0070*/  S2R R3, SR_TID.X ;  /* 0x0000000000037919 */ /* 0x000ee20000002100 */
[----:B------:R-:W-:Y:S01]  /*0080*/  UMOV UR4, 0x400 ;  /* 0x0000040000047882 */ /* 0x000fe20000000000 */
[----:B------:R-:W3:Y:S01]  /*0090*/  S2R R0, SR_CTAID.X ;  /* 0x0000000000007919 */ /* 0x000ee20000002500 */
[----:B-1----:R-:W-:-:S04]  /*00a0*/  ULEA UR4, UR5, UR4, 0x18 ;  /* 0x0000000405047291 */ /* 0x002fc8000f8ec0ff */
[----:B0-----:R-:W-:Y:S02]  /*00b0*/  ULEA UR7, UR6, UR4, 0x2 ;  /* 0x0000000406077291 */ /* 0x001fe4000f8e10ff */
[----:B---3--:R-:W-:-:S05]  /*00c0*/  IMAD R9, R0, UR6, R3 ;  /* 0x0000000600097c24 */ /* 0x008fca000f8e0203 */
[----:B------:R-:W-:-:S04]  /*00d0*/  VIMNMX R7, PT, PT, R9, R3, !PT ;  /* 0x0000000309077248 */ /* 0x000fc80007fe0100 */
[----:B--2---:R-:W-:-:S13]  /*00e0*/  ISETP.GE.AND P0, PT, R7, R2, PT ;  /* 0x000000020700720c */ /* 0x004fda0003f06270 */
[----:B------:R-:W-:Y:S05]  /*00f0*/  @P0 BRA `(.L_x_339) ;  /* 0x00000000003c0947 */ /* 0x000fea0003800000 */
[----:B------:R-:W0:Y:S01]  /*0100*/  LDCU.U8 UR5, c[0x0][0x3a0] ;  /* 0x00007400ff0577ac */ /* 0x000e220008000000 */
[----:B------:R-:W1:Y:S01]  /*0110*/  LDC.64 R4, c[0x0][0x380] ;  /* 0x0000e000ff047b82 */ /* 0x000e620000000a00 */
[----:B0-----:R-:W-:-:S06]  /*0120*/  UPRMT UR5, UR5, 0x8880, URZ ;  /* 0x0000888005057896 */ /* 0x001fcc00080000ff */
[----:B------:R-:W-:Y:S01]  /*0130*/  ISETP.NE.AND P0, PT, RZ, UR5, PT ;  /* 0x00000005ff007c0c */ /* 0x000fe2000bf05270 */
[----:B-1----:R-:W-:-:S06]  /*0140*/  IMAD.WIDE R4, R9, 0x8, R4 ;  /* 0x0000000809047825 */ /* 0x002fcc00078e0204 */
[----:B------:R-:W2:Y:S06]  /*0150*/  LDG.E.64 R4, desc[UR8][R4.64] ;  /* 0x0000000804047981 */ /* 0x000eac000c1e1b00 */
[----:B------:R-:W0:Y:S02]  /*0160*/  @!P0 LDC.64 R6, c[0x0][0x390] ;  /* 0x0000e400ff068b82 */ /* 0x000e240000000a00 */
[----:B0-----:R-:W-:-:S06]  /*0170*/  @!P0 IMAD.WIDE R6, R9, 0x4, R6 ;  /* 0x0000000409068825 */ /* 0x001fcc00078e0206 */
[----:B------:R-:W3:Y:S01]  /*0180*/  @!P0 LDG.E R7, desc[UR8][R6.64] ;  /* 0x0000000806078981 */ /* 0x000ee2000c1e1900 */
[C---:B------:R-:W-:Y:S02]  /*0190*/  LEA R11, R3.reuse, UR7, 0x3 ;  /* 0x00000007030b7c11 */ /* 0x040fe4000f8e18ff */
[----:B------:R-:W-:-:S03]  /*01a0*/  LEA R8, R3, UR4, 0x2 ;  /* 0x0000000403087c11 */ /* 0x000fc6000f8e10ff */
[----:B--2---:R1:W-:Y:S04]  /*01b0*/  STS.64 [R11], R4 ;  /* 0x000000040b007388 */ /* 0x0043e80000000a00 */
[----:B------:R1:W-:Y:S04]  /*01c0*/  @P0 STS [R8], R9 ;  /* 0x0000000908000388 */ /* 0x0003e80000000800 */
[----:B---3--:R1:W-:Y:S01]  /*01d0*/  @!P0 STS [R8], R7 ;  /* 0x0000000708008388 */ /* 0x0083e20000000800 */
[----:B------:R-:W-:Y:S05]  /*01e0*/  BRA `(.L_x_340) ;  /* 0x0000000000147947 */ /* 0x000fea0003800000 */
.L_x_339:
[C---:B------:R-:W-:Y:S01]  /*01f0*/  LEA R6, R3.reuse, UR7, 0x3 ;  /* 0x0000000703067c11 */ /* 0x040fe2000f8e18ff */
[----:B------:R-:W-:Y:S01]  /*0200*/  IMAD.MOV.U32 R4, RZ, RZ, -0x1 ;  /* 0xffffffffff047424 */ /* 0x000fe200078e00ff */
[----:B------:R-:W-:-:S03]  /*0210*/  LEA R5, R3, UR4, 0x2 ;  /* 0x0000000403057c11 */ /* 0x000fc6000f8e10ff */
[----:B------:R0:W-:Y:S04]  /*0220*/  STS.64 [R6], RZ ;  /* 0x000000ff06007388 */ /* 0x0001e80000000a00 */
[----:B------:R0:W-:Y:S02]  /*0230*/  STS [R5], R4 ;  /* 0x0000000405007388 */ /* 0x0001e40000000800 */
.L_x_340:
[----:B------:R-:W-:Y:S05]  /*0240*/  BSYNC.RECONVERGENT B0 ;  /* 0x0000000000007941 */ /* 0x000fea0003800200 */
.L_x_338:
[----:B------:R-:W-:Y:S01]  /*0250*/  VIMNMX.U32 R2, PT, PT, R2, UR6, PT ;  /* 0x0000000602027c48 */ /* 0x000fe2000bfe0000 */
[----:B------:R-:W-:Y:S03]  /*0260*/  BAR.SYNC.DEFER_BLOCKING 0x0 ;  /* 0x0000000000007b1d */ /* 0x000fe60000010000 */
[----:B------:R-:W-:-:S13]  /*0270*/  ISETP.GE.U32.AND P0, PT, R2, 0x2, PT ;  /* 0x000000020200780c */ /* 0x000fda0003f06070 */
[----:B------:R-:W-:Y:S05]  /*0280*/  @!P0 BRA `(.L_x_341) ;  /* 0x0000000000608947 */ /* 0x000fea0003800000 */
[----:B------:R-:W-:-:S05]  /*0290*/  UMOV UR5, 0x1 ;  /* 0x0000000100057882 */ /* 0x000fca0000000000 */
.L_x_344:
[----:B------:R-:W-:Y:S02]  /*02a0*/  USHF.L.U32 UR6, UR5, 0x1, URZ ;  /* 0x0000000105067899 */ /* 0x000fe400080006ff */
[----:B0-----:R-:W-:Y:S01]  /*02b0*/  IMAD.U32 R6, RZ, RZ, UR5 ;  /* 0x00000005ff067e24 */ /* 0x001fe2000f8e00ff */
[----:B------:R-:W-:Y:S03]  /*02c0*/  BSSY.RECONVERGENT B0, `(.L_x_342) ;  /* 0x0000011000007945 */ /* 0x000fe60003800200 */
[----:B-1----:R-:W-:-:S04]  /*02d0*/  IMAD R8, R3, UR6, RZ ;  /* 0x0000000603087c24 */ /* 0x002fc8000f8e02ff */
[----:B------:R-:W-:Y:S01]  /*02e0*/  VIADD R9, R8, UR5 ;  /* 0x0000000508097c36 */ /* 0x000fe20008000000 */
[----:B------:R-:W-:-:S04]  /*02f0*/  UMOV UR5, UR6 ;  /* 0x0000000600057c82 */ /* 0x000fc80008000000 */
[----:B------:R-:W-:-:S04]  /*0300*/  VIMNMX R5, PT, PT, R8, R9, !PT ;  /* 0x0000000908057248 */ /* 0x000fc80007fe0100 */
[----:B------:R-:W-:-:S13]  /*0310*/  ISETP.GE.AND P0, PT, R5, R2, PT ;  /* 0x000000020500720c */ /* 0x000fda0003f06270 */
[----:B------:R-:W-:Y:S05]  /*0320*/  @P0 BRA `(.L_x_343) ;  /* 0x0000000000280947 */ /* 0x000fea0003800000 */
[----:B------:R-:W-:-:S05]  /*0330*/  LEA R11, R8, UR7, 0x3 ;  /* 0x00000007080b7c11 */ /* 0x000fca000f8e18ff */
[----:B------:R-:W-:Y:S01]  /*0340*/  IMAD R6, R6, 0x8, R11 ;  /* 0x0000000806067824 */ /* 0x000fe200078e020b */
[----:B------:R-:W-:Y:S05]  /*0350*/  LDS.64 R4, [R11] ;  /* 0x000000000b047984 */ /* 0x000fea0000000a00 */
[----:B------:R-:W0:Y:S02]  /*0360*/  LDS.64 R6, [R6] ;  /* 0x0000000006067984 */ /* 0x000e240000000a00 */
[----:B0-----:R-:W-:-:S14]  /*0370*/  DSETP.GEU.AND P0, PT, R4, R6, PT ;  /* 0x000000060400722a */ /* 0x001fdc0003f0e000 */
[----:B------:R-:W-:Y:S01]  /*0380*/  @!P0 LEA R4, R9, UR4, 0x2 ;  /* 0x0000000409048c11 */ /* 0x000fe2000f8e10ff */
[----:B------:R-:W-:Y:S01]  /*0390*/  @!P0 STS.64 [R11], R6 ;  /* 0x000000060b008388 */ /* 0x000fe20000000a00 */
[----:B------:R-:W-:-:S04]  /*03a0*/  @!P0 LEA R5, R8, UR4, 0x2 ;  /* 0x0000000408058c11 */ /* 0x000fc8000f8e10ff */
[----:B------:R-:W0:Y:S04]  /*03b0*/  @!P0 LDS R4, [R4] ;  /* 0x0000000004048984 */ /* 0x000e280000000800 */
[----:B0-----:R0:W-:Y:S02]  /*03c0*/  @!P0 STS [R5], R4 ;  /* 0x0000000405008388 */ /* 0x0011e40000000800 */
.L_x_343:
[----:B------:R-:W-:Y:S05]  /*03d0*/  BSYNC.RECONVERGENT B0 ;  /* 0x0000000000007941 */ /* 0x000fea0003800200 */
.L_x_342:
[----:B------:R-:W-:Y:S01]  /*03e0*/  BAR.SYNC.DEFER_BLOCKING 0x0 ;  /* 0x0000000000007b1d */ /* 0x000fe20000010000 */
[----:B------:R-:W-:-:S13]  /*03f0*/  ISETP.LE.AND P0, PT, R2, UR5, PT ;  /* 0x0000000502007c0c */ /* 0x000fda000bf03270 */
[----:B------:R-:W-:Y:S05]  /*0400*/  @!P0 BRA `(.L_x_344) ;  /* 0xfffffffc00a48947 */ /* 0x000fea000383ffff */
.L_x_341:
[----:B------:R-:W-:-:S13]  /*0410*/  ISETP.NE.AND P0, PT, R3, RZ, PT ;  /* 0x000000ff0300720c */ /* 0x000fda0003f05270 */
[----:B------:R-:W-:Y:S05]  /*0420*/  @P0 EXIT ;  /* 0x000000000000094d */ /* 0x000fea0003800000 */
[----:B------:R-:W2:Y:S01]  /*0430*/  S2UR UR5, SR_CgaCtaId ;  /* 0x00000000000579c3 */ /* 0x000ea20000008800 */
[----:B------:R-:W-:Y:S01]  /*0440*/  UMOV UR4, 0x400 ;  /* 0x0000040000047882 */ /* 0x000fe20000000000 */
[----:B------:R-:W3:Y:S06]  /*0450*/  LDS.64 R2, [UR7] ;  /* 0x00000007ff027984 */ /* 0x000eec0008000a00 */
[----:B01----:R-:W0:Y:S08]  /*0460*/  LDC.64 R4, c[0x0][0x388] ;  /* 0x0000e200ff047b82 */ /* 0x003e300000000a00 */
[----:B------:R-:W1:Y:S01]  /*0470*/  LDC.64 R6, c[0x0][0x390] ;  /* 0x0000e400ff067b82 */ /* 0x000e620000000a00 */
[----:B--2---:R-:W-:Y:S01]  /*0480*/  ULEA UR4, UR5, UR4, 0x18 ;  /* 0x0000000405047291 */ /* 0x004fe2000f8ec0ff */
[----:B0-----:R-:W-:-:S08]  /*0490*/  IMAD.WIDE.U32 R4, R0, 0x8, R4 ;  /* 0x0000000800047825 */ /* 0x001fd000078e0004 */
[----:B------:R-:W0:Y:S01]  /*04a0*/  LDS R9, [UR4] ;  /* 0x00000004ff097984 */ /* 0x000e220008000800 */
[----:B-1----:R-:W-:-:S03]  /*04b0*/  IMAD.WIDE.U32 R6, R0, 0x4, R6 ;  /* 0x0000000400067825 */ /* 0x002fc600078e0006 */
[----:B---3--:R-:W-:Y:S04]  /*04c0*/  STG.E.64 desc[UR8][R4.64], R2 ;  /* 0x0000000204007986 */ /* 0x008fe8000c101b08 */
[----:B0-----:R-:W-:Y:S01]  /*04d0*/  STG.E desc[UR8][R6.64], R9 ;  /* 0x0000000906007986 */ /* 0x001fe2000c101908 */
[----:B------:R-:W-:Y:S05]  /*04e0*/  EXIT ;  /* 0x000000000000794d */ /* 0x000fea0003800000 */
.L_x_345:
        /* <DEDUP_REMOVED lines=9> */
.L_x_388:


//--------------------- .text._Z23simple_reduction_sharedPiS_S_ --------------------------
	.section	.text._Z23simple_reduction_sharedPiS_S_,"ax",@progbits
	.align	128
        .global         _Z23simple_reduction_sharedPiS_S_
        .type           _Z23simple_reduction_sharedPiS_S_,@function
        .size           _Z23simple_reduction_sharedPiS_S_,(.L_x_389 - _Z23simple_reduction_sharedPiS_S_)
        .other          _Z23simple_reduction_sharedPiS_S_,@"STO_CUDA_ENTRY STV_DEFAULT"
_Z23simple_reduction_sharedPiS_S_:
.text._Z23simple_reduction_sharedPiS_S_:
[----:B------:R-:W-:Y:S08]  /*0000*/  LDC R1, c[0x0][0x37c] ;  /* 0x0000df00ff017b82 */ /* 0x000ff00000000800 */
[----:B------:R-:W0:Y:S01]  /*0010*/  LDC.64 R2, c[0x0][0x390] ;  /* 0x0000e400ff027b82 */ /* 0x000e220000000a00 */
[----:B------:R-:W0:Y:S02]  /*0020*/  LDCU.64 UR8, c[0x0][0x358] ;  /* 0x00006b00ff0877ac */ /* 0x000e240008000a00 */
[----:B0-----:R-:W2:Y:S01]  /*0030*/  LDG.E R2, desc[UR8][R2.64] ;  /* 0x0000000802027981 */ /* 0x001ea2000c1e1900 */
[----:B------:R-:W0:Y:S01]  /*0040*/  LDCU UR6, c[0x0][0x360] ;  /* 0x00006c00ff0677ac */ /* 0x000e220008000800 */
[----:B------:R-:W0:Y:S01]  /*0050*/  S2R R6, SR_TID.X ;  /* 0x0000000000067919 */ /* 0x000e220000002100 */
[----:B------:R-:W0:Y:S02]  /*0060*/  S2R R9, SR_CTAID.X ;  /* 0x0000000000097919 */ /* 0x000e240000002500 */
[----:B0-----:R-:W-:-:S05]  /*0070*/  IMAD R7, R9, UR6, R6 ;  /* 0x0000000609077c24 */ /* 0x001fca000f8e0206 */
[----:B------:R-:W-:-:S04]  /*0080*/  VIMNMX R5, PT, PT, R7, R6, !PT ;  /* 0x0000000607057248 */ /* 0x000fc80007fe0100 */
[----:B--2---:R-:W-:-:S13]  /*0090*/  ISETP.GE.AND P0, PT, R5, R2, PT ;  /* 0x000000020500720c */ /* 0x004fda0003f06270 */
[----:B------:R-:W0:Y:S02]  /*00a0*/  @!P0 LDC.64 R4, c[0x0][0x380] ;  /* 0x0000e000ff048b82 */ /* 0x000e240000000a00 */
[----:B0-----:R-:W-:-:S06]  /*00b0*/  @!P0 IMAD.WIDE R4, R7, 0x4, R4 ;  /* 0x0000000407048825 */ /* 0x001fcc00078e0204 */
[----:B------:R-:W2:Y:S01]  /*00c0*/  @!P0 LDG.E R4, desc[UR8][R4.64] ;  /* 0x0000000804048981 */ /* 0x000ea2000c1e1900 */
[----:B------:R-:W0:Y:S01]  /*00d0*/  S2UR UR5, SR_CgaCtaId ;  /* 0x00000000000579c3 */ /* 0x000e220000008800 */
[----:B------:R-:W-:Y:S01]  /*00e0*/  UMOV UR4, 0x400 ;  /* 0x0000040000047882 */ /* 0x000fe20000000000 */
[----:B------:R-:W-:Y:S01]  /*00f0*/  VIMNMX.U32 R2, PT, PT, R2, UR6, PT ;  /* 0x0000000602027c48 */ /* 0x000fe2000bfe0000 */
[----:B0-----:R-:W-:-:S06]  /*0100*/  ULEA UR4, UR5, UR4, 0x18 ;  /* 0x0000000405047291 */ /* 0x001fcc000f8ec0ff */
[----:B------:R-:W-:-:S05]  /*0110*/  LEA R3, R6, UR4, 0x2 ;  /* 0x0000000406037c11 */ /* 0x000fca000f8e10ff */
[----:B--2---:R0:W-:Y:S04]  /*0120*/  @!P0 STS [R3], R4 ;  /* 0x0000000403008388 */ /* 0x0041e80000000800 */
[----:B------:R0:W-:Y:S01]  /*0130*/  @P0 STS [R3], RZ ;  /* 0x000000ff03000388 */ /* 0x0001e20000000800 */
[----:B------:R-:W-:Y:S01]  /*0140*/  BAR.SYNC.DEFER_BLOCKING 0x0 ;  /* 0x0000000000007b1d */ /* 0x000fe20000010000 */
[----:B------:R-:W-:-:S13]  /*0150*/  ISETP.GE.U32.AND P0, PT, R2, 0x2, PT ;  /* 0x000000020200780c */ /* 0x000fda0003f06070 */
[----:B0-----:R-:W-:Y:S05]  /*0160*/  @!P0 BRA `(.L_x_346) ;  /* 0x0000000000588947 */ /* 0x001fea0003800000 */
[----:B------:R-:W-:-:S05]  /*0170*/  UMOV UR4, 0x1 ;  /* 0x0000000100047882 */ /* 0x000fca0000000000 */
.L_x_349:
[----:B------:R-:W-:Y:S01]  /*0180*/  USHF.L.U32 UR5, UR4, 0x1, URZ ;  /* 0x0000000104057899 */ /* 0x000fe200080006ff */
[----:B------:R-:W-:Y:S05]  /*0190*/  BSSY.RECONVERGENT B0, `(.L_x_347) ;  /* 0x000000f000007945 */ /* 0x000fea0003800200 */
[----:B0-----:R-:W-:-:S04]  /*01a0*/  IMAD R4, R6, UR5, RZ ;  /* 0x0000000506047c24 */ /* 0x001fc8000f8e02ff */
[----:B------:R-:W-:-:S05]  /*01b0*/  VIADD R5, R4, UR4 ;  /* 0x0000000404057c36 */ /* 0x000fca0008000000 */
[----:B------:R-:W-:-:S04]  /*01c0*/  VIMNMX R3, PT, PT, R4, R5, !PT ;  /* 0x0000000504037248 */ /* 0x000fc80007fe0100 */
[----:B------:R-:W-:-:S13]  /*01d0*/  ISETP.GE.AND P0, PT, R3, R2, PT ;  /* 0x000000020300720c */ /* 0x000fda0003f06270 */
[----:B------:R-:W-:Y:S05]  /*01e0*/  @P0 BRA `(.L_x_348) ;  /* 0x0000000000240947 */ /* 0x000fea0003800000 */
[----:B------:R-:W0:Y:S01]  /*01f0*/  S2UR UR6, SR_CgaCtaId ;  /* 0x00000000000679c3 */ /* 0x000e220000008800 */
[----:B------:R-:W-:Y:S02]  /*0200*/  UMOV UR4, 0x400 ;  /* 0x0000040000047882 */ /* 0x000fe40000000000 */
[----:B0-----:R-:W-:-:S06]  /*0210*/  ULEA UR4, UR6, UR4, 0x18 ;  /* 0x0000000406047291 */ /* 0x001fcc000f8ec0ff */
[----:B------:R-:W-:Y:S02]  /*0220*/  LEA R0, R5, UR4, 0x2 ;  /* 0x0000000405007c11 */ /* 0x000fe4000f8e10ff */
[----:B------:R-:W-:-:S04]  /*0230*/  LEA R3, R4, UR4, 0x2 ;  /* 0x0000000404037c11 */ /* 0x000fc8000f8e10ff */
[----:B------:R-:W-:Y:S04]  /*0240*/  LDS R0, [R0] ;  /* 0x0000000000007984 */ /* 0x000fe80000000800 */
[----:B------:R-:W0:Y:S02]  /*0250*/  LDS R5, [R3] ;  /* 0x0000000003057984 */ /* 0x000e240000000800 */
[----:B0-----:R-:W-:-:S05]  /*0260*/  IMAD.IADD R4, R0, 0x1, R5 ;  /* 0x0000000100047824 */ /* 0x001fca00078e0205 */
[----:B------:R0:W-:Y:S02]  /*0270*/  STS [R3], R4 ;  /* 0x0000000403007388 */ /* 0x0001e40000000800 */
.L_x_348:
[----:B------:R-:W-:Y:S05]  /*0280*/  BSYNC.RECONVERGENT B0 ;  /* 0x0000000000007941 */ /* 0x000fea0003800200 */
.L_x_347:
[----:B------:R-:W-:Y:S01]  /*0290*/  BAR.SYNC.DEFER_BLOCKING 0x0 ;  /* 0x0000000000007b1d */ /* 0x000fe20000010000 */
[----:B------:R-:W-:-:S05]  /*02a0*/  ISETP.LE.AND P0, PT, R2, UR5, PT ;  /* 0x0000000502007c0c */ /* 0x000fca000bf03270 */
[----:B------:R-:W-:-:S08]  /*02b0*/  UMOV UR4, UR5 ;  /* 0x0000000500047c82 */ /* 0x000fd00008000000 */
[----:B------:R-:W-:Y:S05]  /*02c0*/  @!P0 BRA `(.L_x_349) ;  /* 0xfffffffc00ac8947 */ /* 0x000fea000383ffff */
.L_x_346:
[----:B------:R-:W-:-:S13]  /*02d0*/  ISETP.NE.AND P0, PT, R6, RZ, PT ;  /* 0x000000ff0600720c */ /* 0x000fda0003f05270 */
[----:B------:R-:W-:Y:S05]  /*02e0*/  @P0 EXIT ;  /* 0x000000000000094d */ /* 0x000fea0003800000 */
[----:B------:R-:W1:Y:S01]  /*02f0*/  S2UR UR5, SR_CgaCtaId ;  /* 0x00000000000579c3 */ /* 0x000e620000008800 */
[----:B------:R-:W-:-:S07]  /*0300*/  UMOV UR4, 0x400 ;  /* 0x0000040000047882 */ /* 0x000fce0000000000 */
[----:B0-----:R-:W0:Y:S01]  /*0310*/  LDC.64 R2, c[0x0][0x388] ;  /* 0x0000e200ff027b82 */ /* 0x001e220000000a00 */
[----:B-1----:R-:W-:Y:S01]  /*0320*/  ULEA UR4, UR5, UR4, 0x18 ;  /* 0x0000000405047291 */ /* 0x002fe2000f8ec0ff */
[----:B0-----:R-:W-:-:S08]  /*0330*/  IMAD.WIDE.U32 R2, R9, 0x4, R2 ;  /* 0x0000000409027825 */ /* 0x001fd000078e0002 */
[----:B------:R-:W0:Y:S04]  /*0340*/  LDS R5, [UR4] ;  /* 0x00000004ff057984 */ /* 0x000e280008000800 */
[----:B0-----:R-:W-:Y:S01]  /*0350*/  STG.E desc[UR8][R2.64], R5 ;  /* 0x0000000502007986 */ /* 0x001fe2000c101908 */
[----:B------:R-:W-:Y:S05]  /*0360*/  EXIT ;  /* 0x000000000000794d */ /* 0x000fea0003800000 */
.L_x_350:
        /* <DEDUP_REMOVED lines=9> */
.L_x_389:


//--------------------- .text._Z8setValuePddi     --------------------------
	.section	.text._Z8setValuePddi,"ax",@progbits
	.align	128
        .global         _Z8setValuePddi
        .type           _Z8setValuePddi,@function
        .size           _Z8setValuePddi,(.L_x_390 - _Z8setValuePddi)
        .other          _Z8setValuePddi,@"STO_CUDA_ENTRY STV_DEFAULT"
_Z8setValuePddi:
.text._Z8setValuePddi:
[----:B------:R-:W-:Y:S08]  /*0000*/  LDC R1, c[0x0][0x37c] ;  /* 0x0000df00ff017b82 */ /* 0x000ff00000000800 */
[----:B------:R-:W0:Y:S01]  /*0010*/  LDC R7, c[0x0][0x390] ;  /* 0x0000e400ff077b82 */ /* 0x000e220000000800 */
[----:B------:R-:W1:Y:S07]  /*0020*/  LDCU.64 UR4, c[0x0][0x358] ;  /* 0x00006b00ff0477ac */ /* 0x000e6e0008000a00 */
[----:B------:R-:W0:Y:S08]  /*0030*/  LDC.64 R2, c[0x0][0x380] ;  /* 0x0000e000ff027b82 */ /* 0x000e300000000a00 */
[----:B------:R-:W1:Y:S01]  /*0040*/  LDC.64 R4, c[0x0][0x388] ;  /* 0x0000e200ff047b82 */ /* 0x000e620000000a00 */
[----:B0-----:R-:W-:-:S05]  /*0050*/  IMAD.WIDE R2, R7, 0x8, R2 ;  /* 0x0000000807027825 */ /* 0x001fca00078e0202 */
[----:B-1----:R-:W-:Y:S01]  /*0060*/  STG.E.64 desc[UR4][R2.64], R4 ;  /* 0x0000000402007986 */ /* 0x002fe2000c101b04 */
[----:B------:R-:W-:Y:S05]  /*0070*/  EXIT ;  /* 0x000000000000794d */ /* 0x000fea0003800000 */
.L_x_351:
        /* <DEDUP_REMOVED lines=16> */
.L_x_390:


//--------------------- .text._Z4fillPdid         --------------------------
	.section	.text._Z4fillPdid,"ax",@progbits
	.align	128
        .global         _Z4fillPdid
        .type           _Z4fillPdid,@function
        .size           _Z4fillPdid,(.L_x_391 - _Z4fillPdid)
        .other          _Z4fillPdid,@"STO_CUDA_ENTRY STV_DEFAULT"
_Z4fillPdid:
.text._Z4fillPdid:
[----:B------:R-:W-:Y:S01]  /*0000*/  LDC R1, c[0x0][0x37c] ;  /* 0x0000df00ff017b82 */ /* 0x000fe20000000800 */
[----:B------:R-:W0:Y:S07]  /*0010*/  S2R R7, SR_TID.X ;  /* 0x0000000000077919 */ /* 0x000e2e0000002100 */
[----:B------:R-:W0:Y:S01]  /*0020*/  S2UR UR4, SR_CTAID.X ;  /* 0x00000000000479c3 */ /* 0x000e220000002500 */
[----:B------:R-:W1:Y:S07]  /*0030*/  LDCU UR5, c[0x0][0x388] ;  /* 0x00007100ff0577ac */ /* 0x000e6e0008000800 */
[----:B------:R-:W0:Y:S02]  /*0040*/  LDC R0, c[0x0][0x360] ;  /* 0x0000d800ff007b82 */ /* 0x000e240000000800 */
[----:B0-----:R-:W-:-:S05]  /*0050*/  IMAD R7, R0, UR4, R7 ;  /* 0x0000000400077c24 */ /* 0x001fca000f8e0207 */
[----:B-1----:R-:W-:-:S13]  /*0060*/  ISETP.GE.AND P0, PT, R7, UR5, PT ;  /* 0x0000000507007c0c */ /* 0x002fda000bf06270 */
[----:B------:R-:W-:Y:S05]  /*0070*/  @P0 EXIT ;  /* 0x000000000000094d */ /* 0x000fea0003800000 */
[----:B------:R-:W0:Y:S01]  /*0080*/  LDC.64 R2, c[0x0][0x380] ;  /* 0x0000e000ff027b82 */ /* 0x000e220000000a00 */
[----:B------:R-:W1:Y:S07]  /*0090*/  LDCU.64 UR4, c[0x0][0x358] ;  /* 0x00006b00ff0477ac */ /* 0x000e6e0008000a00 */
[----:B------:R-:W1:Y:S01]  /*00a0*/  LDC.64 R4, c[0x0][0x390] ;  /* 0x0000e400ff047b82 */ /* 0x000e620000000a00 */
[----:B0-----:R-:W-:-:S05]  /*00b0*/  IMAD.WIDE R2, R7, 0x8, R2 ;  /* 0x0000000807027825 */ /* 0x001fca00078e0202 */
[----:B-1----:R-:W-:Y:S01]  /*00c0*/  STG.E.64 desc[UR4][R2.64], R4 ;  /* 0x0000000402007986 */ /* 0x002fe2000c101b04 */
[----:B------:R-:W-:Y:S05]  /*00d0*/  EXIT ;  /* 0x000000000000794d */ /* 0x000fea0003800000 */
.L_x_352:
        /* <DEDUP_REMOVED lines=10> */
.L_x_391:


//--------------------- .nv.global.init           --------------------------
	.section	.nv.global.init,"aw",@progbits
.nv.global.init:
	.type		$str$2,@object
	.size		$str$2,($str$1 - $str$2)
$str$2:
        /*0000*/ 	.byte	0x0a, 0x00
	.type		$str$1,@object
	.size		$str$1,($str$17 - $str$1)
$str$1:
        /*0002*/ 	.byte	0x25, 0x66, 0x20, 0x00
	.type		$str$17,@object
	.size		$str$17,($str$7 - $str$17)
$str$17:
        /*0006*/ 	.byte	0x52, 0x65, 0x73, 0x6f, 0x3a, 0x09, 0x00
	.type		$str$7,@object
	.size		$str$7,($str$3 - $str$7)
$str$7:
        /*000d*/ 	.byte	0x4e, 0x6f, 0x72, 0x6d, 0x3a, 0x09, 0x00
	.type		$str$3,@object
	.size		$str$3,($str$16 - $str$3)
$str$3:
        /*0014*/ 	.byte	0x4e, 0x65, 0x74, 0x77, 0x6f, 0x72, 0x6b, 0x3a, 0x0a, 0x00
	.type		$str$16,@object
	.size		$str$16,($str$9 - $str$16)
$str$16:
        /*001e*/ 	.byte	0x41, 0x62, 0x73, 0x20, 0x64, 0x69, 0x73, 0x74, 0x3a, 0x09, 0x00
	.type		$str$9,@object
	.size		$str$9,($str$5 - $str$9)
$str$9:
        /*0029*/ 	.byte	0x46, 0x75, 0x7a, 0x7a, 0x79, 0x20, 0x64, 0x69, 0x76, 0x3a, 0x09, 0x00
	.type		$str$5,@object
	.size		$str$5,($str$10 - $str$5)
$str$5:
        /*0035*/ 	.byte	0x46, 0x75, 0x7a, 0x7a, 0x79, 0x20, 0x61, 0x6e, 0x64, 0x3a, 0x09, 0x00
	.type		$str$10,@object
	.size		$str$10,($str$6 - $str$10)
$str$10:
        /*0041*/ 	.byte	0x46, 0x75, 0x7a, 0x7a, 0x79, 0x20, 0x54, 0x76, 0x65, 0x63, 0x3a, 0x09, 0x00
	.type		$str$6,@object
	.size		$str$6,($str$11 - $str$6)
$str$6:
        /*004e*/ 	.byte	0x46, 0x75, 0x7a, 0x7a, 0x79, 0x20, 0x6d, 0x75, 0x6c, 0x74, 0x3a, 0x09, 0x00
	.type		$str$11,@object
	.size		$str$11,($str - $str$11)
$str$11:
        /*005b*/ 	.byte	0x46, 0x75, 0x7a, 0x7a, 0x79, 0x20, 0x72, 0x65, 0x73, 0x6f, 0x3a, 0x09, 0x00
	.type		$str,@object
	.size		$str,($str$12 - $str)
$str:
        /*0068*/ 	.byte	0x44, 0x65, 0x62, 0x75, 0x67, 0x20, 0x70, 0x72, 0x69, 0x6e, 0x74, 0x3a, 0x09, 0x00
	.type		$str$12,@object
	.size		$str$12,($str$15 - $str$12)
$str$12:
        /*0076*/ 	.byte	0x54, 0x76, 0x65, 0x63, 0x20, 0x2b, 0x20, 0x72, 0x65, 0x73, 0x6f, 0x3a, 0x09, 0x00
	.type		$str$15,@object
	.size		$str$15,($str$8 - $str$15)
$str$15:
        /*0084*/ 	.byte	0x41, 0x4c, 0x4c, 0x59, 0x20, 0x4d, 0x45, 0x54, 0x52, 0x49, 0x43, 0x3a, 0x09, 0x00
	.type		$str$8,@object
	.size		$str$8,($str$14 - $str$8)
$str$8:
        /*0092*/ 	.byte	0x41, 0x63, 0x74, 0x69, 0x76, 0x69, 0x74, 0x79, 0x20, 0x6e, 0x6f, 0x72, 0x6d, 0x3a, 0x09, 0x00
	.type		$str$14,@object
	.size		$str$14,($str$13 - $str$14)
$str$14:
        /*00a2*/ 	.byte	0x72, 0x65, 0x61, 0x64, 0x6f, 0x75, 0x74, 0x20, 0x69, 0x6e, 0x20, 0x25, 0x64, 0x3a, 0x09, 0x00
	.type		$str$13,@object
	.size		$str$13,($str$4 - $str$13)
$str$13:
        /*00b2*/ 	.byte	0x6c, 0x65, 0x61, 0x72, 0x6e, 0x65, 0x64, 0x20, 0x69, 0x6e, 0x20, 0x25, 0x64, 0x3a, 0x09, 0x00
	.type		$str$4,@object
	.size		$str$4,(.L_4 - $str$4)
$str$4:
        /*00c2*/ 	.byte	0x4e, 0x2e, 0x20, 0x25, 0x64, 0x20, 0x46, 0x69, 0x65, 0x6c, 0x64, 0x20, 0x25, 0x64, 0x3a, 0x20
        /*00d2*/ 	.byte	0x00
.L_4:


//--------------------- .nv.shared._Z32FUSION_learn_and_readout_taxicabPdS_S_PiS0_S0_S0_S0_S0_bS_b --------------------------
	.section	.nv.shared._Z32FUSION_learn_and_readout_taxicabPdS_S_PiS0_S0_S0_S0_S0_bS_b,"aw",@nobits
	.sectionflags	@""
	.align	16
	.zero		1024


//--------------------- .nv.shared.reserved.0     --------------------------
	.section	.nv.shared.reserved.0,"aw",@nobits
	.weak		__nv_reservedSMEM_offset_0_alias
	.size		__nv_reservedSMEM_offset_0_alias, 0, 64
	.other		__nv_reservedSMEM_offset_0_alias,@"STO_CUDA_RESERVED_SHARED STV_DEFAULT"
__nv_reservedSMEM_offset_0_alias:
	.zero		0
	.zero		64


//--------------------- .nv.shared._Z34FUSION_calculate_resonance_taxicabPdS_PiS_S0_S0_b --------------------------
	.section	.nv.shared._Z34FUSION_calculate_resonance_taxicabPdS_PiS_S0_S0_b,"aw",@nobits
	.sectionflags	@""
	.align	16
	.zero		1024


//--------------------- .nv.shared._Z26FUSION_taxicab_calculate_TPdPiS0_S_S0_S0_bb --------------------------
	.section	.nv.shared._Z26FUSION_taxicab_calculate_TPdPiS0_S_S0_S0_bb,"aw",@nobits
	.sectionflags	@""
	.align	16
	.zero		1024


//--------------------- .nv.shared._Z22FUSION_ALY_taxicab_subPdS_S_PiS0_S0_b --------------------------
	.section	.nv.shared._Z22FUSION_ALY_taxicab_subPdS_S_PiS0_S0_b,"aw",@nobits
	.sectionflags	@""
	.align	16
	.zero		1024


//--------------------- .nv.shared._Z15distMeanNeuronsPdS_S_PiS0_S0_S0_b --------------------------
	.section	.nv.shared._Z15distMeanNeuronsPdS_S_PiS0_S0_S0_b,"aw",@nobits
	.sectionflags	@""
	.align	16
	.zero		1024


//--------------------- .nv.shared._Z13calculateMeanPdS_PiS0_b --------------------------
	.section	.nv.shared._Z13calculateMeanPdS_PiS0_b,"aw",@nobits
	.sectionflags	@""
	.align	16
	.zero		1024


//--------------------- .nv.shared._Z27FUSION_fields_fuzzyDivARTIIPdS_S_S_S_PiS0_b --------------------------
	.section	.nv.shared._Z27FUSION_fields_fuzzyDivARTIIPdS_S_S_S_PiS0_b,"aw",@nobits
	.sectionflags	@""
	.align	16
	.zero		1024


//--------------------- .nv.shared._Z18FUSION_weightsSQRTPdS_PiS0_ --------------------------
	.section	.nv.shared._Z18FUSION_weightsSQRTPdS_PiS0_,"aw",@nobits
	.sectionflags	@""
	.align	16
	.zero		1024


//--------------------- .nv.shared._Z19FUSION_activitySQRTPdS_Pi --------------------------
	.section	.nv.shared._Z19FUSION_activitySQRTPdS_Pi,"aw",@nobits
	.sectionflags	@""
	.align	16
	.zero		1024


//--------------------- .nv.shared._Z17FUSION_weightsPOWPdS_PiS0_ --------------------------
	.section	.nv.shared._Z17FUSION_weightsPOWPdS_PiS0_,"aw",@nobits
	.sectionflags	@""
	.align	16
	.zero		1024


//--------------------- .nv.shared._Z18FUSION_activityPOWPdS_Pi --------------------------
	.section	.nv.shared._Z18FUSION_activityPOWPdS_Pi,"aw",@nobits
	.sectionflags	@""
	.align	16
	.zero		1024


//--------------------- .nv.shared._Z24FUSION_learn_and_readoutPdS_PiS_S_S0_S0_S0_S0_S0_S0_bS_b --------------------------
	.section	.nv.shared._Z24FUSION_learn_and_readoutPdS_PiS_S_S0_S0_S0_S0_S0_S0_bS_b,"aw",@nobits
	.sectionflags	@""
	.align	16
	.zero		1024


//--------------------- .nv.shared._Z30FUSION_calculate_resonance_sumPdS_S_Pib --------------------------
	.section	.nv.shared._Z30FUSION_calculate_resonance_sumPdS_S_Pib,"aw",@nobits
	.sectionflags	@""
	.align	16
	.zero		1024


//--------------------- .nv.shared._Z31FUSION_calculate_resonanceARTIIPdS_S_S_PiS0_b --------------------------
	.section	.nv.shared._Z31FUSION_calculate_resonanceARTIIPdS_S_S_PiS0_b,"aw",@nobits
	.sectionflags	@""
	.align	16
	.zero		1024


//--------------------- .nv.shared._Z26FUSION_calculate_resonancePdS_S_PiS_S0_S0_b --------------------------
	.section	.nv.shared._Z26FUSION_calculate_resonancePdS_S_PiS_S0_S0_b,"aw",@nobits
	.sectionflags	@""
	.align	16
	.zero		1024


//--------------------- .nv.shared._Z33FUSION_calculate_SUPER_RESO_AND_TPdS_PiS_S_S_S0_S0_S0_S0_bb --------------------------
	.section	.nv.shared._Z33FUSION_calculate_SUPER_RESO_AND_TPdS_PiS_S_S_S0_S0_S0_S0_bb,"aw",@nobits
	.sectionflags	@""
	.align	16
	.zero		1024


//--------------------- .nv.shared._Z18FUSION_calculate_TPdS_PiS0_S0_S_S0_S0_bb --------------------------
	.section	.nv.shared._Z18FUSION_calculate_TPdS_PiS0_S0_S_S0_S0_bb,"aw",@nobits
	.sectionflags	@""
	.align	16
	.zero		1024


//--------------------- .nv.shared._Z22FUSION_fields_fuzzyDivPdS_S_S_PiS0_b --------------------------
	.section	.nv.shared._Z22FUSION_fields_fuzzyDivPdS_S_S_PiS0_b,"aw",@nobits
	.sectionflags	@""
	.align	16
	.zero		1024


//--------------------- .nv.shared._Z26FUSION_activity_fuzzy_normPdS_S_PiS0_S0_b --------------------------
	.section	.nv.shared._Z26FUSION_activity_fuzzy_normPdS_S_PiS0_S0_b,"aw",@nobits
	.sectionflags	@""
	.align	16
	.zero		1024


//--------------------- .nv.shared._Z24FUSION_fields_fuzzy_normPdS_S_PiS0_S0_S0_b --------------------------
	.section	.nv.shared._Z24FUSION_fields_fuzzy_normPdS_S_PiS0_S0_S0_b,"aw",@nobits
	.sectionflags	@""
	.align	16
	.zero		1024


//--------------------- .nv.shared._Z23FUSION_fuzzy_art_IImultPdS_S_PiS0_S0_b --------------------------
	.section	.nv.shared._Z23FUSION_fuzzy_art_IImultPdS_S_PiS0_S0_b,"aw",@nobits
	.sectionflags	@""
	.align	16
	.zero		1024


//--------------------- .nv.shared._Z20FUSION_fuzzy_art_andPdS_S_PiS0_S0_b --------------------------
	.section	.nv.shared._Z20FUSION_fuzzy_art_andPdS_S_PiS0_S0_b,"aw",@nobits
	.sectionflags	@""
	.align	16
	.zero		1024


//--------------------- .nv.shared._Z24debug_print_full_networkPdPiS0_S0_S0_S0_ --------------------------
	.section	.nv.shared._Z24debug_print_full_networkPdPiS0_S0_S0_S0_,"aw",@nobits
	.sectionflags	@""
	.align	16
	.zero		1024


//--------------------- .nv.shared._Z19debug_print_weightsPdPiS0_ --------------------------
	.section	.nv.shared._Z19debug_print_weightsPdPiS0_,"aw",@nobits
	.sectionflags	@""
	.align	16
	.zero		1024


//--------------------- .nv.shared._Z15debug_print_vecPdPi --------------------------
	.section	.nv.shared._Z15debug_print_vecPdPi,"aw",@nobits
	.sectionflags	@""
	.align	16
	.zero		1024


//--------------------- .nv.shared._Z27simple_reduction_shared_maxPdS_PiS0_b --------------------------
	.section	.nv.shared._Z27simple_reduction_shared_maxPdS_PiS0_b,"aw",@nobits
	.sectionflags	@""
	.align	16
	.zero		1024


//--------------------- .nv.shared._Z23simple_reduction_sharedPiS_S_ --------------------------
	.section	.nv.shared._Z23simple_reduction_sharedPiS_S_,"aw",@nobits
	.sectionflags	@""
	.align	16
	.zero		1024


//--------------------- .nv.shared._Z8setValuePddi --------------------------
	.section	.nv.shared._Z8setValuePddi,"aw",@nobits
	.sectionflags	@""
	.align	16
	.zero		1024


//--------------------- .nv.shared._Z4fillPdid    --------------------------
	.section	.nv.shared._Z4fillPdid,"aw",@nobits
	.sectionflags	@""
	.align	16
	.zero		1024


//--------------------- .nv.constant0._Z32FUSION_learn_and_readout_taxicabPdS_S_PiS0_S0_S0_S0_S0_bS_b --------------------------
	.section	.nv.constant0._Z32FUSION_learn_and_readout_taxicabPdS_S_PiS0_S0_S0_S0_S0_bS_b,"a",@progbits
	.sectionflags	@""
	.align	4
.nv.constant0._Z32FUSION_learn_and_readout_taxicabPdS_S_PiS0_S0_S0_S0_S0_bS_b:
	.zero		985


//--------------------- .nv.constant0._Z34FUSION_calculate_resonance_taxicabPdS_PiS_S0_S0_b --------------------------
	.section	.nv.constant0._Z34FUSION_calculate_resonance_taxicabPdS_PiS_S0_S0_b,"a",@progbits
	.sectionflags	@""
	.align	4
.nv.constant0._Z34FUSION_calculate_resonance_taxicabPdS_PiS_S0_S0_b:
	.zero		945


//--------------------- .nv.constant0._Z26FUSION_taxicab_calculate_TPdPiS0_S_S0_S0_bb --------------------------
	.section	.nv.constant0._Z26FUSION_taxicab_calculate_TPdPiS0_S_S0_S0_bb,"a",@progbits
	.sectionflags	@""
	.align	4
.nv.constant0._Z26FUSION_taxicab_calculate_TPdPiS0_S_S0_S0_bb:
	.zero		946


//--------------------- .nv.constant0._Z22FUSION_ALY_taxicab_subPdS_S_PiS0_S0_b --------------------------
	.section	.nv.constant0._Z22FUSION_ALY_taxicab_subPdS_S_PiS0_S0_b,"a",@progbits
	.sectionflags	@""
	.align	4
.nv.constant0._Z22FUSION_ALY_taxicab_subPdS_S_PiS0_S0_b:
	.zero		945


//--------------------- .nv.constant0._Z15distMeanNeuronsPdS_S_PiS0_S0_S0_b --------------------------
	.section	.nv.constant0._Z15distMeanNeuronsPdS_S_PiS0_S0_S0_b,"a",@progbits
	.sectionflags	@""
	.align	4
.nv.constant0._Z15distMeanNeuronsPdS_S_PiS0_S0_S0_b:
	.zero		953


//--------------------- .nv.constant0._Z13calculateMeanPdS_PiS0_b --------------------------
	.section	.nv.constant0._Z13calculateMeanPdS_PiS0_b,"a",@progbits
	.sectionflags	@""
	.align	4
.nv.constant0._Z13calculateMeanPdS_PiS0_b:
	.zero		929


//--------------------- .nv.constant0._Z27FUSION_fields_fuzzyDivARTIIPdS_S_S_S_PiS0_b --------------------------
	.section	.nv.constant0._Z27FUSION_fields_fuzzyDivARTIIPdS_S_S_S_PiS0_b,"a",@progbits
	.sectionflags	@""
	.align	4
.nv.constant0._Z27FUSION_fields_fuzzyDivARTIIPdS_S_S_S_PiS0_b:
	.zero		953


//--------------------- .nv.constant0._Z18FUSION_weightsSQRTPdS_PiS0_ --------------------------
	.section	.nv.constant0._Z18FUSION_weightsSQRTPdS_PiS0_,"a",@progbits
	.sectionflags	@""
	.align	4
.nv.constant0._Z18FUSION_weightsSQRTPdS_PiS0_:
	.zero		928


//--------------------- .nv.constant0._Z19FUSION_activitySQRTPdS_Pi --------------------------
	.section	.nv.constant0._Z19FUSION_activitySQRTPdS_Pi,"a",@progbits
	.sectionflags	@""
	.align	4
.nv.constant0._Z19FUSION_activitySQRTPdS_Pi:
	.zero		920


//--------------------- .nv.constant0._Z17FUSION_weightsPOWPdS_PiS0_ --------------------------
	.section	.nv.constant0._Z17FUSION_weightsPOWPdS_PiS0_,"a",@progbits
	.sectionflags	@""
	.align	4
.nv.constant0._Z17FUSION_weightsPOWPdS_PiS0_:
	.zero		928


//--------------------- .nv.constant0._Z18FUSION_activityPOWPdS_Pi --------------------------
	.section	.nv.constant0._Z18FUSION_activityPOWPdS_Pi,"a",@progbits
	.sectionflags	@""
	.align	4
.nv.constant0._Z18FUSION_activityPOWPdS_Pi:
	.zero		920


//--------------------- .nv.constant0._Z24FUSION_learn_and_readoutPdS_PiS_S_S0_S0_S0_S0_S0_S0_bS_b --------------------------
	.section	.nv.constant0._Z24FUSION_learn_and_readoutPdS_PiS_S_S0_S0_S0_S0_S0_S0_bS_b,"a",@progbits
	.sectionflags	@""
	.align	4
.nv.constant0._Z24FUSION_learn_and_readoutPdS_PiS_S_S0_S0_S0_S0_S0_S0_bS_b:
	.zero		1001


//--------------------- .nv.constant0._Z30FUSION_calculate_resonance_sumPdS_S_Pib --------------------------
	.section	.nv.constant0._Z30FUSION_calculate_resonance_sumPdS_S_Pib,"a",@progbits
	.sectionflags	@""
	.align	4
.nv.constant0._Z30FUSION_calculate_resonance_sumPdS_S_Pib:
	.zero		929


//--------------------- .nv.constant0._Z31FUSION_calculate_resonanceARTIIPdS_S_S_PiS0_b --------------------------
	.section	.nv.constant0._Z31FUSION_calculate_resonanceARTIIPdS_S_S_PiS0_b,"a",@progbits
	.sectionflags	@""
	.align	4
.nv.constant0._Z31FUSION_calculate_resonanceARTIIPdS_S_S_PiS0_b:
	.zero		945


//--------------------- .nv.constant0._Z26FUSION_calculate_resonancePdS_S_PiS_S0_S0_b --------------------------
	.section	.nv.constant0._Z26FUSION_calculate_resonancePdS_S_PiS_S0_S0_b,"a",@progbits
	.sectionflags	@""
	.align	4
.nv.constant0._Z26FUSION_calculate_resonancePdS_S_PiS_S0_S0_b:
	.zero		953


//--------------------- .nv.constant0._Z33FUSION_calculate_SUPER_RESO_AND_TPdS_PiS_S_S_S0_S0_S0_S0_bb --------------------------
	.section	.nv.constant0._Z33FUSION_calculate_SUPER_RESO_AND_TPdS_PiS_S_S_S0_S0_S0_S0_bb,"a",@progbits
	.sectionflags	@""
	.align	4
.nv.constant0._Z33FUSION_calculate_SUPER_RESO_AND_TPdS_PiS_S_S_S0_S0_S0_S0_bb:
	.zero		978


//--------------------- .nv.constant0._Z18FUSION_calculate_TPdS_PiS0_S0_S_S0_S0_bb --------------------------
	.section	.nv.constant0._Z18FUSION_calculate_TPdS_PiS0_S0_S_S0_S0_bb,"a",@progbits
	.sectionflags	@""
	.align	4
.nv.constant0._Z18FUSION_calculate_TPdS_PiS0_S0_S_S0_S0_bb:
	.zero		962


//--------------------- .nv.constant0._Z22FUSION_fields_fuzzyDivPdS_S_S_PiS0_b --------------------------
	.section	.nv.constant0._Z22FUSION_fields_fuzzyDivPdS_S_S_PiS0_b,"a",@progbits
	.sectionflags	@""
	.align	4
.nv.constant0._Z22FUSION_fields_fuzzyDivPdS_S_S_PiS0_b:
	.zero		945


//--------------------- .nv.constant0._Z26FUSION_activity_fuzzy_normPdS_S_PiS0_S0_b --------------------------
	.section	.nv.constant0._Z26FUSION_activity_fuzzy_normPdS_S_PiS0_S0_b,"a",@progbits
	.sectionflags	@""
	.align	4
.nv.constant0._Z26FUSION_activity_fuzzy_normPdS_S_PiS0_S0_b:
	.zero		945


//--------------------- .nv.constant0._Z24FUSION_fields_fuzzy_normPdS_S_PiS0_S0_S0_b --------------------------
	.section	.nv.constant0._Z24FUSION_fields_fuzzy_normPdS_S_PiS0_S0_S0_b,"a",@progbits
	.sectionflags	@""
	.align	4
.nv.constant0._Z24FUSION_fields_fuzzy_normPdS_S_PiS0_S0_S0_b:
	.zero		953


//--------------------- .nv.constant0._Z23FUSION_fuzzy_art_IImultPdS_S_PiS0_S0_b --------------------------
	.section	.nv.constant0._Z23FUSION_fuzzy_art_IImultPdS_S_PiS0_S0_b,"a",@progbits
	.sectionflags	@""
	.align	4
.nv.constant0._Z23FUSION_fuzzy_art_IImultPdS_S_PiS0_S0_b:
	.zero		945


//--------------------- .nv.constant0._Z20FUSION_fuzzy_art_andPdS_S_PiS0_S0_b --------------------------
	.section	.nv.constant0._Z20FUSION_fuzzy_art_andPdS_S_PiS0_S0_b,"a",@progbits
	.sectionflags	@""
	.align	4
.nv.constant0._Z20FUSION_fuzzy_art_andPdS_S_PiS0_S0_b:
	.zero		945


//--------------------- .nv.constant0._Z24debug_print_full_networkPdPiS0_S0_S0_S0_ --------------------------
	.section	.nv.constant0._Z24debug_print_full_networkPdPiS0_S0_S0_S0_,"a",@progbits
	.sectionflags	@""
	.align	4
.nv.constant0._Z24debug_print_full_networkPdPiS0_S0_S0_S0_:
	.zero		944


//--------------------- .nv.constant0._Z19debug_print_weightsPdPiS0_ --------------------------
	.section	.nv.constant0._Z19debug_print_weightsPdPiS0_,"a",@progbits
	.sectionflags	@""
	.align	4
.nv.constant0._Z19debug_print_weightsPdPiS0_:
	.zero		920


//--------------------- .nv.constant0._Z15debug_print_vecPdPi --------------------------
	.section	.nv.constant0._Z15debug_print_vecPdPi,"a",@progbits
	.sectionflags	@""
	.align	4
.nv.constant0._Z15debug_print_vecPdPi:
	.zero		912


//--------------------- .nv.constant0._Z27simple_reduction_shared_maxPdS_PiS0_b --------------------------
	.section	.nv.constant0._Z27simple_reduction_shared_maxPdS_PiS0_b,"a",@progbits
	.sectionflags	@""
	.align	4
.nv.constant0._Z27simple_reduction_shared_maxPdS_PiS0_b:
	.zero		929


//--------------------- .nv.constant0._Z23simple_reduction_sharedPiS_S_ --------------------------
	.section	.nv.constant0._Z23simple_reduction_sharedPiS_S_,"a",@progbits
	.sectionflags	@""
	.align	4
.nv.constant0._Z23simple_reduction_sharedPiS_S_:
	.zero		920


//--------------------- .nv.constant0._Z8setValuePddi --------------------------
	.section	.nv.constant0._Z8setValuePddi,"a",@progbits
	.sectionflags	@""
	.align	4
.nv.constant0._Z8setValuePddi:
	.zero		916


//--------------------- .nv.constant0._Z4fillPdid --------------------------
	.section	.nv.constant0._Z4fillPdid,"a",@progbits
	.sectionflags	@""
	.align	4
.nv.constant0._Z4fillPdid:
	.zero		920


//--------------------- SYMBOLS --------------------------

	.type		.nv.reservedSmem.offset0,@object
	.size		.nv.reservedSmem.offset0,0x4
	.type		.nv.reservedSmem.cap,@object
	.size		.nv.reservedSmem.cap,0x4
	.type		vprintf,@function
